	.target	sm_80

	.elftype	@"ET_EXEC"


//--------------------- .note.nv.tkinfo           --------------------------
	.section	.note.nv.tkinfo,"",@"SHT_NOTE"
	.sectionflags	@"SHF_NOTE_NV_TKINFO"
	.tkinfo
        /*0018*/ 	.word	0x00000002
        /*0030*/ 	.string	""
        /*0030*/ 	.string	"ptxas"
        /*0030*/ 	.string	"Cuda compilation tools, release 13.0, V13.0.88"
        /*0030*/ 	.string	"Build cuda_13.0.r13.0/compiler.36424714_0"
        /*0030*/ 	.string	"-v  -suppress-debug-info  -lineinfo  -arch sm_80 "



//--------------------- .note.nv.cuinfo           --------------------------
	.section	.note.nv.cuinfo,"",@"SHT_NOTE"
	.sectionflags	@"SHF_NOTE_NV_CUINFO"
        /*0018*/ 	.short	0x0002
        /*001a*/ 	.short	0x0050
        /*001c*/ 	.short	0x0082
	.zero		2


//--------------------- .nv.info                  --------------------------
	.section	.nv.info,"",@"SHT_CUDA_INFO"
	.align	4


	//----- nvinfo : EIATTR_REGCOUNT
	.align		4
        /*0000*/ 	.byte	0x04, 0x2f
        /*0002*/ 	.short	(.L_1 - .L_0)
	.align		4
.L_0:
        /*0004*/ 	.word	index@(matmul_kernel)
        /*0008*/ 	.word	0x000000ff


	//----- nvinfo : EIATTR_FRAME_SIZE
	.align		4
.L_1:
        /*000c*/ 	.byte	0x04, 0x11
        /*000e*/ 	.short	(.L_3 - .L_2)
	.align		4
.L_2:
        /*0010*/ 	.word	index@(matmul_kernel)
        /*0014*/ 	.word	0x00003f28


	//----- nvinfo : EIATTR_MIN_STACK_SIZE
	.align		4
.L_3:
        /*0018*/ 	.byte	0x04, 0x12
        /*001a*/ 	.short	(.L_5 - .L_4)
	.align		4
.L_4:
        /*001c*/ 	.word	index@(matmul_kernel)
        /*0020*/ 	.word	0x00003f28
.L_5:


//--------------------- .nv.info.matmul_kernel    --------------------------
	.section	.nv.info.matmul_kernel,"",@"SHT_CUDA_INFO"
	.sectionflags	@""
	.align	4


	//----- nvinfo : EIATTR_CUDA_API_VERSION
	.align		4
        /*0000*/ 	.byte	0x04, 0x37
        /*0002*/ 	.short	(.L_7 - .L_6)
.L_6:
        /*0004*/ 	.word	0x00000082


	//----- nvinfo : EIATTR_SW2861232_WAR
	.align		4
.L_7:
        /*0008*/ 	.byte	0x01, 0x35
	.zero		2


	//----- nvinfo : EIATTR_PARAM_CBANK
	.align		4
        /*000c*/ 	.byte	0x04, 0x0a
        /*000e*/ 	.short	(.L_9 - .L_8)
	.align		4
.L_8:
        /*0010*/ 	.word	index@(.nv.constant0.matmul_kernel)
        /*0014*/ 	.short	0x0160
        /*0016*/ 	.short	0x0050


	//----- nvinfo : EIATTR_CBANK_PARAM_SIZE
	.align		4
.L_9:
        /*0018*/ 	.byte	0x03, 0x19
        /*001a*/ 	.short	0x0050


	//----- nvinfo : EIATTR_KPARAM_INFO
	.align		4
        /*001c*/ 	.byte	0x04, 0x17
        /*001e*/ 	.short	(.L_11 - .L_10)
.L_10:
        /*0020*/ 	.word	0x00000000
        /*0024*/ 	.short	0x000d
        /*0026*/ 	.short	0x0048
        /*0028*/ 	.byte	0x00, 0xf4, 0x21, 0x00


	//----- nvinfo : EIATTR_KPARAM_INFO
	.align		4
.L_11:
        /*002c*/ 	.byte	0x04, 0x17
        /*002e*/ 	.short	(.L_13 - .L_12)
.L_12:
        /*0030*/ 	.word	0x00000000
        /*0034*/ 	.short	0x000c
        /*0036*/ 	.short	0x0040
        /*0038*/ 	.byte	0x00, 0xf4, 0x21, 0x00


	//----- nvinfo : EIATTR_KPARAM_INFO
	.align		4
.L_13:
        /*003c*/ 	.byte	0x04, 0x17
        /*003e*/ 	.short	(.L_15 - .L_14)
.L_14:
        /*0040*/ 	.word	0x00000000
        /*0044*/ 	.short	0x000b
        /*0046*/ 	.short	0x0038
        /*0048*/ 	.byte	0x00, 0xf0, 0x11, 0x00


	//----- nvinfo : EIATTR_KPARAM_INFO
	.align		4
.L_15:
        /*004c*/ 	.byte	0x04, 0x17
        /*004e*/ 	.short	(.L_17 - .L_16)
.L_16:
        /*0050*/ 	.word	0x00000000
        /*0054*/ 	.short	0x000a
        /*0056*/ 	.short	0x0034
        /*0058*/ 	.byte	0x00, 0xf0, 0x11, 0x00


	//----- nvinfo : EIATTR_KPARAM_INFO
	.align		4
.L_17:
        /*005c*/ 	.byte	0x04, 0x17
        /*005e*/ 	.short	(.L_19 - .L_18)
.L_18:
        /*0060*/ 	.word	0x00000000
        /*0064*/ 	.short	0x0009
        /*0066*/ 	.short	0x0030
        /*0068*/ 	.byte	0x00, 0xf0, 0x11, 0x00


	//----- nvinfo : EIATTR_KPARAM_INFO
	.align		4
.L_19:
        /*006c*/ 	.byte	0x04, 0x17
        /*006e*/ 	.short	(.L_21 - .L_20)
.L_20:
        /*0070*/ 	.word	0x00000000
        /*0074*/ 	.short	0x0008
        /*0076*/ 	.short	0x002c
        /*0078*/ 	.byte	0x00, 0xf0, 0x11, 0x00


	//----- nvinfo : EIATTR_KPARAM_INFO
	.align		4
.L_21:
        /*007c*/ 	.byte	0x04, 0x17
        /*007e*/ 	.short	(.L_23 - .L_22)
.L_22:
        /*0080*/ 	.word	0x00000000
        /*0084*/ 	.short	0x0007
        /*0086*/ 	.short	0x0028
        /*0088*/ 	.byte	0x00, 0xf0, 0x11, 0x00


	//----- nvinfo : EIATTR_KPARAM_INFO
	.align		4
.L_23:
        /*008c*/ 	.byte	0x04, 0x17
        /*008e*/ 	.short	(.L_25 - .L_24)
.L_24:
        /*0090*/ 	.word	0x00000000
        /*0094*/ 	.short	0x0006
        /*0096*/ 	.short	0x0024
        /*0098*/ 	.byte	0x00, 0xf0, 0x11, 0x00


	//----- nvinfo : EIATTR_KPARAM_INFO
	.align		4
.L_25:
        /*009c*/ 	.byte	0x04, 0x17
        /*009e*/ 	.short	(.L_27 - .L_26)
.L_26:
        /*00a0*/ 	.word	0x00000000
        /*00a4*/ 	.short	0x0005
        /*00a6*/ 	.short	0x0020
        /*00a8*/ 	.byte	0x00, 0xf0, 0x11, 0x00


	//----- nvinfo : EIATTR_KPARAM_INFO
	.align		4
.L_27:
        /*00ac*/ 	.byte	0x04, 0x17
        /*00ae*/ 	.short	(.L_29 - .L_28)
.L_28:
        /*00b0*/ 	.word	0x00000000
        /*00b4*/ 	.short	0x0004
        /*00b6*/ 	.short	0x001c
        /*00b8*/ 	.byte	0x00, 0xf0, 0x11, 0x00


	//----- nvinfo : EIATTR_KPARAM_INFO
	.align		4
.L_29:
        /*00bc*/ 	.byte	0x04, 0x17
        /*00be*/ 	.short	(.L_31 - .L_30)
.L_30:
        /*00c0*/ 	.word	0x00000000
        /*00c4*/ 	.short	0x0003
        /*00c6*/ 	.short	0x0018
        /*00c8*/ 	.byte	0x00, 0xf0, 0x11, 0x00


	//----- nvinfo : EIATTR_KPARAM_INFO
	.align		4
.L_31:
        /*00cc*/ 	.byte	0x04, 0x17
        /*00ce*/ 	.short	(.L_33 - .L_32)
.L_32:
        /*00d0*/ 	.word	0x00000000
        /*00d4*/ 	.short	0x0002
        /*00d6*/ 	.short	0x0010
        /*00d8*/ 	.byte	0x00, 0xf4, 0x21, 0x00


	//----- nvinfo : EIATTR_KPARAM_INFO
	.align		4
.L_33:
        /*00dc*/ 	.byte	0x04, 0x17
        /*00de*/ 	.short	(.L_35 - .L_34)
.L_34:
        /*00e0*/ 	.word	0x00000000
        /*00e4*/ 	.short	0x0001
        /*00e6*/ 	.short	0x0008
        /*00e8*/ 	.byte	0x00, 0xf4, 0x21, 0x00


	//----- nvinfo : EIATTR_KPARAM_INFO
	.align		4
.L_35:
        /*00ec*/ 	.byte	0x04, 0x17
        /*00ee*/ 	.short	(.L_37 - .L_36)
.L_36:
        /*00f0*/ 	.word	0x00000000
        /*00f4*/ 	.short	0x0000
        /*00f6*/ 	.short	0x0000
        /*00f8*/ 	.byte	0x00, 0xf4, 0x21, 0x00


	//----- nvinfo : EIATTR_MAXREG_COUNT
	.align		4
.L_37:
        /*00fc*/ 	.byte	0x03, 0x1b
        /*00fe*/ 	.short	0x00ff


	//----- nvinfo : EIATTR_NUM_BARRIERS
	.align		4
        /*0100*/ 	.byte	0x02, 0x4c
        /*0102*/ 	.byte	0x01
	.zero		1


	//----- nvinfo : EIATTR_ANNOTATIONS
	.align		4
        /*0104*/ 	.byte	0x04, 0x55
        /*0106*/ 	.short	(.L_39 - .L_38)


	//   ....[0]....
.L_38:
        /*0108*/ 	.word	0x00000001
        /*010c*/ 	.byte	0xe0, 0x06, 0x00, 0x00, 0x01, 0x00, 0x00, 0x00, 0x20, 0x07, 0x00, 0x00, 0x01, 0x00, 0x00, 0x00
        /* <DEDUP_REMOVED lines=2649> */
        /*a6ac*/ 	.byte	0xa0, 0x25, 0x02, 0x00


	//----- nvinfo : EIATTR_MERCURY_ISA_VERSION
	.align		4
.L_39:
        /*a6b0*/ 	.byte	0x03, 0x5f
        /*a6b2*/ 	.short	0x0000


	//----- nvinfo : EIATTR_EXIT_INSTR_OFFSETS
	.align		4
        /*a6b4*/ 	.byte	0x04, 0x1c
        /*a6b6*/ 	.short	(.L_41 - .L_40)


	//   ....[0]....
.L_40:
        /*a6b8*/ 	.word	0x00098490


	//   ....[1]....
        /*a6bc*/ 	.word	0x000984b0


	//----- nvinfo : EIATTR_REQNTID
	.align		4
.L_41:
        /*a6c0*/ 	.byte	0x04, 0x10
        /*a6c2*/ 	.short	(.L_43 - .L_42)
.L_42:
        /*a6c4*/ 	.word	0x00000080
        /*a6c8*/ 	.word	0x00000001
        /*a6cc*/ 	.word	0x00000001
.L_43:


//--------------------- .nv.callgraph             --------------------------
	.section	.nv.callgraph,"",@"SHT_CUDA_CALLGRAPH"
	.align	4
	.sectionentsize	8
	.align		4
        /*0000*/ 	.word	0x00000000
	.align		4
        /*0004*/ 	.word	0xffffffff
	.align		4
        /*0008*/ 	.word	0x00000000
	.align		4
        /*000c*/ 	.word	0xfffffffe
	.align		4
        /*0010*/ 	.word	0x00000000
	.align		4
        /*0014*/ 	.word	0xfffffffd
	.align		4
        /*0018*/ 	.word	0x00000000
	.align		4
        /*001c*/ 	.word	0xfffffffc


//--------------------- .nv.rel.action            --------------------------
	.section	.nv.rel.action,"",@"SHT_CUDA_RELOCINFO"
	.align	8
	.sectionentsize	8
        /*0000*/ 	.byte	0x73, 0x00, 0x00, 0x00, 0x00, 0x00, 0x00, 0x00, 0x00, 0x00, 0x00, 0x11, 0x25, 0x00, 0x05, 0x36


//--------------------- .nv.constant0.matmul_kernel --------------------------
	.section	.nv.constant0.matmul_kernel,"a",@progbits
	.sectionflags	@""
	.align	4
.nv.constant0.matmul_kernel:
	.zero		432


//--------------------- .text.matmul_kernel       --------------------------
	.section	.text.matmul_kernel,"ax",@progbits
	.sectioninfo	@"SHI_REGISTERS=255"
	.align	128
        .global         matmul_kernel
        .type           matmul_kernel,@function
        .size           matmul_kernel,(.L_x_4 - matmul_kernel)
        .other          matmul_kernel,@"STO_CUDA_ENTRY STV_DEFAULT"
matmul_kernel:
.text.matmul_kernel:
[----:B------:R-:W-:-:S03]  /*0000*/  IMAD.MOV.U32 R1, RZ, RZ, c[0x0][0x28] ;  /* 0x00000a00ff017624 */ /* 0x000fc600078e00ff */
[----:B------:R-:W-:Y:S01]  /*0010*/  IMAD.MOV.U32 R6, RZ, RZ, 0x1ff ;  /* 0x000001ffff067424 */ /* 0x000fe200078e00ff */
[----:B------:R-:W1:Y:S01]  /*0020*/  S2R R5, SR_CTAID.X ;  /* 0x0000000000057919 */ /* 0x000e620000002500 */
[----:B------:R-:W-:Y:S01]  /*0030*/  IADD3 R1, R1, -0x3f28, RZ ;  /* 0xffffc0d801017810 */ /* 0x000fe20007ffe0ff */
[----:B------:R-:W-:Y:S01]  /*0040*/  IMAD.MOV.U32 R89, RZ, RZ, c[0x0][0x180] ;  /* 0x00006000ff597624 */ /* 0x000fe200078e00ff */
[----:B------:R-:W-:Y:S01]  /*0050*/  ULDC.64 UR6, c[0x0][0x118] ;  /* 0x0000460000067ab9 */ /* 0x000fe20000000a00 */
[----:B------:R-:W-:Y:S01]  /*0060*/  IADD3 R0, R6, c[0x0][0x17c], RZ ;  /* 0x00005f0006007a10 */ /* 0x000fe20007ffe0ff */
[----:B------:R-:W2:Y:S01]  /*0070*/  S2R R75, SR_TID.X ;  /* 0x00000000004b7919 */ /* 0x000ea20000002100 */
[----:B------:R-:W-:Y:S02]  /*0080*/  IMAD.MOV.U32 R147, RZ, RZ, c[0x0][0x188] ;  /* 0x00006200ff937624 */ /* 0x000fe400078e00ff */
[----:B------:R-:W-:Y:S02]  /*0090*/  SHF.R.S32.HI R3, RZ, 0x1f, R0 ;  /* 0x0000001fff037819 */ /* 0x000fe40000011400 */
[----:B------:R-:W-:-:S02]  /*00a0*/  IMAD.SHL.U32 R181, R147, 0x4, RZ ;  /* 0x0000000493b57824 */ /* 0x000fc400078e00ff */
[----:B------:R-:W-:Y:S01]  /*00b0*/  LEA.HI R3, R3, R0, RZ, 0x9 ;  /* 0x0000000003037211 */ /* 0x000fe200078f48ff */
[C---:B------:R-:W-:Y:S02]  /*00c0*/  IMAD.SHL.U32 R215, R147.reuse, 0x8, RZ ;  /* 0x0000000893d77824 */ /* 0x040fe400078e00ff */
[C---:B------:R-:W-:Y:S01]  /*00d0*/  IMAD R249, R147.reuse, 0xc, RZ ;  /* 0x0000000c93f97824 */ /* 0x040fe200078e02ff */
[----:B------:R-:W-:Y:S01]  /*00e0*/  SHF.R.S32.HI R3, RZ, 0x9, R3 ;  /* 0x00000009ff037819 */ /* 0x000fe20000011403 */
[C---:B------:R-:W-:Y:S02]  /*00f0*/  IMAD R191, R147.reuse, 0x5, RZ ;  /* 0x0000000593bf7824 */ /* 0x040fe400078e02ff */
[----:B------:R-:W-:Y:S02]  /*0100*/  IMAD R223, R147, 0x9, RZ ;  /* 0x0000000993df7824 */ /* 0x000fe400078e02ff */
[----:B------:R-:W-:Y:S02]  /*0110*/  IMAD.SHL.U32 R4, R3, 0x8, RZ ;  /* 0x0000000803047824 */ /* 0x000fe400078e00ff */
[C---:B------:R-:W-:Y:S01]  /*0120*/  IMAD.SHL.U32 R164, R147.reuse, 0x2, RZ ;  /* 0x0000000293a47824 */ /* 0x040fe200078e00ff */
[----:B-1----:R-:W-:Y:S01]  /*0130*/  IABS R10, R5 ;  /* 0x00000005000a7213 */ /* 0x002fe20000000000 */
[C---:B------:R-:W-:Y:S01]  /*0140*/  IMAD R198, R147.reuse, 0x6, RZ ;  /* 0x0000000693c67824 */ /* 0x040fe200078e02ff */
[-C--:B------:R-:W-:Y:S01]  /*0150*/  IABS R7, R4.reuse ;  /* 0x0000000400077213 */ /* 0x080fe20000000000 */
[C---:B------:R-:W-:Y:S01]  /*0160*/  IMAD R230, R147.reuse, 0xa, RZ ;  /* 0x0000000a93e67824 */ /* 0x040fe200078e02ff */
[----:B------:R-:W-:Y:S01]  /*0170*/  IABS R11, R4 ;  /* 0x00000004000b7213 */ /* 0x000fe20000000000 */
[----:B------:R-:W-:Y:S01]  /*0180*/  IMAD R172, R147, 0x3, RZ ;  /* 0x0000000393ac7824 */ /* 0x000fe200078e02ff */
[----:B------:R-:W1:Y:S01]  /*0190*/  I2F.RP R0, R7 ;  /* 0x0000000700007306 */ /* 0x000e620000209400 */
[----:B--2---:R-:W-:Y:S01]  /*01a0*/  LOP3.LUT R12, R75, 0x7f, RZ, 0xc0, !PT ;  /* 0x0000007f4b0c7812 */ /* 0x004fe200078ec0ff */
[----:B------:R-:W-:-:S02]  /*01b0*/  IMAD R206, R147, 0x7, RZ ;  /* 0x0000000793ce7824 */ /* 0x000fc400078e02ff */
[C---:B------:R-:W-:Y:S02]  /*01c0*/  IMAD R242, R147.reuse, 0xb, RZ ;  /* 0x0000000b93f27824 */ /* 0x040fe400078e02ff */
[C---:B------:R-:W-:Y:S02]  /*01d0*/  IMAD R117, R147.reuse, 0xf, RZ ;  /* 0x0000000f93757824 */ /* 0x040fe400078e02ff */
[----:B------:R-:W-:Y:S01]  /*01e0*/  IMAD R146, R147, 0x17, RZ ;  /* 0x0000001793927824 */ /* 0x000fe200078e02ff */
[----:B-1----:R-:W1:Y:S02]  /*01f0*/  MUFU.RCP R0, R0 ;  /* 0x0000000000007308 */ /* 0x002e640000001000 */
[----:B-1----:R-:W-:Y:S01]  /*0200*/  IADD3 R2, R0, 0xffffffe, RZ ;  /* 0x0ffffffe00027810 */ /* 0x002fe20007ffe0ff */
[----:B------:R-:W-:Y:S01]  /*0210*/  IMAD.MOV R0, RZ, RZ, -R11 ;  /* 0x000000ffff007224 */ /* 0x000fe200078e0a0b */
[----:B------:R-:W-:-:S04]  /*0220*/  IABS R11, c[0x0][0x178] ;  /* 0x00005e00000b7a13 */ /* 0x000fc80000000000 */
[----:B------:R1:W2:Y:S02]  /*0230*/  F2I.FTZ.U32.TRUNC.NTZ R3, R2 ;  /* 0x0000000200037305 */ /* 0x0002a4000021f000 */
[----:B-1----:R-:W-:Y:S02]  /*0240*/  IMAD.MOV.U32 R2, RZ, RZ, RZ ;  /* 0x000000ffff027224 */ /* 0x002fe400078e00ff */
[----:B--2---:R-:W-:-:S04]  /*0250*/  IMAD.MOV R8, RZ, RZ, -R3 ;  /* 0x000000ffff087224 */ /* 0x004fc800078e0a03 */
[----:B------:R-:W-:Y:S02]  /*0260*/  IMAD R9, R8, R7, RZ ;  /* 0x0000000708097224 */ /* 0x000fe400078e02ff */
[----:B------:R-:W-:Y:S02]  /*0270*/  IMAD.MOV.U32 R8, RZ, RZ, R10 ;  /* 0x000000ffff087224 */ /* 0x000fe400078e000a */
[----:B------:R-:W-:-:S06]  /*0280*/  IMAD.HI.U32 R3, R3, R9, R2 ;  /* 0x0000000903037227 */ /* 0x000fcc00078e0002 */
[----:B------:R-:W-:-:S04]  /*0290*/  IMAD.HI.U32 R3, R3, R8, RZ ;  /* 0x0000000803037227 */ /* 0x000fc800078e00ff */
[----:B------:R-:W-:-:S05]  /*02a0*/  IMAD R0, R3, R0, R8 ;  /* 0x0000000003007224 */ /* 0x000fca00078e0208 */
[----:B------:R-:W-:-:S13]  /*02b0*/  ISETP.GT.U32.AND P1, PT, R7, R0, PT ;  /* 0x000000000700720c */ /* 0x000fda0003f24070 */
[----:B------:R-:W-:Y:S01]  /*02c0*/  @!P1 IMAD.IADD R0, R0, 0x1, -R7 ;  /* 0x0000000100009824 */ /* 0x000fe200078e0a07 */
[----:B------:R-:W-:Y:S02]  /*02d0*/  @!P1 IADD3 R3, R3, 0x1, RZ ;  /* 0x0000000103039810 */ /* 0x000fe40007ffe0ff */
[----:B------:R-:W-:Y:S02]  /*02e0*/  ISETP.NE.AND P1, PT, R4, RZ, PT ;  /* 0x000000ff0400720c */ /* 0x000fe40003f25270 */
[----:B------:R-:W-:Y:S02]  /*02f0*/  ISETP.GE.U32.AND P0, PT, R0, R7, PT ;  /* 0x000000070000720c */ /* 0x000fe40003f06070 */
[----:B------:R-:W-:Y:S02]  /*0300*/  LOP3.LUT R0, R5, R4, RZ, 0x3c, !PT ;  /* 0x0000000405007212 */ /* 0x000fe400078e3cff */
[----:B------:R-:W-:Y:S02]  /*0310*/  IABS R7, c[0x0][0x17c] ;  /* 0x00005f0000077a13 */ /* 0x000fe40000000000 */
[----:B------:R-:W-:-:S02]  /*0320*/  ISETP.GE.AND P2, PT, R0, RZ, PT ;  /* 0x000000ff0000720c */ /* 0x000fc40003f46270 */
[----:B------:R-:W-:-:S05]  /*0330*/  IADD3 R0, R6, c[0x0][0x178], RZ ;  /* 0x00005e0006007a10 */ /* 0x000fca0007ffe0ff */
[----:B------:R-:W-:-:S05]  /*0340*/  @P0 IADD3 R3, R3, 0x1, RZ ;  /* 0x0000000103030810 */ /* 0x000fca0007ffe0ff */
[----:B------:R-:W-:Y:S01]  /*0350*/  IMAD.MOV.U32 R2, RZ, RZ, R3 ;  /* 0x000000ffff027224 */ /* 0x000fe200078e0003 */
[----:B------:R-:W-:-:S03]  /*0360*/  SHF.R.S32.HI R3, RZ, 0x1f, R0 ;  /* 0x0000001fff037819 */ /* 0x000fc60000011400 */
[----:B------:R-:W-:Y:S01]  /*0370*/  @!P2 IMAD.MOV R2, RZ, RZ, -R2 ;  /* 0x000000ffff02a224 */ /* 0x000fe200078e0a02 */
[----:B------:R-:W-:Y:S02]  /*0380*/  @!P1 LOP3.LUT R2, RZ, R4, RZ, 0x33, !PT ;  /* 0x00000004ff029212 */ /* 0x000fe400078e33ff */
[----:B------:R-:W-:-:S03]  /*0390*/  LEA.HI R3, R3, R0, RZ, 0x9 ;  /* 0x0000000003037211 */ /* 0x000fc600078f48ff */
[----:B------:R-:W-:Y:S02]  /*03a0*/  IMAD.SHL.U32 R6, R2, 0x8, RZ ;  /* 0x0000000802067824 */ /* 0x000fe400078e00ff */
[----:B------:R-:W-:-:S03]  /*03b0*/  IMAD.MOV R2, RZ, RZ, -R2 ;  /* 0x000000ffff027224 */ /* 0x000fc600078e0a02 */
[----:B------:R-:W-:Y:S01]  /*03c0*/  LEA.HI.SX32 R3, R3, -R6, 0x17 ;  /* 0x8000000603037211 */ /* 0x000fe200078fbaff */
[----:B------:R-:W-:Y:S02]  /*03d0*/  IMAD R10, R4, R2, R5 ;  /* 0x00000002040a7224 */ /* 0x000fe400078e0205 */
[----:B------:R-:W-:Y:S01]  /*03e0*/  IMAD.MOV.U32 R2, RZ, RZ, RZ ;  /* 0x000000ffff027224 */ /* 0x000fe200078e00ff */
[----:B------:R-:W-:Y:S02]  /*03f0*/  IMNMX R13, R3, 0x8, PT ;  /* 0x00000008030d7817 */ /* 0x000fe40003800200 */
[----:B------:R-:W-:Y:S02]  /*0400*/  IABS R4, R10 ;  /* 0x0000000a00047213 */ /* 0x000fe40000000000 */
[----:B------:R-:W-:-:S04]  /*0410*/  IABS R9, R13 ;  /* 0x0000000d00097213 */ /* 0x000fc80000000000 */
[----:B------:R-:W1:Y:S08]  /*0420*/  I2F.RP R0, R9 ;  /* 0x0000000900007306 */ /* 0x000e700000209400 */
[----:B-1----:R-:W1:Y:S02]  /*0430*/  MUFU.RCP R0, R0 ;  /* 0x0000000000007308 */ /* 0x002e640000001000 */
[----:B-1----:R-:W-:-:S06]  /*0440*/  IADD3 R3, R0, 0xffffffe, RZ ;  /* 0x0ffffffe00037810 */ /* 0x002fcc0007ffe0ff */
[----:B------:R-:W1:Y:S02]  /*0450*/  F2I.FTZ.U32.TRUNC.NTZ R3, R3 ;  /* 0x0000000300037305 */ /* 0x000e64000021f000 */
[----:B-1----:R-:W-:-:S04]  /*0460*/  IMAD.MOV R8, RZ, RZ, -R3 ;  /* 0x000000ffff087224 */ /* 0x002fc800078e0a03 */
[----:B------:R-:W-:Y:S01]  /*0470*/  IMAD R5, R8, R9, RZ ;  /* 0x0000000908057224 */ /* 0x000fe200078e02ff */
[----:B------:R-:W-:-:S03]  /*0480*/  IABS R8, R13 ;  /* 0x0000000d00087213 */ /* 0x000fc60000000000 */
[----:B------:R-:W-:-:S04]  /*0490*/  IMAD.HI.U32 R2, R3, R5, R2 ;  /* 0x0000000503027227 */ /* 0x000fc800078e0002 */
[----:B------:R-:W-:Y:S02]  /*04a0*/  IMAD.MOV.U32 R3, RZ, RZ, R4 ;  /* 0x000000ffff037224 */ /* 0x000fe400078e0004 */
[----:B------:R-:W-:Y:S01]  /*04b0*/  IMAD.MOV R0, RZ, RZ, -R8 ;  /* 0x000000ffff007224 */ /* 0x000fe200078e0a08 */
[----:B------:R-:W1:Y:S01]  /*04c0*/  I2F.RP R4, R7 ;  /* 0x0000000700047306 */ /* 0x000e620000209400 */
[----:B------:R-:W-:-:S04]  /*04d0*/  IMAD.HI.U32 R2, R2, R3, RZ ;  /* 0x0000000302027227 */ /* 0x000fc800078e00ff */
[----:B------:R-:W-:-:S03]  /*04e0*/  IMAD R0, R2, R0, R3 ;  /* 0x0000000002007224 */ /* 0x000fc600078e0203 */
[----:B------:R-:W2:Y:S02]  /*04f0*/  I2F.RP R3, R11 ;  /* 0x0000000b00037306 */ /* 0x000ea40000209400 */
[----:B------:R-:W-:-:S06]  /*0500*/  ISETP.GT.U32.AND P1, PT, R9, R0, PT ;  /* 0x000000000900720c */ /* 0x000fcc0003f24070 */
[----:B-1----:R-:W1:Y:S07]  /*0510*/  MUFU.RCP R4, R4 ;  /* 0x0000000400047308 */ /* 0x002e6e0000001000 */
[----:B------:R-:W-:Y:S01]  /*0520*/  @!P1 IMAD.IADD R0, R0, 0x1, -R9 ;  /* 0x0000000100009824 */ /* 0x000fe200078e0a09 */
[----:B--2---:R-:W2:Y:S01]  /*0530*/  MUFU.RCP R3, R3 ;  /* 0x0000000300037308 */ /* 0x004ea20000001000 */
[----:B------:R-:W-:Y:S02]  /*0540*/  @!P1 IADD3 R2, R2, 0x1, RZ ;  /* 0x0000000102029810 */ /* 0x000fe40007ffe0ff */
[----:B------:R-:W-:-:S02]  /*0550*/  ISETP.NE.AND P1, PT, R13, RZ, PT ;  /* 0x000000ff0d00720c */ /* 0x000fc40003f25270 */
[----:B------:R-:W-:Y:S02]  /*0560*/  ISETP.GE.U32.AND P0, PT, R0, R9, PT ;  /* 0x000000090000720c */ /* 0x000fe40003f06070 */
[----:B------:R-:W-:Y:S02]  /*0570*/  LOP3.LUT R0, R10, R13, RZ, 0x3c, !PT ;  /* 0x0000000d0a007212 */ /* 0x000fe400078e3cff */
[----:B-1----:R-:W-:Y:S02]  /*0580*/  IADD3 R8, R4, 0xffffffe, RZ ;  /* 0x0ffffffe04087810 */ /* 0x002fe40007ffe0ff */
[----:B------:R-:W-:Y:S02]  /*0590*/  ISETP.GE.AND P2, PT, R0, RZ, PT ;  /* 0x000000ff0000720c */ /* 0x000fe40003f46270 */
[----:B------:R-:W1:Y:S01]  /*05a0*/  F2I.FTZ.U32.TRUNC.NTZ R9, R8 ;  /* 0x0000000800097305 */ /* 0x000e62000021f000 */
[----:B--2---:R-:W-:-:S04]  /*05b0*/  IADD3 R4, R3, 0xffffffe, RZ ;  /* 0x0ffffffe03047810 */ /* 0x004fc80007ffe0ff */
[----:B------:R-:W-:-:S03]  /*05c0*/  @P0 IADD3 R2, R2, 0x1, RZ ;  /* 0x0000000102020810 */ /* 0x000fc60007ffe0ff */
[----:B------:R-:W2:Y:S02]  /*05d0*/  F2I.FTZ.U32.TRUNC.NTZ R3, R4 ;  /* 0x0000000400037305 */ /* 0x000ea4000021f000 */
[----:B------:R-:W-:-:S04]  /*05e0*/  IMAD.MOV.U32 R252, RZ, RZ, R2 ;  /* 0x000000fffffc7224 */ /* 0x000fc800078e0002 */
[----:B------:R-:W-:Y:S01]  /*05f0*/  @!P2 IMAD.MOV R252, RZ, RZ, -R252 ;  /* 0x000000fffffca224 */ /* 0x000fe200078e0afc */
[----:B------:R-:W-:Y:S01]  /*0600*/  @!P1 LOP3.LUT R252, RZ, R13, RZ, 0x33, !PT ;  /* 0x0000000dfffc9212 */ /* 0x000fe200078e33ff */
[----:B-1----:R-:W-:-:S04]  /*0610*/  IMAD.MOV R8, RZ, RZ, -R9 ;  /* 0x000000ffff087224 */ /* 0x002fc800078e0a09 */
[----:B------:R-:W-:Y:S02]  /*0620*/  IMAD.MOV R0, RZ, RZ, -R252 ;  /* 0x000000ffff007224 */ /* 0x000fe400078e0afc */
[----:B------:R-:W-:Y:S02]  /*0630*/  IMAD.SHL.U32 R252, R252, 0x200, RZ ;  /* 0x00000200fcfc7824 */ /* 0x000fe400078e00ff */
[----:B------:R-:W-:Y:S02]  /*0640*/  IMAD R0, R13, R0, R10 ;  /* 0x000000000d007224 */ /* 0x000fe400078e020a */
[----:B--2---:R-:W-:Y:S02]  /*0650*/  IMAD.MOV R2, RZ, RZ, -R3 ;  /* 0x000000ffff027224 */ /* 0x004fe400078e0a03 */
[----:B------:R-:W-:Y:S02]  /*0660*/  IMAD.IADD R0, R6, 0x1, R0 ;  /* 0x0000000106007824 */ /* 0x000fe400078e0200 */
[----:B------:R-:W-:-:S02]  /*0670*/  IMAD R5, R2, R11, RZ ;  /* 0x0000000b02057224 */ /* 0x000fc400078e02ff */
[----:B------:R-:W-:Y:S02]  /*0680*/  IMAD R19, R0, 0x200, R12 ;  /* 0x0000020000137824 */ /* 0x000fe400078e020c */
[----:B------:R-:W-:Y:S02]  /*0690*/  IMAD.MOV.U32 R2, RZ, RZ, RZ ;  /* 0x000000ffff027224 */ /* 0x000fe400078e00ff */
[----:B------:R-:W-:Y:S01]  /*06a0*/  IMAD R13, R8, R7, RZ ;  /* 0x00000007080d7224 */ /* 0x000fe200078e02ff */
[----:B------:R-:W-:Y:S01]  /*06b0*/  IADD3 R18, R19, 0x80, RZ ;  /* 0x0000008013127810 */ /* 0x000fe20007ffe0ff */
[----:B------:R-:W-:Y:S01]  /*06c0*/  IMAD.HI.U32 R2, R3, R5, R2 ;  /* 0x0000000503027227 */ /* 0x000fe200078e0002 */
[C---:B------:R-:W-:Y:S01]  /*06d0*/  IADD3 R17, R19.reuse, 0x100, RZ ;  /* 0x0000010013117810 */ /* 0x040fe20007ffe0ff */
[----:B------:R-:W-:Y:S01]  /*06e0*/  STL [R1+0x10d0], R19 ;  /* 0x0010d01301007387 */ /* 0x000fe20000100800 */
[----:B------:R-:W-:Y:S01]  /*06f0*/  IADD3 R16, R19, 0x180, RZ ;  /* 0x0000018013107810 */ /* 0x000fe20007ffe0ff */
[----:B------:R-:W-:Y:S01]  /*0700*/  IMAD.MOV.U32 R8, RZ, RZ, RZ ;  /* 0x000000ffff087224 */ /* 0x000fe200078e00ff */
[----:B------:R-:W-:Y:S01]  /*0710*/  IABS R6, R18 ;  /* 0x0000001200067213 */ /* 0x000fe20000000000 */
[----:B------:R-:W-:Y:S01]  /*0720*/  STL [R1+0x10d4], R18 ;  /* 0x0010d41201007387 */ /* 0x000fe20000100800 */
[----:B------:R-:W-:Y:S01]  /*0730*/  IABS R10, R17 ;  /* 0x00000011000a7213 */ /* 0x000fe20000000000 */
[----:B------:R-:W-:Y:S01]  /*0740*/  IMAD.HI.U32 R8, R9, R13, R8 ;  /* 0x0000000d09087227 */ /* 0x000fe200078e0008 */
[----:B------:R-:W-:Y:S01]  /*0750*/  IABS R5, R19 ;  /* 0x0000001300057213 */ /* 0x000fe20000000000 */
[----:B------:R1:W-:Y:S01]  /*0760*/  STL [R1+0x10dc], R17 ;  /* 0x0010dc1101007387 */ /* 0x0003e20000100800 */
[----:B------:R-:W-:Y:S01]  /*0770*/  IABS R12, R16 ;  /* 0x00000010000c7213 */ /* 0x000fe20000000000 */
[C---:B------:R-:W-:Y:S01]  /*0780*/  IMAD.HI.U32 R3, R2.reuse, R6, RZ ;  /* 0x0000000602037227 */ /* 0x040fe200078e00ff */
[----:B------:R-:W-:Y:S01]  /*0790*/  SHF.R.U32.HI R9, RZ, 0x5, R75 ;  /* 0x00000005ff097819 */ /* 0x000fe2000001164b */
[----:B------:R2:W-:Y:S02]  /*07a0*/  STL [R1+0x10d8], R16 ;  /* 0x0010d81001007387 */ /* 0x0005e40000100800 */
[C---:B------:R-:W-:Y:S01]  /*07b0*/  IMAD.HI.U32 R4, R2.reuse, R10, RZ ;  /* 0x0000000a02047227 */ /* 0x040fe200078e00ff */
[----:B------:R-:W-:Y:S01]  /*07c0*/  SGXT.U32 R9, R9, 0x2 ;  /* 0x000000020909781a */ /* 0x000fe20000000000 */
[----:B------:R-:W-:Y:S02]  /*07d0*/  STL [R1+0x32e8], R252 ;  /* 0x0032e8fc01007387 */ /* 0x000fe40000100800 */
[----:B------:R-:W-:Y:S01]  /*07e0*/  IMAD.HI.U32 R0, R2, R5, RZ ;  /* 0x0000000502007227 */ /* 0x000fe200078e00ff */
[----:B------:R-:W-:-:S03]  /*07f0*/  LOP3.LUT R9, R252, R9, RZ, 0xfc, !PT ;  /* 0x00000009fc097212 */ /* 0x000fc600078efcff */
[----:B------:R-:W-:Y:S01]  /*0800*/  IMAD.HI.U32 R2, R2, R12, RZ ;  /* 0x0000000c02027227 */ /* 0x000fe200078e00ff */
[----:B------:R-:W-:Y:S02]  /*0810*/  IABS R238, R9 ;  /* 0x0000000900ee7213 */ /* 0x000fe40000000000 */
[C---:B------:R-:W-:Y:S01]  /*0820*/  LOP3.LUT R15, R9.reuse, 0x10, RZ, 0xfc, !PT ;  /* 0x00000010090f7812 */ /* 0x040fe200078efcff */
[----:B------:R-:W-:Y:S01]  /*0830*/  IMAD.MOV R3, RZ, RZ, -R3 ;  /* 0x000000ffff037224 */ /* 0x000fe200078e0a03 */
[C---:B------:R-:W-:Y:S01]  /*0840*/  LOP3.LUT R54, R9.reuse, 0x13c, RZ, 0xfc, !PT ;  /* 0x0000013c09367812 */ /* 0x040fe200078efcff */
[----:B------:R-:W-:Y:S01]  /*0850*/  IMAD.MOV R4, RZ, RZ, -R4 ;  /* 0x000000ffff047224 */ /* 0x000fe200078e0a04 */
[----:B------:R-:W-:Y:S01]  /*0860*/  IABS R236, R15 ;  /* 0x0000000f00ec7213 */ /* 0x000fe20000000000 */
[----:B------:R-:W-:Y:S01]  /*0870*/  IMAD.MOV R13, RZ, RZ, -R2 ;  /* 0x000000ffff0d7224 */ /* 0x000fe200078e0a02 */
[----:B------:R-:W-:Y:S01]  /*0880*/  LOP3.LUT R116, R9, 0x144, RZ, 0xfc, !PT ;  /* 0x0000014409747812 */ /* 0x000fe200078efcff */
[----:B------:R-:W-:Y:S01]  /*0890*/  IMAD R2, R11, R3, R6 ;  /* 0x000000030b027224 */ /* 0x000fe200078e0206 */
[C---:B------:R-:W-:Y:S01]  /*08a0*/  LOP3.LUT R55, R9.reuse, 0x140, RZ, 0xfc, !PT ;  /* 0x0000014009377812 */ /* 0x040fe200078efcff */
[----:B------:R-:W-:Y:S01]  /*08b0*/  IMAD.MOV R0, RZ, RZ, -R0 ;  /* 0x000000ffff007224 */ /* 0x000fe200078e0a00 */
[----:B------:R-:W-:Y:S01]  /*08c0*/  LOP3.LUT R57, R9, 0x168, RZ, 0xfc, !PT ;  /* 0x0000016809397812 */ /* 0x000fe200078efcff */
[----:B------:R-:W-:Y:S01]  /*08d0*/  IMAD R3, R11, R4, R10 ;  /* 0x000000040b037224 */ /* 0x000fe200078e020a */
[----:B------:R-:W-:Y:S01]  /*08e0*/  LOP3.LUT R4, R9, 0x4, RZ, 0xfc, !PT ;  /* 0x0000000409047812 */ /* 0x000fe200078efcff */
[C---:B------:R-:W-:Y:S01]  /*08f0*/  IMAD R0, R11.reuse, R0, R5 ;  /* 0x000000000b007224 */ /* 0x040fe200078e0205 */
[C---:B------:R-:W-:Y:S01]  /*0900*/  ISETP.GT.U32.AND P2, PT, R11.reuse, R2, PT ;  /* 0x000000020b00720c */ /* 0x040fe20003f44070 */
[C---:B------:R-:W-:Y:S01]  /*0910*/  IMAD R10, R11.reuse, R13, R12 ;  /* 0x0000000d0b0a7224 */ /* 0x040fe200078e020c */
[----:B------:R-:W-:-:S02]  /*0920*/  ISETP.GT.U32.AND P3, PT, R11, R3, PT ;  /* 0x000000030b00720c */ /* 0x000fc40003f64070 */
[C---:B------:R-:W-:Y:S02]  /*0930*/  ISETP.GT.U32.AND P0, PT, R11.reuse, R0, PT ;  /* 0x000000000b00720c */ /* 0x040fe40003f04070 */
[----:B------:R-:W-:Y:S02]  /*0940*/  ISETP.GT.U32.AND P5, PT, R11, R10, PT ;  /* 0x0000000a0b00720c */ /* 0x000fe40003fa4070 */
[----:B------:R-:W-:Y:S02]  /*0950*/  ISETP.GE.AND P6, PT, R4, RZ, PT ;  /* 0x000000ff0400720c */ /* 0x000fe40003fc6270 */
[----:B------:R-:W-:Y:S01]  /*0960*/  IABS R53, R4 ;  /* 0x0000000400357213 */ /* 0x000fe20000000000 */
[----:B------:R-:W-:Y:S01]  /*0970*/  IMAD.HI.U32 R4, R8, R238, RZ ;  /* 0x000000ee08047227 */ /* 0x000fe200078e00ff */
[C---:B------:R-:W-:Y:S02]  /*0980*/  LOP3.LUT R13, R9.reuse, 0xc, RZ, 0xfc, !PT ;  /* 0x0000000c090d7812 */ /* 0x040fe400078efcff */
[----:B------:R-:W-:Y:S01]  /*0990*/  LOP3.LUT R5, R9, 0x8, RZ, 0xfc, !PT ;  /* 0x0000000809057812 */ /* 0x000fe200078efcff */
[--C-:B------:R-:W-:Y:S01]  /*09a0*/  @!P3 IMAD.IADD R3, R3, 0x1, -R11.reuse ;  /* 0x000000010303b824 */ /* 0x100fe200078e0a0b */
[----:B------:R-:W-:Y:S01]  /*09b0*/  IABS R52, R13 ;  /* 0x0000000d00347213 */ /* 0x000fe20000000000 */
[----:B------:R-:W-:Y:S01]  /*09c0*/  IMAD.MOV R4, RZ, RZ, -R4 ;  /* 0x000000ffff047224 */ /* 0x000fe200078e0a04 */
[----:B------:R-:W-:Y:S01]  /*09d0*/  IABS R237, R5 ;  /* 0x0000000500ed7213 */ /* 0x000fe20000000000 */
[--C-:B------:R-:W-:Y:S01]  /*09e0*/  @!P0 IMAD.IADD R0, R0, 0x1, -R11.reuse ;  /* 0x0000000100008824 */ /* 0x100fe200078e0a0b */
[----:B------:R-:W-:Y:S01]  /*09f0*/  ISETP.GT.U32.AND P0, PT, R11, R3, PT ;  /* 0x000000030b00720c */ /* 0x000fe20003f04070 */
[----:B------:R-:W-:Y:S01]  /*0a00*/  @!P5 IMAD.IADD R10, R10, 0x1, -R11 ;  /* 0x000000010a0ad824 */ /* 0x000fe200078e0a0b */
[----:B------:R-:W-:Y:S01]  /*0a10*/  ISETP.GE.AND P1, PT, R5, RZ, PT ;  /* 0x000000ff0500720c */ /* 0x000fe20003f26270 */
[----:B------:R-:W-:Y:S01]  /*0a20*/  IMAD R238, R7, R4, R238 ;  /* 0x0000000407ee7224 */ /* 0x000fe200078e02ee */
[C---:B------:R-:W-:Y:S01]  /*0a30*/  ISETP.GT.U32.AND P4, PT, R11.reuse, R0, PT ;  /* 0x000000000b00720c */ /* 0x040fe20003f84070 */
[----:B------:R-:W-:Y:S01]  /*0a40*/  IMAD.HI.U32 R4, R8, R53, RZ ;  /* 0x0000003508047227 */ /* 0x000fe200078e00ff */
[----:B------:R-:W-:-:S02]  /*0a50*/  ISETP.GT.U32.AND P3, PT, R11, R10, PT ;  /* 0x0000000a0b00720c */ /* 0x000fc40003f64070 */
[----:B------:R-:W-:Y:S01]  /*0a60*/  IABS R107, R55 ;  /* 0x00000037006b7213 */ /* 0x000fe20000000000 */
[--C-:B------:R-:W-:Y:S01]  /*0a70*/  @!P2 IMAD.IADD R2, R2, 0x1, -R11.reuse ;  /* 0x000000010202a824 */ /* 0x100fe200078e0a0b */
[----:B------:R-:W-:Y:S01]  /*0a80*/  ISETP.GE.AND P2, PT, R19, RZ, PT ;  /* 0x000000ff1300720c */ /* 0x000fe20003f46270 */
[----:B------:R-:W-:Y:S01]  /*0a90*/  IMAD.MOV R12, RZ, RZ, -R4 ;  /* 0x000000ffff0c7224 */ /* 0x000fe200078e0a04 */
[----:B------:R-:W-:Y:S01]  /*0aa0*/  IABS R96, R57 ;  /* 0x0000003900607213 */ /* 0x000fe20000000000 */
[----:B------:R-:W-:Y:S01]  /*0ab0*/  @!P0 IMAD.IADD R3, R3, 0x1, -R11 ;  /* 0x0000000103038824 */ /* 0x000fe200078e0a0b */
[----:B------:R-:W-:Y:S01]  /*0ac0*/  ISETP.GT.U32.AND P5, PT, R11, R2, PT ;  /* 0x000000020b00720c */ /* 0x000fe20003fa4070 */
[----:B------:R-:W-:Y:S01]  /*0ad0*/  IMAD R53, R7, R12, R53 ;  /* 0x0000000c07357224 */ /* 0x000fe200078e0235 */
[C---:B------:R-:W-:Y:S01]  /*0ae0*/  LOP3.LUT R12, R9.reuse, 0x24, RZ, 0xfc, !PT ;  /* 0x00000024090c7812 */ /* 0x040fe200078efcff */
[----:B------:R-:W-:Y:S01]  /*0af0*/  IMAD.HI.U32 R6, R8, R52, RZ ;  /* 0x0000003408067227 */ /* 0x000fe200078e00ff */
[----:B------:R-:W-:-:S02]  /*0b00*/  LOP3.LUT R59, R9, 0x170, RZ, 0xfc, !PT ;  /* 0x00000170093b7812 */ /* 0x000fc400078efcff */
[----:B------:R-:W-:Y:S01]  /*0b10*/  ISETP.GT.U32.AND P0, PT, R7, R53, PT ;  /* 0x000000350700720c */ /* 0x000fe20003f04070 */
[--C-:B------:R-:W-:Y:S01]  /*0b20*/  @!P3 IMAD.IADD R10, R10, 0x1, -R11.reuse ;  /* 0x000000010a0ab824 */ /* 0x100fe200078e0a0b */
[----:B------:R-:W-:Y:S01]  /*0b30*/  ISETP.GE.AND P3, PT, R17, RZ, PT ;  /* 0x000000ff1100720c */ /* 0x000fe20003f66270 */
[----:B------:R-:W-:Y:S01]  /*0b40*/  IMAD.MOV R6, RZ, RZ, -R6 ;  /* 0x000000ffff067224 */ /* 0x000fe200078e0a06 */
[----:B------:R-:W-:Y:S01]  /*0b50*/  IABS R49, R12 ;  /* 0x0000000c00317213 */ /* 0x000fe20000000000 */
[--C-:B------:R-:W-:Y:S01]  /*0b60*/  @!P4 IMAD.IADD R0, R0, 0x1, -R11.reuse ;  /* 0x000000010000c824 */ /* 0x100fe200078e0a0b */
[----:B------:R-:W-:Y:S01]  /*0b70*/  ISETP.GE.AND P4, PT, R18, RZ, PT ;  /* 0x000000ff1200720c */ /* 0x000fe20003f86270 */
[----:B------:R-:W-:Y:S01]  /*0b80*/  @!P5 IMAD.IADD R2, R2, 0x1, -R11 ;  /* 0x000000010202d824 */ /* 0x000fe200078e0a0b */
[----:B------:R-:W-:Y:S01]  /*0b90*/  ISETP.GT.U32.AND P5, PT, R7, R238, PT ;  /* 0x000000ee0700720c */ /* 0x000fe20003fa4070 */
[----:B------:R-:W-:Y:S01]  /*0ba0*/  IMAD.HI.U32 R5, R8, R237, RZ ;  /* 0x000000ed08057227 */ /* 0x000fe200078e00ff */
[----:B------:R-:W-:-:S02]  /*0bb0*/  LOP3.LUT R11, R9, 0x14, RZ, 0xfc, !PT ;  /* 0x00000014090b7812 */ /* 0x000fc400078efcff */
[----:B-1----:R-:W-:Y:S01]  /*0bc0*/  LOP3.LUT R17, R9, 0x70, RZ, 0xfc, !PT ;  /* 0x0000007009117812 */ /* 0x002fe200078efcff */
[----:B------:R-:W-:Y:S01]  /*0bd0*/  IMAD R52, R7, R6, R52 ;  /* 0x0000000607347224 */ /* 0x000fe200078e0234 */
[----:B------:R-:W-:Y:S01]  /*0be0*/  IABS R51, R11 ;  /* 0x0000000b00337213 */ /* 0x000fe20000000000 */
[----:B------:R-:W-:Y:S01]  /*0bf0*/  @!P2 IMAD.MOV R0, RZ, RZ, -R0 ;  /* 0x000000ffff00a224 */ /* 0x000fe200078e0a00 */
[----:B------:R-:W-:Y:S01]  /*0c00*/  ISETP.GE.AND P2, PT, R16, RZ, PT ;  /* 0x000000ff1000720c */ /* 0x000fe20003f46270 */
[----:B------:R-:W-:Y:S01]  /*0c10*/  IMAD.MOV.U32 R6, RZ, RZ, R3 ;  /* 0x000000ffff067224 */ /* 0x000fe200078e0003 */
[----:B--2---:R-:W-:Y:S01]  /*0c20*/  LOP3.LUT R16, R9, 0x6c, RZ, 0xfc, !PT ;  /* 0x0000006c09107812 */ /* 0x004fe200078efcff */
[----:B------:R-:W-:Y:S01]  /*0c30*/  @!P0 IMAD.IADD R53, R53, 0x1, -R7 ;  /* 0x0000000135358824 */ /* 0x000fe200078e0a07 */
[----:B------:R-:W-:Y:S01]  /*0c40*/  IABS R193, R17 ;  /* 0x0000001100c17213 */ /* 0x000fe20000000000 */
[----:B------:R-:W-:Y:S01]  /*0c50*/  IMAD.MOV R14, RZ, RZ, -R5 ;  /* 0x000000ffff0e7224 */ /* 0x000fe200078e0a05 */
[----:B------:R-:W-:Y:S01]  /*0c60*/  LOP3.LUT R5, RZ, c[0x0][0x178], RZ, 0x33, !PT ;  /* 0x00005e00ff057a12 */ /* 0x000fe200078e33ff */
[----:B------:R-:W-:Y:S01]  /*0c70*/  @!P3 IMAD.MOV R6, RZ, RZ, -R6 ;  /* 0x000000ffff06b224 */ /* 0x000fe200078e0a06 */
[----:B------:R-:W-:Y:S01]  /*0c80*/  ISETP.GT.U32.AND P3, PT, R7, R53, PT ;  /* 0x000000350700720c */ /* 0x000fe20003f64070 */
[----:B------:R-:W-:Y:S01]  /*0c90*/  IMAD.HI.U32 R4, R8, R236, RZ ;  /* 0x000000ec08047227 */ /* 0x000fe200078e00ff */
[----:B------:R-:W-:-:S02]  /*0ca0*/  IABS R40, R16 ;  /* 0x0000001000287213 */ /* 0x000fc40000000000 */
[----:B------:R-:W-:Y:S01]  /*0cb0*/  IABS R93, R59 ;  /* 0x0000003b005d7213 */ /* 0x000fe20000000000 */
[----:B------:R-:W-:Y:S01]  /*0cc0*/  IMAD R237, R7, R14, R237 ;  /* 0x0000000e07ed7224 */ /* 0x000fe200078e02ed */
[C---:B------:R-:W-:Y:S01]  /*0cd0*/  LOP3.LUT R14, R9.reuse, 0x40, RZ, 0xfc, !PT ;  /* 0x00000040090e7812 */ /* 0x040fe200078efcff */
[--C-:B------:R-:W-:Y:S01]  /*0ce0*/  @!P5 IMAD.IADD R238, R238, 0x1, -R7.reuse ;  /* 0x00000001eeeed824 */ /* 0x100fe200078e0a07 */
[----:B------:R-:W-:Y:S01]  /*0cf0*/  LOP3.LUT R60, R9, 0x178, RZ, 0xfc, !PT ;  /* 0x00000178093c7812 */ /* 0x000fe200078efcff */
[----:B------:R-:W-:Y:S01]  /*0d00*/  IMAD.MOV R4, RZ, RZ, -R4 ;  /* 0x000000ffff047224 */ /* 0x000fe200078e0a04 */
[C---:B------:R-:W-:Y:S01]  /*0d10*/  ISETP.GT.U32.AND P0, PT, R7.reuse, R237, PT ;  /* 0x000000ed0700720c */ /* 0x040fe20003f04070 */
[----:B------:R-:W-:Y:S01]  /*0d20*/  @!P2 IMAD.MOV R10, RZ, RZ, -R10 ;  /* 0x000000ffff0aa224 */ /* 0x000fe200078e0a0a */
[C---:B------:R-:W-:Y:S01]  /*0d30*/  ISETP.GT.U32.AND P5, PT, R7.reuse, R238, PT ;  /* 0x000000ee0700720c */ /* 0x040fe20003fa4070 */
[----:B------:R-:W-:Y:S01]  /*0d40*/  IMAD R236, R7, R4, R236 ;  /* 0x0000000407ec7224 */ /* 0x000fe200078e02ec */
[----:B------:R-:W-:Y:S01]  /*0d50*/  ISETP.GE.AND P2, PT, R9, RZ, PT ;  /* 0x000000ff0900720c */ /* 0x000fe20003f46270 */
[----:B------:R-:W-:Y:S01]  /*0d60*/  IMAD.MOV.U32 R4, RZ, RZ, R2 ;  /* 0x000000ffff047224 */ /* 0x000fe200078e0002 */
[----:B------:R-:W-:Y:S01]  /*0d70*/  IABS R217, R14 ;  /* 0x0000000e00d97213 */ /* 0x000fe20000000000 */
[----:B------:R-:W-:Y:S01]  /*0d80*/  @!P3 IMAD.IADD R53, R53, 0x1, -R7 ;  /* 0x000000013535b824 */ /* 0x000fe200078e0a07 */
[----:B------:R-:W-:Y:S01]  /*0d90*/  ISETP.GT.U32.AND P3, PT, R7, R236, PT ;  /* 0x000000ec0700720c */ /* 0x000fe20003f64070 */
[----:B------:R-:W-:Y:S01]  /*0da0*/  @!P4 IMAD.MOV R4, RZ, RZ, -R4 ;  /* 0x000000ffff04c224 */ /* 0x000fe200078e0a04 */
[----:B------:R-:W-:Y:S01]  /*0db0*/  ISETP.NE.AND P4, PT, RZ, c[0x0][0x178], PT ;  /* 0x00005e00ff007a0c */ /* 0x000fe20003f85270 */
[----:B------:R-:W-:Y:S01]  /*0dc0*/  @!P6 IMAD.MOV R53, RZ, RZ, -R53 ;  /* 0x000000ffff35e224 */ /* 0x000fe200078e0a35 */
[----:B------:R-:W-:Y:S01]  /*0dd0*/  ISETP.GE.AND P6, PT, R11, RZ, PT ;  /* 0x000000ff0b00720c */ /* 0x000fe20003fc6270 */
[--C-:B------:R-:W-:Y:S01]  /*0de0*/  @!P0 IMAD.IADD R237, R237, 0x1, -R7.reuse ;  /* 0x00000001eded8824 */ /* 0x100fe200078e0a07 */
[C---:B------:R-:W-:Y:S01]  /*0df0*/  SEL R3, R5.reuse, R4, !P4 ;  /* 0x0000000405037207 */ /* 0x040fe20006000000 */
[--C-:B------:R-:W-:Y:S01]  /*0e00*/  @!P5 IMAD.IADD R238, R238, 0x1, -R7.reuse ;  /* 0x00000001eeeed824 */ /* 0x100fe200078e0a07 */
[C---:B------:R-:W-:Y:S01]  /*0e10*/  SEL R2, R5.reuse, R0, !P4 ;  /* 0x0000000005027207 */ /* 0x040fe20006000000 */
[----:B------:R-:W-:Y:S01]  /*0e20*/  IMAD.HI.U32 R0, R8, R51, RZ ;  /* 0x0000003308007227 */ /* 0x000fe200078e00ff */
[----:B------:R-:W-:Y:S01]  /*0e30*/  SEL R4, R5, R6, !P4 ;  /* 0x0000000605047207 */ /* 0x000fe20006000000 */
[----:B------:R1:W-:Y:S01]  /*0e40*/  STL [R1+0x32ec], R53 ;  /* 0x0032ec3501007387 */ /* 0x0003e20000100800 */
[----:B------:R-:W-:Y:S01]  /*0e50*/  LOP3.LUT R6, R9, 0x18, RZ, 0xfc, !PT ;  /* 0x0000001809067812 */ /* 0x000fe200078efcff */
[----:B------:R-:W-:Y:S01]  /*0e60*/  @!P2 IMAD.MOV R238, RZ, RZ, -R238 ;  /* 0x000000ffffeea224 */ /* 0x000fe200078e0aee */
[----:B------:R-:W-:Y:S01]  /*0e70*/  ISETP.GT.U32.AND P2, PT, R7, R237, PT ;  /* 0x000000ed0700720c */ /* 0x000fe20003f44070 */
[----:B------:R-:W-:Y:S01]  /*0e80*/  @!P3 IMAD.IADD R236, R236, 0x1, -R7 ;  /* 0x00000001ececb824 */ /* 0x000fe200078e0a07 */
[----:B------:R-:W-:Y:S01]  /*0e90*/  SEL R5, R5, R10, !P4 ;  /* 0x0000000a05057207 */ /* 0x000fe20006000000 */
[----:B------:R-:W-:Y:S01]  /*0ea0*/  IMAD.MOV R0, RZ, RZ, -R0 ;  /* 0x000000ffff007224 */ /* 0x000fe200078e0a00 */
[C---:B------:R-:W-:Y:S01]  /*0eb0*/  ISETP.GT.U32.AND P4, PT, R7.reuse, R52, PT ;  /* 0x000000340700720c */ /* 0x040fe20003f84070 */
[----:B------:R-:W-:Y:S01]  /*0ec0*/  IMAD R2, R2, c[0x0][0x184], RZ ;  /* 0x0000610002027a24 */ /* 0x000fe200078e02ff */
[----:B------:R-:W-:Y:S01]  /*0ed0*/  IABS R233, R6 ;  /* 0x0000000600e97213 */ /* 0x000fe20000000000 */
[C---:B------:R-:W-:Y:S01]  /*0ee0*/  IMAD R51, R7.reuse, R0, R51 ;  /* 0x0000000007337224 */ /* 0x040fe200078e0233 */
[----:B------:R-:W-:Y:S01]  /*0ef0*/  ISETP.GT.U32.AND P3, PT, R7, R236, PT ;  /* 0x000000ec0700720c */ /* 0x000fe20003f64070 */
[----:B------:R-:W-:Y:S01]  /*0f00*/  IMAD R3, R3, c[0x0][0x184], RZ ;  /* 0x0000610003037a24 */ /* 0x000fe200078e02ff */
[C---:B------:R-:W-:Y:S01]  /*0f10*/  LOP3.LUT R10, R9.reuse, 0x1c, RZ, 0xfc, !PT ;  /* 0x0000001c090a7812 */ /* 0x040fe200078efcff */
[----:B------:R-:W-:Y:S01]  /*0f20*/  IMAD.HI.U32 R0, R8, R233, RZ ;  /* 0x000000e908007227 */ /* 0x000fe200078e00ff */
[----:B------:R-:W-:-:S02]  /*0f30*/  LOP3.LUT R11, R9, 0x20, RZ, 0xfc, !PT ;  /* 0x00000020090b7812 */ /* 0x000fc400078efcff */
        /* <DEDUP_REMOVED lines=8> */
[----:B------:R-:W-:Y:S01]  /*0fc0*/  ISETP.GE.AND P0, PT, R15, RZ, PT ;  /* 0x000000ff0f00720c */ /* 0x000fe20003f06270 */
[----:B------:R-:W-:Y:S01]  /*0fd0*/  @!P3 IMAD.IADD R236, R236, 0x1, -R7 ;  /* 0x00000001ececb824 */ /* 0x000fe200078e0a07 */
[C---:B------:R-:W-:Y:S01]  /*0fe0*/  ISETP.GT.U32.AND P4, PT, R7.reuse, R52, PT ;  /* 0x000000340700720c */ /* 0x040fe20003f84070 */
[----:B------:R-:W-:Y:S01]  /*0ff0*/  @!P1 IMAD.MOV R237, RZ, RZ, -R237 ;  /* 0x000000ffffed9224 */ /* 0x000fe200078e0aed */
[----:B------:R-:W-:Y:S01]  /*1000*/  ISETP.GT.U32.AND P3, PT, R7, R233, PT ;  /* 0x000000e90700720c */ /* 0x000fe20003f64070 */
[----:B------:R-:W-:Y:S01]  /*1010*/  IMAD.HI.U32 R0, R8, R50, RZ ;  /* 0x0000003208007227 */ /* 0x000fe200078e00ff */
[----:B------:R-:W-:-:S02]  /*1020*/  LOP3.LUT R13, R9, 0x3c, RZ, 0xfc, !PT ;  /* 0x0000003c090d7812 */ /* 0x000fc400078efcff */
[----:B------:R-:W-:Y:S01]  /*1030*/  LOP3.LUT R15, R9, 0x68, RZ, 0xfc, !PT ;  /* 0x00000068090f7812 */ /* 0x000fe200078efcff */
[--C-:B------:R-:W-:Y:S01]  /*1040*/  @!P2 IMAD.IADD R51, R51, 0x1, -R7.reuse ;  /* 0x000000013333a824 */ /* 0x100fe200078e0a07 */
[----:B------:R-:W-:Y:S01]  /*1050*/  ISETP.GE.AND P2, PT, R10, RZ, PT ;  /* 0x000000ff0a00720c */ /* 0x000fe20003f46270 */
[----:B------:R-:W-:Y:S01]  /*1060*/  IMAD.MOV R0, RZ, RZ, -R0 ;  /* 0x000000ffff007224 */ /* 0x000fe200078e0a00 */
[----:B------:R-:W-:Y:S01]  /*1070*/  LOP3.LUT R10, R9, 0x28, RZ, 0xfc, !PT ;  /* 0x00000028090a7812 */ /* 0x000fe200078efcff */
[----:B------:R-:W-:Y:S01]  /*1080*/  @!P0 IMAD.MOV R236, RZ, RZ, -R236 ;  /* 0x000000ffffec8224 */ /* 0x000fe200078e0aec */
[----:B------:R-:W-:Y:S01]  /*1090*/  ISETP.GT.U32.AND P1, PT, R7, R51, PT ;  /* 0x000000330700720c */ /* 0x000fe20003f24070 */
[--C-:B------:R-:W-:Y:S01]  /*10a0*/  @!P4 IMAD.IADD R52, R52, 0x1, -R7.reuse ;  /* 0x000000013434c824 */ /* 0x100fe200078e0a07 */
[----:B------:R-:W-:Y:S01]  /*10b0*/  ISETP.GE.AND P4, PT, R6, RZ, PT ;  /* 0x000000ff0600720c */ /* 0x000fe20003f86270 */
[----:B------:R-:W-:Y:S01]  /*10c0*/  @!P3 IMAD.IADD R233, R233, 0x1, -R7 ;  /* 0x00000001e9e9b824 */ /* 0x000fe200078e0a07 */
[----:B------:R-:W-:Y:S01]  /*10d0*/  ISETP.GE.AND P0, PT, R11, RZ, PT ;  /* 0x000000ff0b00720c */ /* 0x000fe20003f06270 */
[----:B------:R-:W-:Y:S01]  /*10e0*/  IMAD.HI.U32 R6, R8, R49, RZ ;  /* 0x0000003108067227 */ /* 0x000fe200078e00ff */
[----:B------:R-:W-:-:S02]  /*10f0*/  IABS R11, R10 ;  /* 0x0000000a000b7213 */ /* 0x000fc40000000000 */
[C---:B------:R-:W-:Y:S01]  /*1100*/  ISETP.GT.U32.AND P3, PT, R7.reuse, R233, PT ;  /* 0x000000e90700720c */ /* 0x040fe20003f64070 */
[----:B------:R-:W-:Y:S01]  /*1110*/  IMAD R50, R7, R0, R50 ;  /* 0x0000000007327224 */ /* 0x000fe200078e0232 */
[----:B------:R-:W-:Y:S01]  /*1120*/  IABS R46, R13 ;  /* 0x0000000d002e7213 */ /* 0x000fe20000000000 */
[----:B------:R-:W-:Y:S01]  /*1130*/  IMAD.HI.U32 R0, R8, R232, RZ ;  /* 0x000000e808007227 */ /* 0x000fe200078e00ff */
[----:B------:R-:W-:Y:S02]  /*1140*/  IABS R200, R15 ;  /* 0x0000000f00c87213 */ /* 0x000fe40000000000 */
[----:B------:R-:W-:Y:S01]  /*1150*/  IABS R92, R60 ;  /* 0x0000003c005c7213 */ /* 0x000fe20000000000 */
[----:B------:R-:W-:Y:S01]  /*1160*/  IMAD.MOV R6, RZ, RZ, -R6 ;  /* 0x000000ffff067224 */ /* 0x000fe200078e0a06 */
[C---:B------:R-:W-:Y:S01]  /*1170*/  LOP3.LUT R62, R9.reuse, 0x190, RZ, 0xfc, !PT ;  /* 0x00000190093e7812 */ /* 0x040fe200078efcff */
[----:B------:R-:W-:Y:S01]  /*1180*/  IMAD.MOV R0, RZ, RZ, -R0 ;  /* 0x000000ffff007224 */ /* 0x000fe200078e0a00 */
[----:B------:R-:W-:Y:S01]  /*1190*/  LOP3.LUT R61, R9, 0x188, RZ, 0xfc, !PT ;  /* 0x00000188093d7812 */ /* 0x000fe200078efcff */
[----:B------:R-:W-:Y:S01]  /*11a0*/  @!P1 IMAD.IADD R51, R51, 0x1, -R7 ;  /* 0x0000000133339824 */ /* 0x000fe200078e0a07 */
[----:B------:R-:W-:Y:S01]  /*11b0*/  ISETP.GE.AND P1, PT, R12, RZ, PT ;  /* 0x000000ff0c00720c */ /* 0x000fe20003f26270 */
[----:B------:R-:W-:Y:S01]  /*11c0*/  IMAD R49, R7, R6, R49 ;  /* 0x0000000607317224 */ /* 0x000fe200078e0231 */
[----:B------:R-:W-:Y:S01]  /*11d0*/  LOP3.LUT R12, R9, 0x30, RZ, 0xfc, !PT ;  /* 0x00000030090c7812 */ /* 0x000fe200078efcff */
[----:B------:R-:W-:Y:S01]  /*11e0*/  IMAD R232, R7, R0, R232 ;  /* 0x0000000007e87224 */ /* 0x000fe200078e02e8 */
[----:B------:R-:W-:Y:S01]  /*11f0*/  LOP3.LUT R6, R9, 0x2c, RZ, 0xfc, !PT ;  /* 0x0000002c09067812 */ /* 0x000fe200078efcff */
[----:B------:R-:W-:Y:S01]  /*1200*/  @!P6 IMAD.MOV R51, RZ, RZ, -R51 ;  /* 0x000000ffff33e224 */ /* 0x000fe200078e0a33 */
[C---:B------:R-:W-:Y:S01]  /*1210*/  ISETP.GT.U32.AND P6, PT, R7.reuse, R49, PT ;  /* 0x000000310700720c */ /* 0x040fe20003fc4070 */
[----:B------:R-:W-:Y:S01]  /*1220*/  @!P5 IMAD.MOV R52, RZ, RZ, -R52 ;  /* 0x000000ffff34d224 */ /* 0x000fe200078e0a34 */
[----:B------:R-:W-:Y:S01]  /*1230*/  ISETP.GT.U32.AND P5, PT, R7, R50, PT ;  /* 0x000000320700720c */ /* 0x000fe20003fa4070 */
[----:B------:R-:W-:Y:S01]  /*1240*/  @!P3 IMAD.IADD R233, R233, 0x1, -R7 ;  /* 0x00000001e9e9b824 */ /* 0x000fe200078e0a07 */
[----:B------:R-:W-:Y:S01]  /*1250*/  ISETP.GT.U32.AND P3, PT, R7, R232, PT ;  /* 0x000000e80700720c */ /* 0x000fe20003f64070 */
[----:B------:R-:W-:Y:S01]  /*1260*/  IMAD.HI.U32 R0, R8, R11, RZ ;  /* 0x0000000b08007227 */ /* 0x000fe200078e00ff */
[----:B------:R-:W-:Y:S01]  /*1270*/  IABS R225, R12 ;  /* 0x0000000c00e17213 */ /* 0x000fe20000000000 */
[----:B------:R2:W-:Y:S01]  /*1280*/  STL [R1+0x32f0], R52 ;  /* 0x0032f03401007387 */ /* 0x0005e20000100800 */
[----:B------:R-:W-:Y:S01]  /*1290*/  IABS R48, R6 ;  /* 0x0000000600307213 */ /* 0x000fe20000000000 */
[----:B------:R-:W-:Y:S01]  /*12a0*/  @!P4 IMAD.MOV R233, RZ, RZ, -R233 ;  /* 0x000000ffffe9c224 */ /* 0x000fe200078e0ae9 */
[----:B------:R-:W-:Y:S01]  /*12b0*/  ISETP.GE.AND P4, PT, R10, RZ, PT ;  /* 0x000000ff0a00720c */ /* 0x000fe20003f86270 */
[----:B------:R-:W-:Y:S01]  /*12c0*/  IMAD.HI.U32 R10, R8, R225, RZ ;  /* 0x000000e1080a7227 */ /* 0x000fe200078e00ff */
[----:B------:R-:W-:Y:S01]  /*12d0*/  IABS R83, R62 ;  /* 0x0000003e00537213 */ /* 0x000fe20000000000 */
[----:B------:R3:W-:Y:S01]  /*12e0*/  STL [R1+0x32f4], R51 ;  /* 0x0032f43301007387 */ /* 0x0007e20000100800 */
[----:B------:R-:W-:Y:S01]  /*12f0*/  IABS R86, R61 ;  /* 0x0000003d00567213 */ /* 0x000fe20000000000 */
[--C-:B------:R-:W-:Y:S01]  /*1300*/  @!P6 IMAD.IADD R49, R49, 0x1, -R7.reuse ;  /* 0x000000013131e824 */ /* 0x100fe200078e0a07 */
[C---:B------:R-:W-:Y:S01]  /*1310*/  LOP3.LUT R63, R9.reuse, 0x1e8, RZ, 0xfc, !PT ;  /* 0x000001e8093f7812 */ /* 0x040fe200078efcff */
[--C-:B------:R-:W-:Y:S01]  /*1320*/  @!P5 IMAD.IADD R50, R50, 0x1, -R7.reuse ;  /* 0x000000013232d824 */ /* 0x100fe200078e0a07 */
[----:B------:R-:W-:Y:S01]  /*1330*/  LOP3.LUT R66, R9, 0x1f0, RZ, 0xfc, !PT ;  /* 0x000001f009427812 */ /* 0x000fe200078efcff */
[----:B------:R-:W-:Y:S01]  /*1340*/  @!P3 IMAD.IADD R232, R232, 0x1, -R7 ;  /* 0x00000001e8e8b824 */ /* 0x000fe200078e0a07 */
[C---:B------:R-:W-:Y:S01]  /*1350*/  ISETP.GT.U32.AND P6, PT, R7.reuse, R49, PT ;  /* 0x000000310700720c */ /* 0x040fe20003fc4070 */
[----:B------:R-:W-:Y:S01]  /*1360*/  IMAD.MOV R0, RZ, RZ, -R0 ;  /* 0x000000ffff007224 */ /* 0x000fe200078e0a00 */
[C---:B------:R-:W-:Y:S01]  /*1370*/  ISETP.GT.U32.AND P5, PT, R7.reuse, R50, PT ;  /* 0x000000320700720c */ /* 0x040fe20003fa4070 */
[----:B------:R-:W-:Y:S01]  /*1380*/  IMAD.MOV R10, RZ, RZ, -R10 ;  /* 0x000000ffff0a7224 */ /* 0x000fe200078e0a0a */
[C---:B------:R-:W-:Y:S01]  /*1390*/  ISETP.GT.U32.AND P3, PT, R7.reuse, R232, PT ;  /* 0x000000e80700720c */ /* 0x040fe20003f64070 */
[----:B------:R-:W-:Y:S01]  /*13a0*/  IMAD R0, R7, R0, R11 ;  /* 0x0000000007007224 */ /* 0x000fe200078e020b */
[----:B------:R-:W-:Y:S01]  /*13b0*/  LOP3.LUT R11, R9, 0x38, RZ, 0xfc, !PT ;  /* 0x00000038090b7812 */ /* 0x000fe200078efcff */
[----:B------:R-:W-:Y:S01]  /*13c0*/  IMAD R225, R7, R10, R225 ;  /* 0x0000000a07e17224 */ /* 0x000fe200078e02e1 */
[----:B------:R-:W-:Y:S01]  /*13d0*/  LOP3.LUT R67, R9, 0x1f8, RZ, 0xfc, !PT ;  /* 0x000001f809437812 */ /* 0x000fe200078efcff */
[----:B------:R-:W-:Y:S01]  /*13e0*/  IMAD R4, R4, c[0x0][0x184], RZ ;  /* 0x0000610004047a24 */ /* 0x000fe200078e02ff */
[----:B------:R-:W-:Y:S01]  /*13f0*/  IABS R224, R11 ;  /* 0x0000000b00e07213 */ /* 0x000fe20000000000 */
[----:B------:R-:W-:Y:S01]  /*1400*/  IMAD R5, R5, c[0x0][0x184], RZ ;  /* 0x0000610005057a24 */ /* 0x000fe200078e02ff */
[----:B-1----:R-:W-:Y:S01]  /*1410*/  LOP3.LUT R53, R75, 0x7f, RZ, 0xc0, !PT ;  /* 0x0000007f4b357812 */ /* 0x002fe200078ec0ff */
[--C-:B------:R-:W-:Y:S01]  /*1420*/  @!P6 IMAD.IADD R49, R49, 0x1, -R7.reuse ;  /* 0x000000013131e824 */ /* 0x100fe200078e0a07 */
[----:B--2---:R-:W-:Y:S01]  /*1430*/  LOP3.LUT R52, R75, 0x1f, RZ, 0xc0, !PT ;  /* 0x0000001f4b347812 */ /* 0x004fe200078ec0ff */
[----:B------:R-:W-:Y:S01]  /*1440*/  @!P5 IMAD.IADD R50, R50, 0x1, -R7 ;  /* 0x000000013232d824 */ /* 0x000fe200078e0a07 */
[----:B------:R-:W-:Y:S01]  /*1450*/  ISETP.GE.AND P5, PT, R6, RZ, PT ;  /* 0x000000ff0600720c */ /* 0x000fe20003fa6270 */
[----:B------:R-:W-:Y:S01]  /*1460*/  IMAD.HI.U32 R6, R8, R48, RZ ;  /* 0x0000003008067227 */ /* 0x000fe200078e00ff */
[----:B------:R-:W-:-:S03]  /*1470*/  LOP3.LUT R239, R9, 0x15c, RZ, 0xfc, !PT ;  /* 0x0000015c09ef7812 */ /* 0x000fc600078efcff */
[----:B------:R-:W-:Y:S01]  /*1480*/  @!P3 IMAD.IADD R232, R232, 0x1, -R7 ;  /* 0x00000001e8e8b824 */ /* 0x000fe200078e0a07 */
[C---:B------:R-:W-:Y:S01]  /*1490*/  ISETP.GT.U32.AND P3, PT, R7.reuse, R0, PT ;  /* 0x000000000700720c */ /* 0x040fe20003f64070 */
[----:B------:R-:W-:Y:S01]  /*14a0*/  @!P1 IMAD.MOV R49, RZ, RZ, -R49 ;  /* 0x000000ffff319224 */ /* 0x000fe200078e0a31 */
[C---:B------:R-:W-:Y:S01]  /*14b0*/  ISETP.GT.U32.AND P1, PT, R7.reuse, R225, PT ;  /* 0x000000e10700720c */ /* 0x040fe20003f24070 */
[----:B------:R-:W-:Y:S02]  /*14c0*/  IMAD.MOV R6, RZ, RZ, -R6 ;  /* 0x000000ffff067224 */ /* 0x000fe400078e0a06 */
[----:B------:R-:W-:Y:S02]  /*14d0*/  @!P0 IMAD.MOV R232, RZ, RZ, -R232 ;  /* 0x000000ffffe88224 */ /* 0x000fe400078e0ae8 */
[----:B------:R-:W-:Y:S01]  /*14e0*/  IMAD R48, R7, R6, R48 ;  /* 0x0000000607307224 */ /* 0x000fe200078e0230 */
[----:B------:R-:W-:Y:S01]  /*14f0*/  LOP3.LUT R6, R9, 0x34, RZ, 0xfc, !PT ;  /* 0x0000003409067812 */ /* 0x000fe200078efcff */
[----:B------:R-:W-:-:S03]  /*1500*/  IMAD.HI.U32 R10, R8, R224, RZ ;  /* 0x000000e0080a7227 */ /* 0x000fc600078e00ff */
[----:B------:R-:W-:Y:S01]  /*1510*/  ISETP.GT.U32.AND P0, PT, R7, R48, PT ;  /* 0x000000300700720c */ /* 0x000fe20003f04070 */
[--C-:B------:R-:W-:Y:S01]  /*1520*/  @!P3 IMAD.IADD R0, R0, 0x1, -R7.reuse ;  /* 0x000000010000b824 */ /* 0x100fe200078e0a07 */
[----:B------:R-:W-:Y:S01]  /*1530*/  IABS R47, R6 ;  /* 0x00000006002f7213 */ /* 0x000fe20000000000 */
[----:B------:R-:W-:Y:S01]  /*1540*/  @!P1 IMAD.IADD R225, R225, 0x1, -R7 ;  /* 0x00000001e1e19824 */ /* 0x000fe200078e0a07 */
[----:B------:R-:W-:Y:S01]  /*1550*/  ISETP.GE.AND P6, PT, R6, RZ, PT ;  /* 0x000000ff0600720c */ /* 0x000fe20003fc6270 */
[----:B------:R-:W-:Y:S01]  /*1560*/  IMAD.MOV R10, RZ, RZ, -R10 ;  /* 0x000000ffff0a7224 */ /* 0x000fe200078e0a0a */
[C---:B------:R-:W-:Y:S01]  /*1570*/  ISETP.GT.U32.AND P3, PT, R7.reuse, R0, PT ;  /* 0x000000000700720c */ /* 0x040fe20003f64070 */
[----:B------:R-:W-:Y:S01]  /*1580*/  @!P2 IMAD.MOV R50, RZ, RZ, -R50 ;  /* 0x000000ffff32a224 */ /* 0x000fe200078e0a32 */
[C---:B------:R-:W-:Y:S01]  /*1590*/  ISETP.GT.U32.AND P1, PT, R7.reuse, R225, PT ;  /* 0x000000e10700720c */ /* 0x040fe20003f24070 */
[----:B------:R-:W-:Y:S01]  /*15a0*/  IMAD R224, R7, R10, R224 ;  /* 0x0000000a07e07224 */ /* 0x000fe200078e02e0 */
[----:B------:R-:W-:Y:S01]  /*15b0*/  ISETP.GE.AND P2, PT, R12, RZ, PT ;  /* 0x000000ff0c00720c */ /* 0x000fe20003f46270 */
[----:B------:R-:W-:-:S04]  /*15c0*/  IMAD.HI.U32 R10, R8, R217, RZ ;  /* 0x000000d9080a7227 */ /* 0x000fc800078e00ff */
[----:B------:R-:W-:Y:S02]  /*15d0*/  @!P0 IMAD.IADD R48, R48, 0x1, -R7 ;  /* 0x0000000130308824 */ /* 0x000fe400078e0a07 */
[----:B------:R-:W-:Y:S02]  /*15e0*/  IMAD.MOV R10, RZ, RZ, -R10 ;  /* 0x000000ffff0a7224 */ /* 0x000fe400078e0a0a */
[----:B------:R-:W-:Y:S01]  /*15f0*/  IMAD.HI.U32 R6, R8, R47, RZ ;  /* 0x0000002f08067227 */ /* 0x000fe200078e00ff */
[----:B------:R-:W-:-:S03]  /*1600*/  ISETP.GT.U32.AND P0, PT, R7, R48, PT ;  /* 0x000000300700720c */ /* 0x000fc60003f04070 */
[----:B------:R-:W-:Y:S01]  /*1610*/  @!P3 IMAD.IADD R0, R0, 0x1, -R7 ;  /* 0x000000010000b824 */ /* 0x000fe200078e0a07 */
[----:B------:R-:W-:Y:S01]  /*1620*/  ISETP.GE.AND P3, PT, R11, RZ, PT ;  /* 0x000000ff0b00720c */ /* 0x000fe20003f66270 */
[----:B------:R-:W-:Y:S01]  /*1630*/  IMAD R217, R7, R10, R217 ;  /* 0x0000000a07d97224 */ /* 0x000fe200078e02d9 */
[----:B------:R-:W-:Y:S01]  /*1640*/  LOP3.LUT R11, R9, 0x44, RZ, 0xfc, !PT ;  /* 0x00000044090b7812 */ /* 0x000fe200078efcff */
[----:B------:R-:W-:Y:S02]  /*1650*/  @!P1 IMAD.IADD R225, R225, 0x1, -R7 ;  /* 0x00000001e1e19824 */ /* 0x000fe400078e0a07 */
[----:B------:R-:W-:Y:S01]  /*1660*/  IMAD.MOV R12, RZ, RZ, -R6 ;  /* 0x000000ffff0c7224 */ /* 0x000fe200078e0a06 */
[----:B------:R-:W-:Y:S01]  /*1670*/  IABS R45, R11 ;  /* 0x0000000b002d7213 */ /* 0x000fe20000000000 */
[----:B------:R-:W-:Y:S01]  /*1680*/  @!P4 IMAD.MOV R0, RZ, RZ, -R0 ;  /* 0x000000ffff00c224 */ /* 0x000fe200078e0a00 */
[C---:B------:R-:W-:Y:S01]  /*1690*/  ISETP.GT.U32.AND P4, PT, R7.reuse, R224, PT ;  /* 0x000000e00700720c */ /* 0x040fe20003f84070 */
[----:B------:R-:W-:Y:S01]  /*16a0*/  @!P2 IMAD.MOV R225, RZ, RZ, -R225 ;  /* 0x000000ffffe1a224 */ /* 0x000fe200078e0ae1 */
[----:B------:R-:W-:Y:S01]  /*16b0*/  ISETP.GT.U32.AND P2, PT, R7, R217, PT ;  /* 0x000000d90700720c */ /* 0x000fe20003f44070 */
[----:B------:R-:W-:-:S04]  /*16c0*/  IMAD.HI.U32 R6, R8, R46, RZ ;  /* 0x0000002e08067227 */ /* 0x000fc800078e00ff */
[----:B------:R-:W-:Y:S01]  /*16d0*/  IMAD R47, R7, R12, R47 ;  /* 0x0000000c072f7224 */ /* 0x000fe200078e022f */
[----:B------:R-:W-:Y:S01]  /*16e0*/  LOP3.LUT R12, R9, 0x48, RZ, 0xfc, !PT ;  /* 0x00000048090c7812 */ /* 0x000fe200078efcff */
[----:B------:R-:W-:Y:S02]  /*16f0*/  IMAD.MOV R6, RZ, RZ, -R6 ;  /* 0x000000ffff067224 */ /* 0x000fe400078e0a06 */
[----:B------:R-:W-:Y:S01]  /*1700*/  @!P0 IMAD.IADD R48, R48, 0x1, -R7 ;  /* 0x0000000130308824 */ /* 0x000fe200078e0a07 */
[C---:B------:R-:W-:Y:S01]  /*1710*/  ISETP.GT.U32.AND P0, PT, R7.reuse, R47, PT ;  /* 0x0000002f0700720c */ /* 0x040fe20003f04070 */
[----:B------:R-:W-:Y:S01]  /*1720*/  IMAD R46, R7, R6, R46 ;  /* 0x00000006072e7224 */ /* 0x000fe200078e022e */
[----:B------:R-:W-:Y:S01]  /*1730*/  IABS R216, R12 ;  /* 0x0000000c00d87213 */ /* 0x000fe20000000000 */
[----:B------:R-:W-:-:S03]  /*1740*/  IMAD.HI.U32 R6, R8, R45, RZ ;  /* 0x0000002d08067227 */ /* 0x000fc600078e00ff */
[----:B------:R-:W-:Y:S01]  /*1750*/  ISETP.GT.U32.AND P1, PT, R7, R46, PT ;  /* 0x0000002e0700720c */ /* 0x000fe20003f24070 */
[--C-:B------:R-:W-:Y:S02]  /*1760*/  @!P4 IMAD.IADD R224, R224, 0x1, -R7.reuse ;  /* 0x00000001e0e0c824 */ /* 0x100fe400078e0a07 */
[--C-:B------:R-:W-:Y:S02]  /*1770*/  @!P2 IMAD.IADD R217, R217, 0x1, -R7.reuse ;  /* 0x00000001d9d9a824 */ /* 0x100fe400078e0a07 */
[----:B------:R-:W-:Y:S01]  /*1780*/  IMAD.MOV R6, RZ, RZ, -R6 ;  /* 0x000000ffff067224 */ /* 0x000fe200078e0a06 */
[----:B------:R-:W-:Y:S01]  /*1790*/  ISETP.GT.U32.AND P4, PT, R7, R224, PT ;  /* 0x000000e00700720c */ /* 0x000fe20003f84070 */
[----:B------:R-:W-:Y:S01]  /*17a0*/  @!P0 IMAD.IADD R47, R47, 0x1, -R7 ;  /* 0x000000012f2f8824 */ /* 0x000fe200078e0a07 */
[C---:B------:R-:W-:Y:S01]  /*17b0*/  ISETP.GT.U32.AND P2, PT, R7.reuse, R217, PT ;  /* 0x000000d90700720c */ /* 0x040fe20003f44070 */
[C---:B------:R-:W-:Y:S02]  /*17c0*/  IMAD R45, R7.reuse, R6, R45 ;  /* 0x00000006072d7224 */ /* 0x040fe400078e022d */
[----:B------:R-:W-:Y:S01]  /*17d0*/  IMAD.HI.U32 R6, R8, R216, RZ ;  /* 0x000000d808067227 */ /* 0x000fe200078e00ff */
[----:B------:R-:W-:-:S03]  /*17e0*/  ISETP.GT.U32.AND P0, PT, R7, R47, PT ;  /* 0x0000002f0700720c */ /* 0x000fc60003f04070 */
[----:B------:R-:W-:Y:S02]  /*17f0*/  IMAD.MOV R6, RZ, RZ, -R6 ;  /* 0x000000ffff067224 */ /* 0x000fe400078e0a06 */
[----:B------:R-:W-:Y:S01]  /*1800*/  @!P5 IMAD.MOV R48, RZ, RZ, -R48 ;  /* 0x000000ffff30d224 */ /* 0x000fe200078e0a30 */
[----:B------:R-:W-:Y:S01]  /*1810*/  ISETP.GE.AND P5, PT, R13, RZ, PT ;  /* 0x000000ff0d00720c */ /* 0x000fe20003fa6270 */
[--C-:B------:R-:W-:Y:S01]  /*1820*/  @!P1 IMAD.IADD R46, R46, 0x1, -R7.reuse ;  /* 0x000000012e2e9824 */ /* 0x100fe200078e0a07 */
[----:B------:R-:W-:Y:S01]  /*1830*/  LOP3.LUT R13, R9, 0x4c, RZ, 0xfc, !PT ;  /* 0x0000004c090d7812 */ /* 0x000fe200078efcff */
[----:B------:R-:W-:Y:S01]  /*1840*/  IMAD R216, R7, R6, R216 ;  /* 0x0000000607d87224 */ /* 0x000fe200078e02d8 */
[----:B------:R-:W-:Y:S01]  /*1850*/  LOP3.LUT R6, R9, 0x50, RZ, 0xfc, !PT ;  /* 0x0000005009067812 */ /* 0x000fe200078efcff */
[--C-:B------:R-:W-:Y:S01]  /*1860*/  @!P4 IMAD.IADD R224, R224, 0x1, -R7.reuse ;  /* 0x00000001e0e0c824 */ /* 0x100fe200078e0a07 */
[----:B------:R-:W-:Y:S01]  /*1870*/  IABS R44, R13 ;  /* 0x0000000d002c7213 */ /* 0x000fe20000000000 */
[--C-:B------:R-:W-:Y:S01]  /*1880*/  @!P2 IMAD.IADD R217, R217, 0x1, -R7.reuse ;  /* 0x00000001d9d9a824 */ /* 0x100fe200078e0a07 */
[----:B------:R-:W-:Y:S01]  /*1890*/  ISETP.GT.U32.AND P1, PT, R7, R46, PT ;  /* 0x0000002e0700720c */ /* 0x000fe20003f24070 */
[----:B------:R-:W-:Y:S01]  /*18a0*/  @!P0 IMAD.IADD R47, R47, 0x1, -R7 ;  /* 0x000000012f2f8824 */ /* 0x000fe200078e0a07 */
[C---:B------:R-:W-:Y:S01]  /*18b0*/  ISETP.GT.U32.AND P4, PT, R7.reuse, R45, PT ;  /* 0x0000002d0700720c */ /* 0x040fe20003f84070 */
[----:B------:R-:W-:Y:S01]  /*18c0*/  IMAD.HI.U32 R10, R8, R44, RZ ;  /* 0x0000002c080a7227 */ /* 0x000fe200078e00ff */
[----:B------:R-:W-:-:S02]  /*18d0*/  ISETP.GT.U32.AND P2, PT, R7, R216, PT ;  /* 0x000000d80700720c */ /* 0x000fc40003f44070 */
[----:B------:R-:W-:Y:S01]  /*18e0*/  ISETP.GE.AND P0, PT, R14, RZ, PT ;  /* 0x000000ff0e00720c */ /* 0x000fe20003f06270 */
[----:B------:R-:W-:Y:S01]  /*18f0*/  IMAD.MOV R10, RZ, RZ, -R10 ;  /* 0x000000ffff0a7224 */ /* 0x000fe200078e0a0a */
[----:B------:R-:W-:Y:S01]  /*1900*/  IABS R209, R6 ;  /* 0x0000000600d17213 */ /* 0x000fe20000000000 */
[----:B------:R-:W-:Y:S01]  /*1910*/  @!P6 IMAD.MOV R47, RZ, RZ, -R47 ;  /* 0x000000ffff2fe224 */ /* 0x000fe200078e0a2f */
[----:B------:R-:W-:Y:S01]  /*1920*/  ISETP.GE.AND P6, PT, R11, RZ, PT ;  /* 0x000000ff0b00720c */ /* 0x000fe20003fc6270 */
[----:B------:R-:W-:Y:S01]  /*1930*/  IMAD R44, R7, R10, R44 ;  /* 0x0000000a072c7224 */ /* 0x000fe200078e022c */
[C---:B------:R-:W-:Y:S01]  /*1940*/  LOP3.LUT R10, R9.reuse, 0x54, RZ, 0xfc, !PT ;  /* 0x00000054090a7812 */ /* 0x040fe200078efcff */
[--C-:B------:R-:W-:Y:S01]  /*1950*/  @!P1 IMAD.IADD R46, R46, 0x1, -R7.reuse ;  /* 0x000000012e2e9824 */ /* 0x100fe200078e0a07 */
[----:B------:R-:W-:Y:S01]  /*1960*/  LOP3.LUT R11, R9, 0x58, RZ, 0xfc, !PT ;  /* 0x00000058090b7812 */ /* 0x000fe200078efcff */
[--C-:B------:R-:W-:Y:S01]  /*1970*/  @!P4 IMAD.IADD R45, R45, 0x1, -R7.reuse ;  /* 0x000000012d2dc824 */ /* 0x100fe200078e0a07 */
[----:B------:R-:W-:Y:S01]  /*1980*/  IABS R43, R10 ;  /* 0x0000000a002b7213 */ /* 0x000fe20000000000 */
[----:B------:R-:W-:Y:S01]  /*1990*/  @!P2 IMAD.IADD R216, R216, 0x1, -R7 ;  /* 0x00000001d8d8a824 */ /* 0x000fe200078e0a07 */
[----:B------:R-:W-:Y:S01]  /*19a0*/  IABS R208, R11 ;  /* 0x0000000b00d07213 */ /* 0x000fe20000000000 */
[----:B------:R-:W-:Y:S01]  /*19b0*/  @!P5 IMAD.MOV R46, RZ, RZ, -R46 ;  /* 0x000000ffff2ed224 */ /* 0x000fe200078e0a2e */
[C---:B------:R-:W-:Y:S01]  /*19c0*/  ISETP.GT.U32.AND P4, PT, R7.reuse, R45, PT ;  /* 0x0000002d0700720c */ /* 0x040fe20003f84070 */
[----:B------:R-:W-:Y:S01]  /*19d0*/  @!P0 IMAD.MOV R217, RZ, RZ, -R217 ;  /* 0x000000ffffd98224 */ /* 0x000fe200078e0ad9 */
[----:B------:R-:W-:Y:S01]  /*19e0*/  ISETP.GE.AND P5, PT, R6, RZ, PT ;  /* 0x000000ff0600720c */ /* 0x000fe20003fa6270 */
[----:B------:R-:W-:Y:S01]  /*19f0*/  IMAD.HI.U32 R6, R8, R209, RZ ;  /* 0x000000d108067227 */ /* 0x000fe200078e00ff */
[----:B------:R-:W-:-:S02]  /*1a00*/  ISETP.GT.U32.AND P2, PT, R7, R216, PT ;  /* 0x000000d80700720c */ /* 0x000fc40003f44070 */
[----:B------:R-:W-:Y:S01]  /*1a10*/  ISETP.GE.AND P0, PT, R10, RZ, PT ;  /* 0x000000ff0a00720c */ /* 0x000fe20003f06270 */
[----:B------:R-:W-:Y:S01]  /*1a20*/  IMAD.HI.U32 R10, R8, R43, RZ ;  /* 0x0000002b080a7227 */ /* 0x000fe200078e00ff */
[----:B------:R-:W-:Y:S02]  /*1a30*/  ISETP.GE.AND P1, PT, R13, RZ, PT ;  /* 0x000000ff0d00720c */ /* 0x000fe40003f26270 */
[C---:B------:R-:W-:Y:S01]  /*1a40*/  LOP3.LUT R13, R9.reuse, 0x60, RZ, 0xfc, !PT ;  /* 0x00000060090d7812 */ /* 0x040fe200078efcff */
[----:B------:R-:W-:Y:S01]  /*1a50*/  IMAD.MOV R6, RZ, RZ, -R6 ;  /* 0x000000ffff067224 */ /* 0x000fe200078e0a06 */
[----:B------:R-:W-:Y:S01]  /*1a60*/  LOP3.LUT R14, R9, 0x64, RZ, 0xfc, !PT ;  /* 0x00000064090e7812 */ /* 0x000fe200078efcff */
[----:B------:R-:W-:Y:S01]  /*1a70*/  IMAD.MOV R10, RZ, RZ, -R10 ;  /* 0x000000ffff0a7224 */ /* 0x000fe200078e0a0a */
[----:B------:R-:W-:Y:S01]  /*1a80*/  IABS R201, R13 ;  /* 0x0000000d00c97213 */ /* 0x000fe20000000000 */
[----:B------:R-:W-:Y:S01]  /*1a90*/  IMAD R209, R7, R6, R209 ;  /* 0x0000000607d17224 */ /* 0x000fe200078e02d1 */
[----:B------:R-:W-:Y:S01]  /*1aa0*/  IABS R41, R14 ;  /* 0x0000000e00297213 */ /* 0x000fe20000000000 */
[----:B------:R-:W-:Y:S01]  /*1ab0*/  @!P4 IMAD.IADD R45, R45, 0x1, -R7 ;  /* 0x000000012d2dc824 */ /* 0x000fe200078e0a07 */
[C---:B------:R-:W-:Y:S01]  /*1ac0*/  ISETP.GT.U32.AND P4, PT, R7.reuse, R44, PT ;  /* 0x0000002c0700720c */ /* 0x040fe20003f84070 */
[----:B------:R-:W-:-:S02]  /*1ad0*/  IMAD R43, R7, R10, R43 ;  /* 0x0000000a072b7224 */ /* 0x000fc400078e022b */
[----:B------:R-:W-:Y:S01]  /*1ae0*/  @!P2 IMAD.IADD R216, R216, 0x1, -R7 ;  /* 0x00000001d8d8a824 */ /* 0x000fe200078e0a07 */
[C---:B------:R-:W-:Y:S01]  /*1af0*/  ISETP.GT.U32.AND P2, PT, R7.reuse, R209, PT ;  /* 0x000000d10700720c */ /* 0x040fe20003f44070 */
[----:B------:R-:W-:Y:S01]  /*1b00*/  @!P6 IMAD.MOV R45, RZ, RZ, -R45 ;  /* 0x000000ffff2de224 */ /* 0x000fe200078e0a2d */
[----:B------:R-:W-:Y:S01]  /*1b10*/  ISETP.GT.U32.AND P6, PT, R7, R43, PT ;  /* 0x0000002b0700720c */ /* 0x000fe20003fc4070 */
[----:B------:R-:W-:Y:S01]  /*1b20*/  @!P3 IMAD.MOV R224, RZ, RZ, -R224 ;  /* 0x000000ffffe0b224 */ /* 0x000fe200078e0ae0 */
[----:B------:R-:W-:Y:S01]  /*1b30*/  ISETP.GE.AND P3, PT, R12, RZ, PT ;  /* 0x000000ff0c00720c */ /* 0x000fe20003f66270 */
[----:B------:R-:W-:Y:S01]  /*1b40*/  IMAD.HI.U32 R6, R8, R208, RZ ;  /* 0x000000d008067227 */ /* 0x000fe200078e00ff */
[----:B------:R-:W-:-:S03]  /*1b50*/  LOP3.LUT R12, R9, 0x5c, RZ, 0xfc, !PT ;  /* 0x0000005c090c7812 */ /* 0x000fc600078efcff */
[--C-:B------:R-:W-:Y:S01]  /*1b60*/  @!P4 IMAD.IADD R44, R44, 0x1, -R7.reuse ;  /* 0x000000012c2cc824 */ /* 0x100fe200078e0a07 */
[----:B------:R-:W-:Y:S01]  /*1b70*/  IABS R42, R12 ;  /* 0x0000000c002a7213 */ /* 0x000fe20000000000 */
[----:B------:R-:W-:Y:S02]  /*1b80*/  IMAD.MOV R6, RZ, RZ, -R6 ;  /* 0x000000ffff067224 */ /* 0x000fe400078e0a06 */
[--C-:B------:R-:W-:Y:S01]  /*1b90*/  @!P2 IMAD.IADD R209, R209, 0x1, -R7.reuse ;  /* 0x00000001d1d1a824 */ /* 0x100fe200078e0a07 */
[----:B------:R-:W-:Y:S01]  /*1ba0*/  ISETP.GT.U32.AND P4, PT, R7, R44, PT ;  /* 0x0000002c0700720c */ /* 0x000fe20003f84070 */
[----:B------:R-:W-:Y:S02]  /*1bb0*/  @!P6 IMAD.IADD R43, R43, 0x1, -R7 ;  /* 0x000000012b2be824 */ /* 0x000fe400078e0a07 */
[----:B------:R-:W-:Y:S01]  /*1bc0*/  IMAD.HI.U32 R10, R8, R42, RZ ;  /* 0x0000002a080a7227 */ /* 0x000fe200078e00ff */
[C---:B------:R-:W-:Y:S02]  /*1bd0*/  ISETP.GT.U32.AND P2, PT, R7.reuse, R209, PT ;  /* 0x000000d10700720c */ /* 0x040fe40003f44070 */
[----:B------:R-:W-:Y:S01]  /*1be0*/  ISETP.GT.U32.AND P6, PT, R7, R43, PT ;  /* 0x0000002b0700720c */ /* 0x000fe20003fc4070 */
[----:B------:R-:W-:-:S02]  /*1bf0*/  IMAD.MOV R10, RZ, RZ, -R10 ;  /* 0x000000ffff0a7224 */ /* 0x000fc400078e0a0a */
[C---:B------:R-:W-:Y:S02]  /*1c00*/  IMAD R208, R7.reuse, R6, R208 ;  /* 0x0000000607d07224 */ /* 0x040fe400078e02d0 */
[----:B------:R-:W-:Y:S02]  /*1c10*/  IMAD R42, R7, R10, R42 ;  /* 0x0000000a072a7224 */ /* 0x000fe400078e022a */
[----:B------:R-:W-:-:S04]  /*1c20*/  IMAD.HI.U32 R6, R8, R201, RZ ;  /* 0x000000c908067227 */ /* 0x000fc800078e00ff */
[--C-:B------:R-:W-:Y:S01]  /*1c30*/  @!P2 IMAD.IADD R209, R209, 0x1, -R7.reuse ;  /* 0x00000001d1d1a824 */ /* 0x100fe200078e0a07 */
[----:B------:R-:W-:Y:S01]  /*1c40*/  ISETP.GT.U32.AND P2, PT, R7, R208, PT ;  /* 0x000000d00700720c */ /* 0x000fe20003f44070 */
[--C-:B------:R-:W-:Y:S01]  /*1c50*/  @!P4 IMAD.IADD R44, R44, 0x1, -R7.reuse ;  /* 0x000000012c2cc824 */ /* 0x100fe200078e0a07 */
[----:B------:R-:W-:Y:S01]  /*1c60*/  ISETP.GE.AND P4, PT, R12, RZ, PT ;  /* 0x000000ff0c00720c */ /* 0x000fe20003f86270 */
[----:B------:R-:W-:Y:S01]  /*1c70*/  @!P6 IMAD.IADD R43, R43, 0x1, -R7 ;  /* 0x000000012b2be824 */ /* 0x000fe200078e0a07 */
[----:B------:R-:W-:Y:S01]  /*1c80*/  ISETP.GT.U32.AND P6, PT, R7, R42, PT ;  /* 0x0000002a0700720c */ /* 0x000fe20003fc4070 */
[----:B------:R-:W-:Y:S02]  /*1c90*/  IMAD.MOV R12, RZ, RZ, -R6 ;  /* 0x000000ffff0c7224 */ /* 0x000fe400078e0a06 */
[----:B------:R-:W-:-:S04]  /*1ca0*/  IMAD.HI.U32 R6, R8, R41, RZ ;  /* 0x0000002908067227 */ /* 0x000fc800078e00ff */
[C---:B------:R-:W-:Y:S02]  /*1cb0*/  IMAD R201, R7.reuse, R12, R201 ;  /* 0x0000000c07c97224 */ /* 0x040fe400078e02c9 */
[----:B------:R-:W-:Y:S02]  /*1cc0*/  IMAD.MOV R12, RZ, RZ, -R6 ;  /* 0x000000ffff0c7224 */ /* 0x000fe400078e0a06 */
[----:B------:R-:W-:Y:S01]  /*1cd0*/  @!P2 IMAD.IADD R208, R208, 0x1, -R7 ;  /* 0x00000001d0d0a824 */ /* 0x000fe200078e0a07 */
[C---:B------:R-:W-:Y:S01]  /*1ce0*/  ISETP.GT.U32.AND P2, PT, R7.reuse, R201, PT ;  /* 0x000000c90700720c */ /* 0x040fe20003f44070 */
[----:B------:R-:W-:Y:S01]  /*1cf0*/  IMAD R41, R7, R12, R41 ;  /* 0x0000000c07297224 */ /* 0x000fe200078e0229 */
[----:B------:R-:W-:Y:S01]  /*1d00*/  LOP3.LUT R12, R9, 0x78, RZ, 0xfc, !PT ;  /* 0x00000078090c7812 */ /* 0x000fe200078efcff */
[----:B------:R-:W-:Y:S02]  /*1d10*/  @!P6 IMAD.IADD R42, R42, 0x1, -R7 ;  /* 0x000000012a2ae824 */ /* 0x000fe400078e0a07 */
[----:B------:R-:W-:Y:S01]  /*1d20*/  @!P3 IMAD.MOV R216, RZ, RZ, -R216 ;  /* 0x000000ffffd8b224 */ /* 0x000fe200078e0ad8 */
[----:B------:R-:W-:Y:S01]  /*1d30*/  ISETP.GT.U32.AND P6, PT, R7, R41, PT ;  /* 0x000000290700720c */ /* 0x000fe20003fc4070 */
[----:B------:R-:W-:Y:S01]  /*1d40*/  IMAD.HI.U32 R10, R8, R200, RZ ;  /* 0x000000c8080a7227 */ /* 0x000fe200078e00ff */
[----:B------:R-:W-:-:S02]  /*1d50*/  ISETP.GE.AND P3, PT, R11, RZ, PT ;  /* 0x000000ff0b00720c */ /* 0x000fc40003f66270 */
[----:B------:R-:W-:Y:S01]  /*1d60*/  IABS R192, R12 ;  /* 0x0000000c00c07213 */ /* 0x000fe20000000000 */
[----:B------:R-:W-:-:S04]  /*1d70*/  IMAD.HI.U32 R11, R8, R40, RZ ;  /* 0x00000028080b7227 */ /* 0x000fc800078e00ff */
[----:B------:R-:W-:Y:S01]  /*1d80*/  @!P2 IMAD.IADD R201, R201, 0x1, -R7 ;  /* 0x00000001c9c9a824 */ /* 0x000fe200078e0a07 */
[----:B------:R-:W-:Y:S01]  /*1d90*/  ISETP.GT.U32.AND P2, PT, R7, R208, PT ;  /* 0x000000d00700720c */ /* 0x000fe20003f44070 */
[----:B------:R-:W-:-:S04]  /*1da0*/  IMAD.HI.U32 R6, R8, R193, RZ ;  /* 0x000000c108067227 */ /* 0x000fc800078e00ff */
[----:B------:R-:W-:Y:S01]  /*1db0*/  @!P6 IMAD.IADD R41, R41, 0x1, -R7 ;  /* 0x000000012929e824 */ /* 0x000fe200078e0a07 */
[C---:B------:R-:W-:Y:S01]  /*1dc0*/  ISETP.GT.U32.AND P6, PT, R7.reuse, R201, PT ;  /* 0x000000c90700720c */ /* 0x040fe20003fc4070 */
[----:B------:R-:W-:Y:S01]  /*1dd0*/  @!P1 IMAD.MOV R44, RZ, RZ, -R44 ;  /* 0x000000ffff2c9224 */ /* 0x000fe200078e0a2c */
[C---:B------:R-:W-:Y:S01]  /*1de0*/  ISETP.GT.U32.AND P1, PT, R7.reuse, R42, PT ;  /* 0x0000002a0700720c */ /* 0x040fe20003f24070 */
[----:B------:R-:W-:Y:S02]  /*1df0*/  IMAD.MOV R10, RZ, RZ, -R10 ;  /* 0x000000ffff0a7224 */ /* 0x000fe400078e0a0a */
[----:B------:R-:W-:Y:S02]  /*1e00*/  IMAD.MOV R11, RZ, RZ, -R11 ;  /* 0x000000ffff0b7224 */ /* 0x000fe400078e0a0b */
[----:B------:R-:W-:Y:S02]  /*1e10*/  IMAD.MOV R6, RZ, RZ, -R6 ;  /* 0x000000ffff067224 */ /* 0x000fe400078e0a06 */
[----:B------:R-:W-:Y:S01]  /*1e20*/  @!P5 IMAD.MOV R209, RZ, RZ, -R209 ;  /* 0x000000ffffd1d224 */ /* 0x000fe200078e0ad1 */
[C---:B------:R-:W-:Y:S01]  /*1e30*/  ISETP.GT.U32.AND P5, PT, R7.reuse, R41, PT ;  /* 0x000000290700720c */ /* 0x040fe20003fa4070 */
[----:B------:R-:W-:-:S02]  /*1e40*/  IMAD R200, R7, R10, R200 ;  /* 0x0000000a07c87224 */ /* 0x000fc400078e02c8 */
[----:B------:R-:W-:Y:S01]  /*1e50*/  IMAD R40, R7, R11, R40 ;  /* 0x0000000b07287224 */ /* 0x000fe200078e0228 */
[----:B------:R-:W-:Y:S01]  /*1e60*/  LOP3.LUT R11, R9, 0x74, RZ, 0xfc, !PT ;  /* 0x00000074090b7812 */ /* 0x000fe200078efcff */
[----:B------:R-:W-:Y:S02]  /*1e70*/  IMAD R193, R7, R6, R193 ;  /* 0x0000000607c17224 */ /* 0x000fe400078e02c1 */
[----:B------:R-:W-:Y:S01]  /*1e80*/  @!P0 IMAD.MOV R43, RZ, RZ, -R43 ;  /* 0x000000ffff2b8224 */ /* 0x000fe200078e0a2b */
[----:B------:R-:W-:Y:S01]  /*1e90*/  IABS R39, R11 ;  /* 0x0000000b00277213 */ /* 0x000fe20000000000 */
[--C-:B------:R-:W-:Y:S01]  /*1ea0*/  @!P6 IMAD.IADD R201, R201, 0x1, -R7.reuse ;  /* 0x00000001c9c9e824 */ /* 0x100fe200078e0a07 */
[C---:B------:R-:W-:Y:S01]  /*1eb0*/  ISETP.GT.U32.AND P0, PT, R7.reuse, R200, PT ;  /* 0x000000c80700720c */ /* 0x040fe20003f04070 */
[----:B------:R-:W-:Y:S01]  /*1ec0*/  @!P1 IMAD.IADD R42, R42, 0x1, -R7 ;  /* 0x000000012a2a9824 */ /* 0x000fe200078e0a07 */
[----:B------:R-:W-:Y:S01]  /*1ed0*/  ISETP.GT.U32.AND P6, PT, R7, R193, PT ;  /* 0x000000c10700720c */ /* 0x000fe20003fc4070 */
[----:B------:R-:W-:Y:S01]  /*1ee0*/  IMAD.HI.U32 R6, R8, R39, RZ ;  /* 0x0000002708067227 */ /* 0x000fe200078e00ff */
[----:B------:R-:W-:-:S02]  /*1ef0*/  ISETP.GE.AND P1, PT, R13, RZ, PT ;  /* 0x000000ff0d00720c */ /* 0x000fc40003f26270 */
[----:B------:R-:W-:Y:S01]  /*1f00*/  LOP3.LUT R13, R9, 0x80, RZ, 0xfc, !PT ;  /* 0x00000080090d7812 */ /* 0x000fe200078efcff */
[----:B------:R-:W-:-:S03]  /*1f10*/  IMAD.HI.U32 R10, R8, R192, RZ ;  /* 0x000000c0080a7227 */ /* 0x000fc600078e00ff */
[----:B------:R-:W-:Y:S01]  /*1f20*/  IABS R185, R13 ;  /* 0x0000000d00b97213 */ /* 0x000fe20000000000 */
[--C-:B------:R-:W-:Y:S01]  /*1f30*/  @!P2 IMAD.IADD R208, R208, 0x1, -R7.reuse ;  /* 0x00000001d0d0a824 */ /* 0x100fe200078e0a07 */
[----:B------:R-:W-:Y:S01]  /*1f40*/  ISETP.GT.U32.AND P2, PT, R7, R40, PT ;  /* 0x000000280700720c */ /* 0x000fe20003f44070 */
[--C-:B------:R-:W-:Y:S01]  /*1f50*/  @!P5 IMAD.IADD R41, R41, 0x1, -R7.reuse ;  /* 0x000000012929d824 */ /* 0x100fe200078e0a07 */
[----:B------:R-:W-:Y:S01]  /*1f60*/  ISETP.GE.AND P5, PT, R14, RZ, PT ;  /* 0x000000ff0e00720c */ /* 0x000fe20003fa6270 */
[----:B------:R-:W-:Y:S01]  /*1f70*/  IMAD.MOV R6, RZ, RZ, -R6 ;  /* 0x000000ffff067224 */ /* 0x000fe200078e0a06 */
[----:B------:R-:W-:Y:S01]  /*1f80*/  LOP3.LUT R14, R9, 0x9c, RZ, 0xfc, !PT ;  /* 0x0000009c090e7812 */ /* 0x000fe200078efcff */
[----:B------:R-:W-:Y:S02]  /*1f90*/  IMAD.MOV R10, RZ, RZ, -R10 ;  /* 0x000000ffff0a7224 */ /* 0x000fe400078e0a0a */
[----:B------:R-:W-:Y:S01]  /*1fa0*/  @!P0 IMAD.IADD R200, R200, 0x1, -R7 ;  /* 0x00000001c8c88824 */ /* 0x000fe200078e0a07 */
[----:B------:R-:W-:Y:S01]  /*1fb0*/  ISETP.GE.AND P0, PT, R15, RZ, PT ;  /* 0x000000ff0f00720c */ /* 0x000fe20003f06270 */
[C---:B------:R-:W-:Y:S01]  /*1fc0*/  IMAD R39, R7.reuse, R6, R39 ;  /* 0x0000000607277224 */ /* 0x040fe200078e0227 */
[----:B------:R-:W-:Y:S01]  /*1fd0*/  IABS R34, R14 ;  /* 0x0000000e00227213 */ /* 0x000fe20000000000 */
[----:B------:R-:W-:Y:S01]  /*1fe0*/  IMAD R192, R7, R10, R192 ;  /* 0x0000000a07c07224 */ /* 0x000fe200078e02c0 */
[----:B------:R-:W-:Y:S01]  /*1ff0*/  LOP3.LUT R10, R9, 0x7c, RZ, 0xfc, !PT ;  /* 0x0000007c090a7812 */ /* 0x000fe200078efcff */
[----:B------:R-:W-:Y:S01]  /*2000*/  @!P6 IMAD.IADD R193, R193, 0x1, -R7 ;  /* 0x00000001c1c1e824 */ /* 0x000fe200078e0a07 */
[----:B------:R-:W-:Y:S01]  /*2010*/  LOP3.LUT R15, R9, 0xc4, RZ, 0xfc, !PT ;  /* 0x000000c4090f7812 */ /* 0x000fe200078efcff */
[----:B------:R-:W-:Y:S01]  /*2020*/  @!P3 IMAD.MOV R208, RZ, RZ, -R208 ;  /* 0x000000ffffd0b224 */ /* 0x000fe200078e0ad0 */
[C---:B------:R-:W-:Y:S01]  /*2030*/  ISETP.GT.U32.AND P3, PT, R7.reuse, R200, PT ;  /* 0x000000c80700720c */ /* 0x040fe20003f64070 */
[----:B------:R-:W-:Y:S01]  /*2040*/  @!P1 IMAD.MOV R201, RZ, RZ, -R201 ;  /* 0x000000ffffc99224 */ /* 0x000fe200078e0ac9 */
[C---:B------:R-:W-:Y:S01]  /*2050*/  ISETP.GT.U32.AND P6, PT, R7.reuse, R193, PT ;  /* 0x000000c10700720c */ /* 0x040fe20003fc4070 */
[----:B------:R-:W-:Y:S01]  /*2060*/  @!P2 IMAD.IADD R40, R40, 0x1, -R7 ;  /* 0x000000012828a824 */ /* 0x000fe200078e0a07 */
[----:B------:R-:W-:Y:S01]  /*2070*/  ISETP.GT.U32.AND P1, PT, R7, R39, PT ;  /* 0x000000270700720c */ /* 0x000fe20003f24070 */
[----:B------:R-:W-:Y:S01]  /*2080*/  @!P5 IMAD.MOV R41, RZ, RZ, -R41 ;  /* 0x000000ffff29d224 */ /* 0x000fe200078e0a29 */
[----:B------:R-:W-:Y:S01]  /*2090*/  IABS R38, R10 ;  /* 0x0000000a00267213 */ /* 0x000fe20000000000 */
[----:B------:R-:W-:Y:S01]  /*20a0*/  @!P4 IMAD.MOV R42, RZ, RZ, -R42 ;  /* 0x000000ffff2ac224 */ /* 0x000fe200078e0a2a */
[----:B------:R-:W-:Y:S01]  /*20b0*/  ISETP.GE.AND P5, PT, R17, RZ, PT ;  /* 0x000000ff1100720c */ /* 0x000fe20003fa6270 */
[----:B------:R-:W-:Y:S01]  /*20c0*/  IMAD.SHL.U32 R74, R53, 0x4, RZ ;  /* 0x00000004354a7824 */ /* 0x000fe200078e00ff */
[----:B------:R-:W-:Y:S01]  /*20d0*/  ISETP.GT.U32.AND P4, PT, R7, R40, PT ;  /* 0x000000280700720c */ /* 0x000fe20003f84070 */
[----:B------:R-:W-:Y:S01]  /*20e0*/  IMAD.HI.U32 R6, R8, R38, RZ ;  /* 0x0000002608067227 */ /* 0x000fe200078e00ff */
[----:B------:R-:W-:-:S02]  /*20f0*/  ISETP.GE.AND P2, PT, R16, RZ, PT ;  /* 0x000000ff1000720c */ /* 0x000fc40003f46270 */
[----:B------:R-:W-:Y:S01]  /*2100*/  IABS R29, R15 ;  /* 0x0000000f001d7213 */ /* 0x000fe20000000000 */
[----:B------:R-:W-:Y:S01]  /*2110*/  IMAD.MOV R6, RZ, RZ, -R6 ;  /* 0x000000ffff067224 */ /* 0x000fe200078e0a06 */
[----:B------:R-:W-:Y:S01]  /*2120*/  LOP3.LUT R16, R9, 0x134, RZ, 0xfc, !PT ;  /* 0x0000013409107812 */ /* 0x000fe200078efcff */
[--C-:B------:R-:W-:Y:S01]  /*2130*/  @!P3 IMAD.IADD R200, R200, 0x1, -R7.reuse ;  /* 0x00000001c8c8b824 */ /* 0x100fe200078e0a07 */
[----:B------:R-:W-:Y:S01]  /*2140*/  ISETP.GT.U32.AND P3, PT, R7, R192, PT ;  /* 0x000000c00700720c */ /* 0x000fe20003f64070 */
[--C-:B------:R-:W-:Y:S01]  /*2150*/  @!P6 IMAD.IADD R193, R193, 0x1, -R7.reuse ;  /* 0x00000001c1c1e824 */ /* 0x100fe200078e0a07 */
[----:B------:R-:W-:Y:S01]  /*2160*/  ISETP.GE.AND P6, PT, R12, RZ, PT ;  /* 0x000000ff0c00720c */ /* 0x000fe20003fc6270 */
[----:B------:R-:W-:Y:S01]  /*2170*/  @!P1 IMAD.IADD R39, R39, 0x1, -R7 ;  /* 0x0000000127279824 */ /* 0x000fe200078e0a07 */
[----:B------:R-:W-:Y:S01]  /*2180*/  ISETP.GE.AND P1, PT, R10, RZ, PT ;  /* 0x000000ff0a00720c */ /* 0x000fe20003f26270 */
[----:B------:R-:W-:Y:S01]  /*2190*/  IMAD R38, R7, R6, R38 ;  /* 0x0000000607267224 */ /* 0x000fe200078e0226 */
[----:B------:R-:W-:Y:S01]  /*21a0*/  LOP3.LUT R6, R9, 0x84, RZ, 0xfc, !PT ;  /* 0x0000008409067812 */ /* 0x000fe200078efcff */
[----:B------:R-:W-:Y:S01]  /*21b0*/  @!P0 IMAD.MOV R200, RZ, RZ, -R200 ;  /* 0x000000ffffc88224 */ /* 0x000fe200078e0ac8 */
[C---:B------:R-:W-:Y:S01]  /*21c0*/  ISETP.GT.U32.AND P0, PT, R7.reuse, R39, PT ;  /* 0x000000270700720c */ /* 0x040fe20003f04070 */
[----:B------:R-:W-:Y:S01]  /*21d0*/  @!P5 IMAD.MOV R193, RZ, RZ, -R193 ;  /* 0x000000ffffc1d224 */ /* 0x000fe200078e0ac1 */
[----:B------:R-:W-:Y:S01]  /*21e0*/  ISETP.GT.U32.AND P5, PT, R7, R38, PT ;  /* 0x000000260700720c */ /* 0x000fe20003fa4070 */
[--C-:B------:R-:W-:Y:S01]  /*21f0*/  @!P4 IMAD.IADD R40, R40, 0x1, -R7.reuse ;  /* 0x000000012828c824 */ /* 0x100fe200078e0a07 */
[----:B------:R-:W-:Y:S01]  /*2200*/  ISETP.GE.AND P4, PT, R11, RZ, PT ;  /* 0x000000ff0b00720c */ /* 0x000fe20003f86270 */
[----:B------:R-:W-:Y:S01]  /*2210*/  @!P3 IMAD.IADD R192, R192, 0x1, -R7 ;  /* 0x00000001c0c0b824 */ /* 0x000fe200078e0a07 */
[----:B------:R-:W-:Y:S01]  /*2220*/  IABS R37, R6 ;  /* 0x0000000600257213 */ /* 0x000fe20000000000 */
[----:B------:R-:W-:Y:S01]  /*2230*/  @!P2 IMAD.MOV R40, RZ, RZ, -R40 ;  /* 0x000000ffff28a224 */ /* 0x000fe200078e0a28 */
[----:B------:R-:W-:Y:S01]  /*2240*/  LOP3.LUT R12, R9, 0x8c, RZ, 0xfc, !PT ;  /* 0x0000008c090c7812 */ /* 0x000fe200078efcff */
[----:B------:R-:W-:Y:S01]  /*2250*/  IMAD.HI.U32 R10, R8, R185, RZ ;  /* 0x000000b9080a7227 */ /* 0x000fe200078e00ff */
[----:B------:R-:W-:-:S02]  /*2260*/  ISETP.GT.U32.AND P2, PT, R7, R192, PT ;  /* 0x000000c00700720c */ /* 0x000fc40003f44070 */
[----:B------:R-:W-:Y:S01]  /*2270*/  IABS R36, R12 ;  /* 0x0000000c00247213 */ /* 0x000fe20000000000 */
[--C-:B------:R-:W-:Y:S01]  /*2280*/  @!P0 IMAD.IADD R39, R39, 0x1, -R7.reuse ;  /* 0x0000000127278824 */ /* 0x100fe200078e0a07 */
[----:B------:R-:W-:Y:S01]  /*2290*/  ISETP.GE.AND P0, PT, R6, RZ, PT ;  /* 0x000000ff0600720c */ /* 0x000fe20003f06270 */
[----:B------:R-:W-:Y:S01]  /*22a0*/  @!P5 IMAD.IADD R38, R38, 0x1, -R7 ;  /* 0x000000012626d824 */ /* 0x000fe200078e0a07 */
[----:B------:R-:W-:Y:S01]  /*22b0*/  ISETP.GE.AND P3, PT, R13, RZ, PT ;  /* 0x000000ff0d00720c */ /* 0x000fe20003f66270 */
[----:B------:R-:W-:Y:S01]  /*22c0*/  @!P4 IMAD.MOV R39, RZ, RZ, -R39 ;  /* 0x000000ffff27c224 */ /* 0x000fe200078e0a27 */
[----:B------:R-:W-:Y:S01]  /*22d0*/  LOP3.LUT R13, R9, 0x98, RZ, 0xfc, !PT ;  /* 0x00000098090d7812 */ /* 0x000fe200078efcff */
[----:B------:R-:W-:Y:S01]  /*22e0*/  IMAD.MOV R10, RZ, RZ, -R10 ;  /* 0x000000ffff0a7224 */ /* 0x000fe200078e0a0a */
[----:B------:R-:W-:Y:S01]  /*22f0*/  ISETP.GT.U32.AND P4, PT, R7, R38, PT ;  /* 0x000000260700720c */ /* 0x000fe20003f84070 */
[----:B------:R-:W-:Y:S01]  /*2300*/  IMAD.HI.U32 R6, R8, R37, RZ ;  /* 0x0000002508067227 */ /* 0x000fe200078e00ff */
[----:B------:R-:W-:-:S02]  /*2310*/  IABS R176, R13 ;  /* 0x0000000d00b07213 */ /* 0x000fc40000000000 */
[----:B---3--:R-:W-:Y:S01]  /*2320*/  LOP3.LUT R51, R74, 0x20, RZ, 0x3c, !PT ;  /* 0x000000204a337812 */ /* 0x008fe200078e3cff */
[----:B------:R-:W-:Y:S01]  /*2330*/  IMAD R185, R7, R10, R185 ;  /* 0x0000000a07b97224 */ /* 0x000fe200078e02b9 */
[----:B------:R-:W-:Y:S01]  /*2340*/  LOP3.LUT R10, R9, 0x88, RZ, 0xfc, !PT ;  /* 0x00000088090a7812 */ /* 0x000fe200078efcff */
[----:B------:R-:W-:Y:S02]  /*2350*/  IMAD.MOV R6, RZ, RZ, -R6 ;  /* 0x000000ffff067224 */ /* 0x000fe400078e0a06 */
[----:B------:R-:W-:Y:S01]  /*2360*/  @!P2 IMAD.IADD R192, R192, 0x1, -R7 ;  /* 0x00000001c0c0a824 */ /* 0x000fe200078e0a07 */
[C---:B------:R-:W-:Y:S01]  /*2370*/  ISETP.GT.U32.AND P2, PT, R7.reuse, R185, PT ;  /* 0x000000b90700720c */ /* 0x040fe20003f44070 */
[C---:B------:R-:W-:Y:S01]  /*2380*/  IMAD R37, R7.reuse, R6, R37 ;  /* 0x0000000607257224 */ /* 0x040fe200078e0225 */
[----:B------:R-:W-:Y:S01]  /*2390*/  IABS R184, R10 ;  /* 0x0000000a00b87213 */ /* 0x000fe20000000000 */
[----:B------:R-:W-:Y:S01]  /*23a0*/  @!P4 IMAD.IADD R38, R38, 0x1, -R7 ;  /* 0x000000012626c824 */ /* 0x000fe200078e0a07 */
[----:B------:R-:W-:Y:S01]  /*23b0*/  ISETP.GE.AND P5, PT, R10, RZ, PT ;  /* 0x000000ff0a00720c */ /* 0x000fe20003fa6270 */
[----:B------:R-:W-:Y:S01]  /*23c0*/  IMAD.HI.U32 R11, R8, R36, RZ ;  /* 0x00000024080b7227 */ /* 0x000fe200078e00ff */
[----:B------:R-:W-:-:S03]  /*23d0*/  ISETP.GT.U32.AND P4, PT, R7, R37, PT ;  /* 0x000000250700720c */ /* 0x000fc60003f84070 */
[----:B------:R-:W-:Y:S02]  /*23e0*/  IMAD.MOV R11, RZ, RZ, -R11 ;  /* 0x000000ffff0b7224 */ /* 0x000fe400078e0a0b */
[----:B------:R-:W-:-:S04]  /*23f0*/  IMAD.HI.U32 R10, R8, R184, RZ ;  /* 0x000000b8080a7227 */ /* 0x000fc800078e00ff */
[--C-:B------:R-:W-:Y:S02]  /*2400*/  @!P2 IMAD.IADD R185, R185, 0x1, -R7.reuse ;  /* 0x00000001b9b9a824 */ /* 0x100fe400078e0a07 */
[----:B------:R-:W-:Y:S02]  /*2410*/  IMAD R36, R7, R11, R36 ;  /* 0x0000000b07247224 */ /* 0x000fe400078e0224 */
[----:B------:R-:W-:Y:S01]  /*2420*/  @!P4 IMAD.IADD R37, R37, 0x1, -R7 ;  /* 0x000000012525c824 */ /* 0x000fe200078e0a07 */
[C---:B------:R-:W-:Y:S01]  /*2430*/  ISETP.GT.U32.AND P2, PT, R7.reuse, R185, PT ;  /* 0x000000b90700720c */ /* 0x040fe20003f44070 */
[----:B------:R-:W-:Y:S01]  /*2440*/  IMAD.MOV R10, RZ, RZ, -R10 ;  /* 0x000000ffff0a7224 */ /* 0x000fe200078e0a0a */
[C---:B------:R-:W-:Y:S01]  /*2450*/  ISETP.GT.U32.AND P4, PT, R7.reuse, R36, PT ;  /* 0x000000240700720c */ /* 0x040fe20003f84070 */
[----:B------:R-:W-:Y:S01]  /*2460*/  @!P1 IMAD.MOV R38, RZ, RZ, -R38 ;  /* 0x000000ffff269224 */ /* 0x000fe200078e0a26 */
[C---:B------:R-:W-:Y:S01]  /*2470*/  ISETP.GT.U32.AND P1, PT, R7.reuse, R37, PT ;  /* 0x000000250700720c */ /* 0x040fe20003f24070 */
[----:B------:R-:W-:Y:S01]  /*2480*/  IMAD R184, R7, R10, R184 ;  /* 0x0000000a07b87224 */ /* 0x000fe200078e02b8 */
[----:B------:R-:W-:Y:S01]  /*2490*/  LOP3.LUT R10, R9, 0x90, RZ, 0xfc, !PT ;  /* 0x00000090090a7812 */ /* 0x000fe200078efcff */
[----:B------:R-:W-:Y:S01]  /*24a0*/  @!P6 IMAD.MOV R192, RZ, RZ, -R192 ;  /* 0x000000ffffc0e224 */ /* 0x000fe200078e0ac0 */
[----:B------:R-:W-:Y:S01]  /*24b0*/  ISETP.GE.AND P6, PT, R12, RZ, PT ;  /* 0x000000ff0c00720c */ /* 0x000fe20003fc6270 */
[----:B------:R-:W-:Y:S01]  /*24c0*/  IMAD.HI.U32 R11, R8, R34, RZ ;  /* 0x00000022080b7227 */ /* 0x000fe200078e00ff */
[----:B------:R-:W-:-:S02]  /*24d0*/  IABS R177, R10 ;  /* 0x0000000a00b17213 */ /* 0x000fc40000000000 */
[----:B------:R-:W-:Y:S01]  /*24e0*/  LOP3.LUT R12, R9, 0x94, RZ, 0xfc, !PT ;  /* 0x00000094090c7812 */ /* 0x000fe200078efcff */
[--C-:B------:R-:W-:Y:S01]  /*24f0*/  @!P2 IMAD.IADD R185, R185, 0x1, -R7.reuse ;  /* 0x00000001b9b9a824 */ /* 0x100fe200078e0a07 */
[C---:B------:R-:W-:Y:S01]  /*2500*/  ISETP.GT.U32.AND P2, PT, R7.reuse, R184, PT ;  /* 0x000000b80700720c */ /* 0x040fe20003f44070 */
[----:B------:R-:W-:Y:S01]  /*2510*/  @!P4 IMAD.IADD R36, R36, 0x1, -R7 ;  /* 0x000000012424c824 */ /* 0x000fe200078e0a07 */
[----:B------:R-:W-:Y:S01]  /*2520*/  IABS R35, R12 ;  /* 0x0000000c00237213 */ /* 0x000fe20000000000 */
[----:B------:R-:W-:Y:S01]  /*2530*/  @!P3 IMAD.MOV R185, RZ, RZ, -R185 ;  /* 0x000000ffffb9b224 */ /* 0x000fe200078e0ab9 */
[----:B------:R-:W-:Y:S01]  /*2540*/  ISETP.GE.AND P3, PT, R10, RZ, PT ;  /* 0x000000ff0a00720c */ /* 0x000fe20003f66270 */
[----:B------:R-:W-:Y:S01]  /*2550*/  IMAD.HI.U32 R6, R8, R177, RZ ;  /* 0x000000b108067227 */ /* 0x000fe200078e00ff */
[----:B------:R-:W-:-:S03]  /*2560*/  ISETP.GT.U32.AND P4, PT, R7, R36, PT ;  /* 0x000000240700720c */ /* 0x000fc60003f84070 */
[----:B------:R-:W-:-:S04]  /*2570*/  IMAD.HI.U32 R10, R8, R176, RZ ;  /* 0x000000b0080a7227 */ /* 0x000fc800078e00ff */
[----:B------:R-:W-:Y:S02]  /*2580*/  IMAD.MOV R6, RZ, RZ, -R6 ;  /* 0x000000ffff067224 */ /* 0x000fe400078e0a06 */
[----:B------:R-:W-:Y:S02]  /*2590*/  IMAD.MOV R10, RZ, RZ, -R10 ;  /* 0x000000ffff0a7224 */ /* 0x000fe400078e0a0a */
[C---:B------:R-:W-:Y:S02]  /*25a0*/  IMAD R177, R7.reuse, R6, R177 ;  /* 0x0000000607b17224 */ /* 0x040fe400078e02b1 */
[----:B------:R-:W-:Y:S02]  /*25b0*/  IMAD.MOV R11, RZ, RZ, -R11 ;  /* 0x000000ffff0b7224 */ /* 0x000fe400078e0a0b */
[----:B------:R-:W-:Y:S01]  /*25c0*/  IMAD R176, R7, R10, R176 ;  /* 0x0000000a07b07224 */ /* 0x000fe200078e02b0 */
[----:B------:R-:W-:Y:S01]  /*25d0*/  LOP3.LUT R10, R9, 0xa0, RZ, 0xfc, !PT ;  /* 0x000000a0090a7812 */ /* 0x000fe200078efcff */
[--C-:B------:R-:W-:Y:S01]  /*25e0*/  @!P1 IMAD.IADD R37, R37, 0x1, -R7.reuse ;  /* 0x0000000125259824 */ /* 0x100fe200078e0a07 */
[C---:B------:R-:W-:Y:S01]  /*25f0*/  ISETP.GT.U32.AND P1, PT, R7.reuse, R177, PT ;  /* 0x000000b10700720c */ /* 0x040fe20003f24070 */
[C---:B------:R-:W-:Y:S01]  /*2600*/  IMAD R34, R7.reuse, R11, R34 ;  /* 0x0000000b07227224 */ /* 0x040fe200078e0222 */
[----:B------:R-:W-:Y:S01]  /*2610*/  IABS R169, R10 ;  /* 0x0000000a00a97213 */ /* 0x000fe20000000000 */
[----:B------:R-:W-:Y:S01]  /*2620*/  @!P4 IMAD.IADD R36, R36, 0x1, -R7 ;  /* 0x000000012424c824 */ /* 0x000fe200078e0a07 */
[----:B------:R-:W-:Y:S01]  /*2630*/  ISETP.GT.U32.AND P4, PT, R7, R176, PT ;  /* 0x000000b00700720c */ /* 0x000fe20003f84070 */
[----:B------:R-:W-:Y:S01]  /*2640*/  IMAD.HI.U32 R6, R8, R35, RZ ;  /* 0x0000002308067227 */ /* 0x000fe200078e00ff */
[----:B------:R-:W-:-:S03]  /*2650*/  LOP3.LUT R11, R9, 0xa4, RZ, 0xfc, !PT ;  /* 0x000000a4090b7812 */ /* 0x000fc600078efcff */
[----:B------:R-:W-:Y:S01]  /*2660*/  @!P6 IMAD.MOV R36, RZ, RZ, -R36 ;  /* 0x000000ffff24e224 */ /* 0x000fe200078e0a24 */
[----:B------:R-:W-:Y:S01]  /*2670*/  ISETP.GT.U32.AND P6, PT, R7, R34, PT ;  /* 0x000000220700720c */ /* 0x000fe20003fc4070 */
[----:B------:R-:W-:Y:S01]  /*2680*/  IMAD.MOV R6, RZ, RZ, -R6 ;  /* 0x000000ffff067224 */ /* 0x000fe200078e0a06 */
[----:B------:R-:W-:Y:S01]  /*2690*/  IABS R33, R11 ;  /* 0x0000000b00217213 */ /* 0x000fe20000000000 */
[----:B------:R-:W-:Y:S02]  /*26a0*/  @!P1 IMAD.IADD R177, R177, 0x1, -R7 ;  /* 0x00000001b1b19824 */ /* 0x000fe400078e0a07 */
[C---:B------:R-:W-:Y:S02]  /*26b0*/  IMAD R35, R7.reuse, R6, R35 ;  /* 0x0000000607237224 */ /* 0x040fe400078e0223 */
[----:B------:R-:W-:Y:S01]  /*26c0*/  IMAD.HI.U32 R6, R8, R169, RZ ;  /* 0x000000a908067227 */ /* 0x000fe200078e00ff */
[----:B------:R-:W-:-:S03]  /*26d0*/  ISETP.GT.U32.AND P1, PT, R7, R177, PT ;  /* 0x000000b10700720c */ /* 0x000fc60003f24070 */
[--C-:B------:R-:W-:Y:S02]  /*26e0*/  @!P4 IMAD.IADD R176, R176, 0x1, -R7.reuse ;  /* 0x00000001b0b0c824 */ /* 0x100fe400078e0a07 */
[--C-:B------:R-:W-:Y:S02]  /*26f0*/  @!P2 IMAD.IADD R184, R184, 0x1, -R7.reuse ;  /* 0x00000001b8b8a824 */ /* 0x100fe400078e0a07 */
[----:B------:R-:W-:Y:S02]  /*2700*/  IMAD.MOV R6, RZ, RZ, -R6 ;  /* 0x000000ffff067224 */ /* 0x000fe400078e0a06 */
[----:B------:R-:W-:Y:S01]  /*2710*/  @!P6 IMAD.IADD R34, R34, 0x1, -R7 ;  /* 0x000000012222e824 */ /* 0x000fe200078e0a07 */
[C---:B------:R-:W-:Y:S01]  /*2720*/  ISETP.GT.U32.AND P6, PT, R7.reuse, R176, PT ;  /* 0x000000b00700720c */ /* 0x040fe20003fc4070 */
[C---:B------:R-:W-:Y:S01]  /*2730*/  IMAD R169, R7.reuse, R6, R169 ;  /* 0x0000000607a97224 */ /* 0x040fe200078e02a9 */
[----:B------:R-:W-:Y:S01]  /*2740*/  ISETP.GT.U32.AND P2, PT, R7, R184, PT ;  /* 0x000000b80700720c */ /* 0x000fe20003f44070 */
[----:B------:R-:W-:-:S04]  /*2750*/  IMAD.HI.U32 R6, R8, R33, RZ ;  /* 0x0000002108067227 */ /* 0x000fc800078e00ff */
[----:B------:R-:W-:Y:S01]  /*2760*/  @!P0 IMAD.MOV R37, RZ, RZ, -R37 ;  /* 0x000000ffff258224 */ /* 0x000fe200078e0a25 */
[----:B------:R-:W-:Y:S01]  /*2770*/  ISETP.GT.U32.AND P0, PT, R7, R35, PT ;  /* 0x000000230700720c */ /* 0x000fe20003f04070 */
[----:B------:R-:W-:Y:S02]  /*2780*/  IMAD.MOV R6, RZ, RZ, -R6 ;  /* 0x000000ffff067224 */ /* 0x000fe400078e0a06 */
[----:B------:R-:W-:Y:S01]  /*2790*/  @!P1 IMAD.IADD R177, R177, 0x1, -R7 ;  /* 0x00000001b1b19824 */ /* 0x000fe200078e0a07 */
[----:B------:R-:W-:Y:S01]  /*27a0*/  ISETP.GE.AND P1, PT, R14, RZ, PT ;  /* 0x000000ff0e00720c */ /* 0x000fe20003f26270 */
[----:B------:R-:W-:Y:S01]  /*27b0*/  IMAD R33, R7, R6, R33 ;  /* 0x0000000607217224 */ /* 0x000fe200078e0221 */
[----:B------:R-:W-:Y:S01]  /*27c0*/  LOP3.LUT R14, R9, 0xb0, RZ, 0xfc, !PT ;  /* 0x000000b0090e7812 */ /* 0x000fe200078efcff */
[--C-:B------:R-:W-:Y:S02]  /*27d0*/  @!P6 IMAD.IADD R176, R176, 0x1, -R7.reuse ;  /* 0x00000001b0b0e824 */ /* 0x100fe400078e0a07 */
[----:B------:R-:W-:Y:S01]  /*27e0*/  @!P2 IMAD.IADD R184, R184, 0x1, -R7 ;  /* 0x00000001b8b8a824 */ /* 0x000fe200078e0a07 */
[C---:B------:R-:W-:Y:S01]  /*27f0*/  ISETP.GT.U32.AND P6, PT, R7.reuse, R33, PT ;  /* 0x000000210700720c */ /* 0x040fe20003fc4070 */
[----:B------:R-:W-:Y:S01]  /*2800*/  @!P3 IMAD.MOV R177, RZ, RZ, -R177 ;  /* 0x000000ffffb1b224 */ /* 0x000fe200078e0ab1 */
[----:B------:R-:W-:Y:S01]  /*2810*/  ISETP.GE.AND P2, PT, R12, RZ, PT ;  /* 0x000000ff0c00720c */ /* 0x000fe20003f46270 */
[----:B------:R-:W-:Y:S01]  /*2820*/  @!P5 IMAD.MOV R184, RZ, RZ, -R184 ;  /* 0x000000ffffb8d224 */ /* 0x000fe200078e0ab8 */
[----:B------:R-:W-:Y:S01]  /*2830*/  ISETP.GT.U32.AND P3, PT, R7, R34, PT ;  /* 0x000000220700720c */ /* 0x000fe20003f64070 */
[----:B------:R-:W-:Y:S01]  /*2840*/  @!P0 IMAD.IADD R35, R35, 0x1, -R7 ;  /* 0x0000000123238824 */ /* 0x000fe200078e0a07 */
[----:B------:R-:W-:-:S02]  /*2850*/  ISETP.GE.AND P5, PT, R13, RZ, PT ;  /* 0x000000ff0d00720c */ /* 0x000fc40003fa6270 */
[C---:B------:R-:W-:Y:S02]  /*2860*/  LOP3.LUT R12, R9.reuse, 0xa8, RZ, 0xfc, !PT ;  /* 0x000000a8090c7812 */ /* 0x040fe400078efcff */
[----:B------:R-:W-:Y:S02]  /*2870*/  LOP3.LUT R13, R9, 0xac, RZ, 0xfc, !PT ;  /* 0x000000ac090d7812 */ /* 0x000fe400078efcff */
[----:B------:R-:W-:Y:S01]  /*2880*/  ISETP.GT.U32.AND P4, PT, R7, R35, PT ;  /* 0x000000230700720c */ /* 0x000fe20003f84070 */
[--C-:B------:R-:W-:Y:S01]  /*2890*/  @!P6 IMAD.IADD R33, R33, 0x1, -R7.reuse ;  /* 0x000000012121e824 */ /* 0x100fe200078e0a07 */
[----:B------:R-:W-:Y:S02]  /*28a0*/  IABS R168, R12 ;  /* 0x0000000c00a87213 */ /* 0x000fe40000000000 */
[----:B------:R-:W-:Y:S01]  /*28b0*/  IABS R32, R13 ;  /* 0x0000000d00207213 */ /* 0x000fe20000000000 */
[----:B------:R-:W-:Y:S01]  /*28c0*/  @!P3 IMAD.IADD R34, R34, 0x1, -R7 ;  /* 0x000000012222b824 */ /* 0x000fe200078e0a07 */
[----:B------:R-:W-:Y:S01]  /*28d0*/  ISETP.GE.AND P0, PT, R10, RZ, PT ;  /* 0x000000ff0a00720c */ /* 0x000fe20003f06270 */
[----:B------:R-:W-:Y:S01]  /*28e0*/  IMAD.HI.U32 R6, R8, R168, RZ ;  /* 0x000000a808067227 */ /* 0x000fe200078e00ff */
[----:B------:R-:W-:-:S02]  /*28f0*/  IABS R161, R14 ;  /* 0x0000000e00a17213 */ /* 0x000fc40000000000 */
[----:B------:R-:W-:Y:S01]  /*2900*/  ISETP.GE.AND P3, PT, R11, RZ, PT ;  /* 0x000000ff0b00720c */ /* 0x000fe20003f66270 */
[----:B------:R-:W-:Y:S01]  /*2910*/  IMAD.HI.U32 R10, R8, R32, RZ ;  /* 0x00000020080a7227 */ /* 0x000fe200078e00ff */
[----:B------:R-:W-:-:S03]  /*2920*/  ISETP.GT.U32.AND P6, PT, R7, R33, PT ;  /* 0x000000210700720c */ /* 0x000fc60003fc4070 */
[----:B------:R-:W-:Y:S02]  /*2930*/  IMAD.MOV R6, RZ, RZ, -R6 ;  /* 0x000000ffff067224 */ /* 0x000fe400078e0a06 */
[----:B------:R-:W-:-:S04]  /*2940*/  IMAD.HI.U32 R11, R8, R161, RZ ;  /* 0x000000a1080b7227 */ /* 0x000fc800078e00ff */
[----:B------:R-:W-:Y:S02]  /*2950*/  IMAD.MOV R10, RZ, RZ, -R10 ;  /* 0x000000ffff0a7224 */ /* 0x000fe400078e0a0a */
[----:B------:R-:W-:Y:S01]  /*2960*/  @!P4 IMAD.IADD R35, R35, 0x1, -R7 ;  /* 0x000000012323c824 */ /* 0x000fe200078e0a07 */
[C---:B------:R-:W-:Y:S01]  /*2970*/  ISETP.GT.U32.AND P4, PT, R7.reuse, R169, PT ;  /* 0x000000a90700720c */ /* 0x040fe20003f84070 */
[----:B------:R-:W-:Y:S02]  /*2980*/  IMAD R168, R7, R6, R168 ;  /* 0x0000000607a87224 */ /* 0x000fe400078e02a8 */
[----:B------:R-:W-:Y:S01]  /*2990*/  IMAD.MOV R6, RZ, RZ, -R11 ;  /* 0x000000ffff067224 */ /* 0x000fe200078e0a0b */
[----:B------:R-:W-:Y:S01]  /*29a0*/  LOP3.LUT R11, R9, 0xb4, RZ, 0xfc, !PT ;  /* 0x000000b4090b7812 */ /* 0x000fe200078efcff */
[C---:B------:R-:W-:Y:S02]  /*29b0*/  IMAD R32, R7.reuse, R10, R32 ;  /* 0x0000000a07207224 */ /* 0x040fe400078e0220 */
[C---:B------:R-:W-:Y:S01]  /*29c0*/  IMAD R161, R7.reuse, R6, R161 ;  /* 0x0000000607a17224 */ /* 0x040fe200078e02a1 */
[----:B------:R-:W-:Y:S01]  /*29d0*/  IABS R31, R11 ;  /* 0x0000000b001f7213 */ /* 0x000fe20000000000 */
[----:B------:R-:W-:Y:S01]  /*29e0*/  @!P1 IMAD.MOV R34, RZ, RZ, -R34 ;  /* 0x000000ffff229224 */ /* 0x000fe200078e0a22 */
[----:B------:R-:W-:Y:S01]  /*29f0*/  ISETP.GT.U32.AND P1, PT, R7, R32, PT ;  /* 0x000000200700720c */ /* 0x000fe20003f24070 */
[--C-:B------:R-:W-:Y:S01]  /*2a00*/  @!P6 IMAD.IADD R33, R33, 0x1, -R7.reuse ;  /* 0x000000012121e824 */ /* 0x100fe200078e0a07 */
[----:B------:R-:W-:Y:S01]  /*2a10*/  ISETP.GT.U32.AND P6, PT, R7, R161, PT ;  /* 0x000000a10700720c */ /* 0x000fe20003fc4070 */
[----:B------:R-:W-:Y:S01]  /*2a20*/  @!P4 IMAD.IADD R169, R169, 0x1, -R7 ;  /* 0x00000001a9a9c824 */ /* 0x000fe200078e0a07 */
[----:B------:R-:W-:Y:S01]  /*2a30*/  ISETP.GE.AND P4, PT, R12, RZ, PT ;  /* 0x000000ff0c00720c */ /* 0x000fe20003f86270 */
[----:B------:R-:W-:Y:S01]  /*2a40*/  @!P5 IMAD.MOV R176, RZ, RZ, -R176 ;  /* 0x000000ffffb0d224 */ /* 0x000fe200078e0ab0 */
[----:B------:R-:W-:Y:S01]  /*2a50*/  ISETP.GT.U32.AND P5, PT, R7, R168, PT ;  /* 0x000000a80700720c */ /* 0x000fe20003fa4070 */
[----:B------:R-:W-:Y:S01]  /*2a60*/  IMAD.HI.U32 R6, R8, R31, RZ ;  /* 0x0000001f08067227 */ /* 0x000fe200078e00ff */
[----:B------:R-:W-:-:S03]  /*2a70*/  LOP3.LUT R12, R9, 0xb8, RZ, 0xfc, !PT ;  /* 0x000000b8090c7812 */ /* 0x000fc600078efcff */
[----:B------:R-:W-:Y:S01]  /*2a80*/  IMAD.MOV R10, RZ, RZ, -R6 ;  /* 0x000000ffff0a7224 */ /* 0x000fe200078e0a06 */
[----:B------:R-:W-:Y:S01]  /*2a90*/  IABS R160, R12 ;  /* 0x0000000c00a07213 */ /* 0x000fe20000000000 */
[--C-:B------:R-:W-:Y:S02]  /*2aa0*/  @!P1 IMAD.IADD R32, R32, 0x1, -R7.reuse ;  /* 0x0000000120209824 */ /* 0x100fe400078e0a07 */
[----:B------:R-:W-:Y:S02]  /*2ab0*/  @!P6 IMAD.IADD R161, R161, 0x1, -R7 ;  /* 0x00000001a1a1e824 */ /* 0x000fe400078e0a07 */
[----:B------:R-:W-:Y:S01]  /*2ac0*/  IMAD.HI.U32 R6, R8, R160, RZ ;  /* 0x000000a008067227 */ /* 0x000fe200078e00ff */
[----:B------:R-:W-:-:S03]  /*2ad0*/  ISETP.GT.U32.AND P6, PT, R7, R32, PT ;  /* 0x000000200700720c */ /* 0x000fc60003fc4070 */
[----:B------:R-:W-:Y:S01]  /*2ae0*/  @!P2 IMAD.MOV R35, RZ, RZ, -R35 ;  /* 0x000000ffff23a224 */ /* 0x000fe200078e0a23 */
[----:B------:R-:W-:Y:S01]  /*2af0*/  ISETP.GT.U32.AND P2, PT, R7, R169, PT ;  /* 0x000000a90700720c */ /* 0x000fe20003f44070 */
[----:B------:R-:W-:Y:S01]  /*2b00*/  @!P5 IMAD.IADD R168, R168, 0x1, -R7 ;  /* 0x00000001a8a8d824 */ /* 0x000fe200078e0a07 */
[----:B------:R-:W-:Y:S01]  /*2b10*/  ISETP.GE.AND P5, PT, R14, RZ, PT ;  /* 0x000000ff0e00720c */ /* 0x000fe20003fa6270 */
[----:B------:R-:W-:Y:S01]  /*2b20*/  IMAD.MOV R6, RZ, RZ, -R6 ;  /* 0x000000ffff067224 */ /* 0x000fe200078e0a06 */
[----:B------:R-:W-:Y:S01]  /*2b30*/  LOP3.LUT R14, R9, 0xc0, RZ, 0xfc, !PT ;  /* 0x000000c0090e7812 */ /* 0x000fe200078efcff */
[C---:B------:R-:W-:Y:S01]  /*2b40*/  IMAD R31, R7.reuse, R10, R31 ;  /* 0x0000000a071f7224 */ /* 0x040fe200078e021f */
[C---:B------:R-:W-:Y:S01]  /*2b50*/  ISETP.GT.U32.AND P1, PT, R7.reuse, R168, PT ;  /* 0x000000a80700720c */ /* 0x040fe20003f24070 */
[----:B------:R-:W-:Y:S01]  /*2b60*/  IMAD R160, R7, R6, R160 ;  /* 0x0000000607a07224 */ /* 0x000fe200078e02a0 */
[----:B------:R-:W-:Y:S01]  /*2b70*/  IABS R153, R14 ;  /* 0x0000000e00997213 */ /* 0x000fe20000000000 */
[----:B------:R-:W-:-:S02]  /*2b80*/  @!P6 IMAD.IADD R32, R32, 0x1, -R7 ;  /* 0x000000012020e824 */ /* 0x000fc400078e0a07 */
[----:B------:R-:W-:Y:S01]  /*2b90*/  @!P3 IMAD.MOV R33, RZ, RZ, -R33 ;  /* 0x000000ffff21b224 */ /* 0x000fe200078e0a21 */
[----:B------:R-:W-:Y:S01]  /*2ba0*/  ISETP.GT.U32.AND P6, PT, R7, R160, PT ;  /* 0x000000a00700720c */ /* 0x000fe20003fc4070 */
[----:B------:R-:W-:Y:S01]  /*2bb0*/  @!P2 IMAD.IADD R169, R169, 0x1, -R7 ;  /* 0x00000001a9a9a824 */ /* 0x000fe200078e0a07 */
[----:B------:R-:W-:Y:S02]  /*2bc0*/  ISETP.GE.AND P2, PT, R13, RZ, PT ;  /* 0x000000ff0d00720c */ /* 0x000fe40003f46270 */
[----:B------:R-:W-:Y:S01]  /*2bd0*/  LOP3.LUT R13, R9, 0xbc, RZ, 0xfc, !PT ;  /* 0x000000bc090d7812 */ /* 0x000fe200078efcff */
[----:B------:R-:W-:Y:S01]  /*2be0*/  @!P0 IMAD.MOV R169, RZ, RZ, -R169 ;  /* 0x000000ffffa98224 */ /* 0x000fe200078e0aa9 */
[C---:B------:R-:W-:Y:S01]  /*2bf0*/  ISETP.GT.U32.AND P0, PT, R7.reuse, R161, PT ;  /* 0x000000a10700720c */ /* 0x040fe20003f04070 */
[----:B------:R-:W-:Y:S01]  /*2c00*/  @!P1 IMAD.IADD R168, R168, 0x1, -R7 ;  /* 0x00000001a8a89824 */ /* 0x000fe200078e0a07 */
[----:B------:R-:W-:Y:S02]  /*2c10*/  IABS R30, R13 ;  /* 0x0000000d001e7213 */ /* 0x000fe40000000000 */
[----:B------:R-:W-:Y:S01]  /*2c20*/  ISETP.GT.U32.AND P1, PT, R7, R31, PT ;  /* 0x0000001f0700720c */ /* 0x000fe20003f24070 */
[----:B------:R-:W-:-:S02]  /*2c30*/  @!P4 IMAD.MOV R168, RZ, RZ, -R168 ;  /* 0x000000ffffa8c224 */ /* 0x000fc400078e0aa8 */
[----:B------:R-:W-:-:S04]  /*2c40*/  IMAD.HI.U32 R6, R8, R30, RZ ;  /* 0x0000001e08067227 */ /* 0x000fc800078e00ff */
[----:B------:R-:W-:Y:S02]  /*2c50*/  @!P6 IMAD.IADD R160, R160, 0x1, -R7 ;  /* 0x00000001a0a0e824 */ /* 0x000fe400078e0a07 */
[----:B------:R-:W-:Y:S02]  /*2c60*/  IMAD.MOV R10, RZ, RZ, -R6 ;  /* 0x000000ffff0a7224 */ /* 0x000fe400078e0a06 */
[----:B------:R-:W-:Y:S01]  /*2c70*/  IMAD.HI.U32 R6, R8, R153, RZ ;  /* 0x0000009908067227 */ /* 0x000fe200078e00ff */
[----:B------:R-:W-:-:S03]  /*2c80*/  ISETP.GT.U32.AND P6, PT, R7, R160, PT ;  /* 0x000000a00700720c */ /* 0x000fc60003fc4070 */
[----:B------:R-:W-:Y:S02]  /*2c90*/  IMAD R30, R7, R10, R30 ;  /* 0x0000000a071e7224 */ /* 0x000fe400078e021e */
[--C-:B------:R-:W-:Y:S01]  /*2ca0*/  @!P1 IMAD.IADD R31, R31, 0x1, -R7.reuse ;  /* 0x000000011f1f9824 */ /* 0x100fe200078e0a07 */
[----:B------:R-:W-:Y:S01]  /*2cb0*/  ISETP.GE.AND P1, PT, R12, RZ, PT ;  /* 0x000000ff0c00720c */ /* 0x000fe20003f26270 */
[----:B------:R-:W-:Y:S01]  /*2cc0*/  IMAD.MOV R10, RZ, RZ, -R6 ;  /* 0x000000ffff0a7224 */ /* 0x000fe200078e0a06 */
[----:B------:R-:W-:Y:S01]  /*2cd0*/  ISETP.GT.U32.AND P4, PT, R7, R30, PT ;  /* 0x0000001e0700720c */ /* 0x000fe20003f84070 */
[----:B------:R-:W-:Y:S01]  /*2ce0*/  @!P0 IMAD.IADD R161, R161, 0x1, -R7 ;  /* 0x00000001a1a18824 */ /* 0x000fe200078e0a07 */
[C---:B------:R-:W-:Y:S01]  /*2cf0*/  ISETP.GT.U32.AND P3, PT, R7.reuse, R31, PT ;  /* 0x0000001f0700720c */ /* 0x040fe20003f64070 */
[----:B------:R-:W-:Y:S01]  /*2d00*/  IMAD R153, R7, R10, R153 ;  /* 0x0000000a07997224 */ /* 0x000fe200078e0299 */
[----:B------:R-:W-:Y:S01]  /*2d10*/  ISETP.GE.AND P0, PT, R11, RZ, PT ;  /* 0x000000ff0b00720c */ /* 0x000fe20003f06270 */
[----:B------:R-:W-:Y:S01]  /*2d20*/  @!P6 IMAD.IADD R160, R160, 0x1, -R7 ;  /* 0x00000001a0a0e824 */ /* 0x000fe200078e0a07 */
[----:B------:R-:W-:Y:S01]  /*2d30*/  LOP3.LUT R10, R9, 0xc8, RZ, 0xfc, !PT ;  /* 0x000000c8090a7812 */ /* 0x000fe200078efcff */
[----:B------:R-:W-:Y:S01]  /*2d40*/  IMAD.HI.U32 R6, R8, R29, RZ ;  /* 0x0000001d08067227 */ /* 0x000fe200078e00ff */
[----:B------:R-:W-:-:S02]  /*2d50*/  ISETP.GT.U32.AND P6, PT, R7, R153, PT ;  /* 0x000000990700720c */ /* 0x000fc40003fc4070 */
[----:B------:R-:W-:Y:S01]  /*2d60*/  IABS R152, R10 ;  /* 0x0000000a00987213 */ /* 0x000fe20000000000 */
[----:B------:R-:W-:Y:S01]  /*2d70*/  IMAD.MOV R6, RZ, RZ, -R6 ;  /* 0x000000ffff067224 */ /* 0x000fe200078e0a06 */
[C---:B------:R-:W-:Y:S01]  /*2d80*/  LOP3.LUT R11, R9.reuse, 0xd0, RZ, 0xfc, !PT ;  /* 0x000000d0090b7812 */ /* 0x040fe200078efcff */
[--C-:B------:R-:W-:Y:S01]  /*2d90*/  @!P4 IMAD.IADD R30, R30, 0x1, -R7.reuse ;  /* 0x000000011e1ec824 */ /* 0x100fe200078e0a07 */
[----:B------:R-:W-:Y:S01]  /*2da0*/  LOP3.LUT R12, R9, 0xd4, RZ, 0xfc, !PT ;  /* 0x000000d4090c7812 */ /* 0x000fe200078efcff */
[----:B------:R-:W-:Y:S01]  /*2db0*/  @!P3 IMAD.IADD R31, R31, 0x1, -R7 ;  /* 0x000000011f1fb824 */ /* 0x000fe200078e0a07 */
[----:B------:R-:W-:Y:S01]  /*2dc0*/  IABS R145, R11 ;  /* 0x0000000b00917213 */ /* 0x000fe20000000000 */
[C---:B------:R-:W-:Y:S01]  /*2dd0*/  IMAD R29, R7.reuse, R6, R29 ;  /* 0x00000006071d7224 */ /* 0x040fe200078e021d */
[----:B------:R-:W-:Y:S01]  /*2de0*/  ISETP.GT.U32.AND P4, PT, R7, R30, PT ;  /* 0x0000001e0700720c */ /* 0x000fe20003f84070 */
[----:B------:R-:W-:Y:S01]  /*2df0*/  @!P0 IMAD.MOV R31, RZ, RZ, -R31 ;  /* 0x000000ffff1f8224 */ /* 0x000fe200078e0a1f */
[----:B------:R-:W-:Y:S01]  /*2e00*/  ISETP.GE.AND P0, PT, R10, RZ, PT ;  /* 0x000000ff0a00720c */ /* 0x000fe20003f06270 */
[----:B------:R-:W-:Y:S01]  /*2e10*/  @!P6 IMAD.IADD R153, R153, 0x1, -R7 ;  /* 0x000000019999e824 */ /* 0x000fe200078e0a07 */
[----:B------:R-:W-:Y:S01]  /*2e20*/  LOP3.LUT R10, R9, 0xcc, RZ, 0xfc, !PT ;  /* 0x000000cc090a7812 */ /* 0x000fe200078efcff */
[----:B------:R-:W-:Y:S01]  /*2e30*/  IMAD.HI.U32 R6, R8, R152, RZ ;  /* 0x0000009808067227 */ /* 0x000fe200078e00ff */
[----:B------:R-:W-:-:S02]  /*2e40*/  IABS R27, R12 ;  /* 0x0000000c001b7213 */ /* 0x000fc40000000000 */
[----:B------:R-:W-:Y:S01]  /*2e50*/  IABS R28, R10 ;  /* 0x0000000a001c7213 */ /* 0x000fe20000000000 */
[----:B------:R-:W-:Y:S01]  /*2e60*/  IMAD.MOV R6, RZ, RZ, -R6 ;  /* 0x000000ffff067224 */ /* 0x000fe200078e0a06 */
[C---:B------:R-:W-:Y:S01]  /*2e70*/  ISETP.GT.U32.AND P6, PT, R7.reuse, R153, PT ;  /* 0x000000990700720c */ /* 0x040fe20003fc4070 */
[----:B------:R-:W-:Y:S01]  /*2e80*/  @!P5 IMAD.MOV R161, RZ, RZ, -R161 ;  /* 0x000000ffffa1d224 */ /* 0x000fe200078e0aa1 */
[----:B------:R-:W-:Y:S01]  /*2e90*/  ISETP.GE.AND P5, PT, R14, RZ, PT ;  /* 0x000000ff0e00720c */ /* 0x000fe20003fa6270 */
[----:B------:R-:W-:Y:S01]  /*2ea0*/  IMAD R152, R7, R6, R152 ;  /* 0x0000000607987224 */ /* 0x000fe200078e0298 */
[----:B------:R-:W-:Y:S01]  /*2eb0*/  ISETP.GE.AND P3, PT, R15, RZ, PT ;  /* 0x000000ff0f00720c */ /* 0x000fe20003f66270 */
[----:B------:R-:W-:Y:S01]  /*2ec0*/  IMAD.HI.U32 R6, R8, R28, RZ ;  /* 0x0000001c08067227 */ /* 0x000fe200078e00ff */
[C---:B------:R-:W-:Y:S02]  /*2ed0*/  LOP3.LUT R14, R9.reuse, 0xe4, RZ, 0xfc, !PT ;  /* 0x000000e4090e7812 */ /* 0x040fe400078efcff */
[----:B------:R-:W-:Y:S01]  /*2ee0*/  LOP3.LUT R15, R9, 0x100, RZ, 0xfc, !PT ;  /* 0x00000100090f7812 */ /* 0x000fe200078efcff */
[--C-:B------:R-:W-:Y:S01]  /*2ef0*/  @!P4 IMAD.IADD R30, R30, 0x1, -R7.reuse ;  /* 0x000000011e1ec824 */ /* 0x100fe200078e0a07 */
[----:B------:R-:W-:Y:S01]  /*2f00*/  ISETP.GE.AND P4, PT, R10, RZ, PT ;  /* 0x000000ff0a00720c */ /* 0x000fe20003f86270 */
[----:B------:R-:W-:Y:S01]  /*2f10*/  IMAD.MOV R10, RZ, RZ, -R6 ;  /* 0x000000ffff0a7224 */ /* 0x000fe200078e0a06 */
[----:B------:R-:W-:Y:S01]  /*2f20*/  IABS R25, R14 ;  /* 0x0000000e00197213 */ /* 0x000fe20000000000 */
[----:B------:R-:W-:Y:S01]  /*2f30*/  @!P1 IMAD.MOV R160, RZ, RZ, -R160 ;  /* 0x000000ffffa09224 */ /* 0x000fe200078e0aa0 */
[----:B------:R-:W-:Y:S01]  /*2f40*/  ISETP.GT.U32.AND P1, PT, R7, R29, PT ;  /* 0x0000001d0700720c */ /* 0x000fe20003f24070 */
[----:B------:R-:W-:Y:S01]  /*2f50*/  @!P6 IMAD.IADD R153, R153, 0x1, -R7 ;  /* 0x000000019999e824 */ /* 0x000fe200078e0a07 */
[----:B------:R-:W-:Y:S01]  /*2f60*/  ISETP.GE.AND P6, PT, R11, RZ, PT ;  /* 0x000000ff0b00720c */ /* 0x000fe20003fc6270 */
[----:B------:R-:W-:Y:S01]  /*2f70*/  IMAD R28, R7, R10, R28 ;  /* 0x0000000a071c7224 */ /* 0x000fe200078e021c */
[----:B------:R-:W-:Y:S01]  /*2f80*/  LOP3.LUT R11, R9, 0xd8, RZ, 0xfc, !PT ;  /* 0x000000d8090b7812 */ /* 0x000fe200078efcff */
[----:B------:R-:W-:Y:S01]  /*2f90*/  @!P5 IMAD.MOV R153, RZ, RZ, -R153 ;  /* 0x000000ffff99d224 */ /* 0x000fe200078e0a99 */
[----:B------:R-:W-:Y:S01]  /*2fa0*/  IABS R125, R15 ;  /* 0x0000000f007d7213 */ /* 0x000fe20000000000 */
[----:B------:R-:W-:Y:S01]  /*2fb0*/  IMAD.HI.U32 R6, R8, R145, RZ ;  /* 0x0000009108067227 */ /* 0x000fe200078e00ff */
[----:B------:R-:W-:-:S02]  /*2fc0*/  ISETP.GT.U32.AND P5, PT, R7, R28, PT ;  /* 0x0000001c0700720c */ /* 0x000fc40003fa4070 */
[----:B------:R-:W-:Y:S01]  /*2fd0*/  IABS R144, R11 ;  /* 0x0000000b00907213 */ /* 0x000fe20000000000 */
[----:B------:R-:W-:Y:S02]  /*2fe0*/  IMAD.MOV R6, RZ, RZ, -R6 ;  /* 0x000000ffff067224 */ /* 0x000fe400078e0a06 */
[----:B------:R-:W-:Y:S02]  /*2ff0*/  @!P1 IMAD.IADD R29, R29, 0x1, -R7 ;  /* 0x000000011d1d9824 */ /* 0x000fe400078e0a07 */
[----:B------:R-:W-:Y:S01]  /*3000*/  @!P2 IMAD.MOV R32, RZ, RZ, -R32 ;  /* 0x000000ffff20a224 */ /* 0x000fe200078e0a20 */
[----:B------:R-:W-:Y:S01]  /*3010*/  ISETP.GE.AND P2, PT, R13, RZ, PT ;  /* 0x000000ff0d00720c */ /* 0x000fe20003f46270 */
[C---:B------:R-:W-:Y:S01]  /*3020*/  IMAD R145, R7.reuse, R6, R145 ;  /* 0x0000000607917224 */ /* 0x040fe200078e0291 */
[----:B------:R-:W-:Y:S01]  /*3030*/  ISETP.GT.U32.AND P1, PT, R7, R29, PT ;  /* 0x0000001d0700720c */ /* 0x000fe20003f24070 */
[----:B------:R-:W-:Y:S01]  /*3040*/  IMAD.HI.U32 R6, R8, R27, RZ ;  /* 0x0000001b08067227 */ /* 0x000fe200078e00ff */
[----:B------:R-:W-:-:S03]  /*3050*/  LOP3.LUT R13, R9, 0xe0, RZ, 0xfc, !PT ;  /* 0x000000e0090d7812 */ /* 0x000fc600078efcff */
[----:B------:R-:W-:Y:S01]  /*3060*/  @!P5 IMAD.IADD R28, R28, 0x1, -R7 ;  /* 0x000000011c1cd824 */ /* 0x000fe200078e0a07 */
[----:B------:R-:W-:Y:S01]  /*3070*/  IABS R137, R13 ;  /* 0x0000000d00897213 */ /* 0x000fe20000000000 */
[----:B------:R-:W-:Y:S02]  /*3080*/  IMAD.MOV R10, RZ, RZ, -R6 ;  /* 0x000000ffff0a7224 */ /* 0x000fe400078e0a06 */
[----:B------:R-:W-:Y:S01]  /*3090*/  IMAD.HI.U32 R6, R8, R144, RZ ;  /* 0x0000009008067227 */ /* 0x000fe200078e00ff */
[----:B------:R-:W-:-:S03]  /*30a0*/  ISETP.GT.U32.AND P5, PT, R7, R28, PT ;  /* 0x0000001c0700720c */ /* 0x000fc60003fa4070 */
[----:B------:R-:W-:Y:S02]  /*30b0*/  IMAD.MOV R6, RZ, RZ, -R6 ;  /* 0x000000ffff067224 */ /* 0x000fe400078e0a06 */
[----:B------:R-:W-:Y:S01]  /*30c0*/  @!P2 IMAD.MOV R30, RZ, RZ, -R30 ;  /* 0x000000ffff1ea224 */ /* 0x000fe200078e0a1e */
[----:B------:R-:W-:Y:S01]  /*30d0*/  ISETP.GT.U32.AND P2, PT, R7, R152, PT ;  /* 0x000000980700720c */ /* 0x000fe20003f44070 */
[----:B------:R-:W-:Y:S01]  /*30e0*/  @!P1 IMAD.IADD R29, R29, 0x1, -R7 ;  /* 0x000000011d1d9824 */ /* 0x000fe200078e0a07 */
[----:B------:R-:W-:Y:S01]  /*30f0*/  ISETP.GE.AND P1, PT, R12, RZ, PT ;  /* 0x000000ff0c00720c */ /* 0x000fe20003f26270 */
[----:B------:R-:W-:Y:S01]  /*3100*/  IMAD R144, R7, R6, R144 ;  /* 0x0000000607907224 */ /* 0x000fe200078e0290 */
[----:B------:R-:W-:Y:S01]  /*3110*/  LOP3.LUT R12, R9, 0xdc, RZ, 0xfc, !PT ;  /* 0x000000dc090c7812 */ /* 0x000fe200078efcff */
[----:B------:R-:W-:Y:S01]  /*3120*/  @!P3 IMAD.MOV R29, RZ, RZ, -R29 ;  /* 0x000000ffff1db224 */ /* 0x000fe200078e0a1d */
[C---:B------:R-:W-:Y:S01]  /*3130*/  ISETP.GT.U32.AND P3, PT, R7.reuse, R145, PT ;  /* 0x000000910700720c */ /* 0x040fe20003f64070 */
[----:B------:R-:W-:Y:S01]  /*3140*/  @!P5 IMAD.IADD R28, R28, 0x1, -R7 ;  /* 0x000000011c1cd824 */ /* 0x000fe200078e0a07 */
[C---:B------:R-:W-:Y:S01]  /*3150*/  ISETP.GT.U32.AND P5, PT, R7.reuse, R144, PT ;  /* 0x000000900700720c */ /* 0x040fe20003fa4070 */
[----:B------:R-:W-:Y:S01]  /*3160*/  IMAD R27, R7, R10, R27 ;  /* 0x0000000a071b7224 */ /* 0x000fe200078e021b */
[----:B------:R-:W-:Y:S01]  /*3170*/  IABS R26, R12 ;  /* 0x0000000c001a7213 */ /* 0x000fe20000000000 */
[----:B------:R-:W-:-:S02]  /*3180*/  @!P4 IMAD.MOV R28, RZ, RZ, -R28 ;  /* 0x000000ffff1cc224 */ /* 0x000fc400078e0a1c */
[----:B------:R-:W-:Y:S02]  /*3190*/  @!P2 IMAD.IADD R152, R152, 0x1, -R7 ;  /* 0x000000019898a824 */ /* 0x000fe400078e0a07 */
[----:B------:R-:W-:-:S03]  /*31a0*/  IMAD.HI.U32 R6, R8, R26, RZ ;  /* 0x0000001a08067227 */ /* 0x000fc600078e00ff */
[----:B------:R-:W-:Y:S01]  /*31b0*/  ISETP.GT.U32.AND P2, PT, R7, R152, PT ;  /* 0x000000980700720c */ /* 0x000fe20003f44070 */
[--C-:B------:R-:W-:Y:S02]  /*31c0*/  @!P3 IMAD.IADD R145, R145, 0x1, -R7.reuse ;  /* 0x000000019191b824 */ /* 0x100fe400078e0a07 */
[----:B------:R-:W-:Y:S01]  /*31d0*/  @!P5 IMAD.IADD R144, R144, 0x1, -R7 ;  /* 0x000000019090d824 */ /* 0x000fe200078e0a07 */
[----:B------:R-:W-:Y:S01]  /*31e0*/  ISETP.GE.AND P5, PT, R12, RZ, PT ;  /* 0x000000ff0c00720c */ /* 0x000fe20003fa6270 */
[----:B------:R-:W-:Y:S01]  /*31f0*/  IMAD.MOV R6, RZ, RZ, -R6 ;  /* 0x000000ffff067224 */ /* 0x000fe200078e0a06 */
[C---:B------:R-:W-:Y:S01]  /*3200*/  ISETP.GT.U32.AND P3, PT, R7.reuse, R145, PT ;  /* 0x000000910700720c */ /* 0x040fe20003f64070 */
[----:B------:R-:W-:Y:S01]  /*3210*/  IMAD.HI.U32 R10, R8, R25, RZ ;  /* 0x00000019080a7227 */ /* 0x000fe200078e00ff */
[----:B------:R-:W-:Y:S02]  /*3220*/  ISETP.GT.U32.AND P4, PT, R7, R144, PT ;  /* 0x000000900700720c */ /* 0x000fe40003f84070 */
[----:B------:R-:W-:Y:S01]  /*3230*/  LOP3.LUT R12, R9, 0xec, RZ, 0xfc, !PT ;  /* 0x000000ec090c7812 */ /* 0x000fe200078efcff */
[----:B------:R-:W-:-:S02]  /*3240*/  IMAD R26, R7, R6, R26 ;  /* 0x00000006071a7224 */ /* 0x000fc400078e021a */
[----:B------:R-:W-:Y:S01]  /*3250*/  IMAD.HI.U32 R6, R8, R137, RZ ;  /* 0x0000008908067227 */ /* 0x000fe200078e00ff */
[----:B------:R-:W-:-:S03]  /*3260*/  IABS R24, R12 ;  /* 0x0000000c00187213 */ /* 0x000fc60000000000 */
[----:B------:R-:W-:Y:S02]  /*3270*/  IMAD.MOV R6, RZ, RZ, -R6 ;  /* 0x000000ffff067224 */ /* 0x000fe400078e0a06 */
[----:B------:R-:W-:Y:S01]  /*3280*/  @!P2 IMAD.IADD R152, R152, 0x1, -R7 ;  /* 0x000000019898a824 */ /* 0x000fe200078e0a07 */
[C---:B------:R-:W-:Y:S01]  /*3290*/  ISETP.GT.U32.AND P2, PT, R7.reuse, R27, PT ;  /* 0x0000001b0700720c */ /* 0x040fe20003f44070 */
[----:B------:R-:W-:Y:S02]  /*32a0*/  IMAD.MOV R10, RZ, RZ, -R10 ;  /* 0x000000ffff0a7224 */ /* 0x000fe400078e0a0a */
[----:B------:R-:W-:Y:S02]  /*32b0*/  IMAD R137, R7, R6, R137 ;  /* 0x0000000607897224 */ /* 0x000fe400078e0289 */
[----:B------:R-:W-:Y:S01]  /*32c0*/  @!P3 IMAD.IADD R145, R145, 0x1, -R7 ;  /* 0x000000019191b824 */ /* 0x000fe200078e0a07 */
[C---:B------:R-:W-:Y:S01]  /*32d0*/  ISETP.GT.U32.AND P3, PT, R7.reuse, R26, PT ;  /* 0x0000001a0700720c */ /* 0x040fe20003f64070 */
[----:B------:R-:W-:-:S02]  /*32e0*/  IMAD R25, R7, R10, R25 ;  /* 0x0000000a07197224 */ /* 0x000fc400078e0219 */
[----:B------:R-:W-:Y:S01]  /*32f0*/  @!P4 IMAD.IADD R144, R144, 0x1, -R7 ;  /* 0x000000019090c824 */ /* 0x000fe200078e0a07 */
[C---:B------:R-:W-:Y:S01]  /*3300*/  ISETP.GT.U32.AND P4, PT, R7.reuse, R137, PT ;  /* 0x000000890700720c */ /* 0x040fe20003f84070 */
[----:B------:R-:W-:Y:S01]  /*3310*/  @!P6 IMAD.MOV R145, RZ, RZ, -R145 ;  /* 0x000000ffff91e224 */ /* 0x000fe200078e0a91 */
[----:B------:R-:W-:Y:S01]  /*3320*/  ISETP.GT.U32.AND P6, PT, R7, R25, PT ;  /* 0x000000190700720c */ /* 0x000fe20003fc4070 */
[----:B------:R-:W-:Y:S01]  /*3330*/  @!P2 IMAD.IADD R27, R27, 0x1, -R7 ;  /* 0x000000011b1ba824 */ /* 0x000fe200078e0a07 */
[----:B------:R-:W-:Y:S01]  /*3340*/  ISETP.GE.AND P2, PT, R11, RZ, PT ;  /* 0x000000ff0b00720c */ /* 0x000fe20003f46270 */
[----:B------:R-:W-:Y:S01]  /*3350*/  IMAD.HI.U32 R10, R8, R24, RZ ;  /* 0x00000018080a7227 */ /* 0x000fe200078e00ff */
[----:B------:R-:W-:-:S03]  /*3360*/  LOP3.LUT R11, R9, 0xe8, RZ, 0xfc, !PT ;  /* 0x000000e8090b7812 */ /* 0x000fc600078efcff */
[--C-:B------:R-:W-:Y:S01]  /*3370*/  @!P3 IMAD.IADD R26, R26, 0x1, -R7.reuse ;  /* 0x000000011a1ab824 */ /* 0x100fe200078e0a07 */
[----:B------:R-:W-:Y:S01]  /*3380*/  IABS R136, R11 ;  /* 0x0000000b00887213 */ /* 0x000fe20000000000 */
[----:B------:R-:W-:Y:S01]  /*3390*/  @!P0 IMAD.MOV R152, RZ, RZ, -R152 ;  /* 0x000000ffff988224 */ /* 0x000fe200078e0a98 */
[----:B------:R-:W-:Y:S01]  /*33a0*/  ISETP.GT.U32.AND P0, PT, R7, R27, PT ;  /* 0x0000001b0700720c */ /* 0x000fe20003f04070 */
[--C-:B------:R-:W-:Y:S01]  /*33b0*/  @!P4 IMAD.IADD R137, R137, 0x1, -R7.reuse ;  /* 0x000000018989c824 */ /* 0x100fe200078e0a07 */
[----:B------:R-:W-:Y:S01]  /*33c0*/  ISETP.GT.U32.AND P3, PT, R7, R26, PT ;  /* 0x0000001a0700720c */ /* 0x000fe20003f64070 */
[----:B------:R-:W-:Y:S02]  /*33d0*/  @!P6 IMAD.IADD R25, R25, 0x1, -R7 ;  /* 0x000000011919e824 */ /* 0x000fe400078e0a07 */
[----:B------:R-:W-:Y:S01]  /*33e0*/  IMAD.HI.U32 R6, R8, R136, RZ ;  /* 0x0000008808067227 */ /* 0x000fe200078e00ff */
[C---:B------:R-:W-:Y:S02]  /*33f0*/  ISETP.GT.U32.AND P4, PT, R7.reuse, R137, PT ;  /* 0x000000890700720c */ /* 0x040fe40003f84070 */
[----:B------:R-:W-:Y:S01]  /*3400*/  ISETP.GT.U32.AND P6, PT, R7, R25, PT ;  /* 0x000000190700720c */ /* 0x000fe20003fc4070 */
[----:B------:R-:W-:Y:S01]  /*3410*/  @!P2 IMAD.MOV R144, RZ, RZ, -R144 ;  /* 0x000000ffff90a224 */ /* 0x000fe200078e0a90 */
[----:B------:R-:W-:Y:S01]  /*3420*/  ISETP.GE.AND P2, PT, R11, RZ, PT ;  /* 0x000000ff0b00720c */ /* 0x000fe20003f46270 */
[----:B------:R-:W-:Y:S01]  /*3430*/  IMAD.MOV R6, RZ, RZ, -R6 ;  /* 0x000000ffff067224 */ /* 0x000fe200078e0a06 */
[----:B------:R-:W-:Y:S01]  /*3440*/  LOP3.LUT R11, R9, 0xf0, RZ, 0xfc, !PT ;  /* 0x000000f0090b7812 */ /* 0x000fe200078efcff */
[----:B------:R-:W-:-:S02]  /*3450*/  IMAD.MOV R10, RZ, RZ, -R10 ;  /* 0x000000ffff0a7224 */ /* 0x000fc400078e0a0a */
[C---:B------:R-:W-:Y:S01]  /*3460*/  IMAD R136, R7.reuse, R6, R136 ;  /* 0x0000000607887224 */ /* 0x040fe200078e0288 */
[----:B------:R-:W-:Y:S01]  /*3470*/  IABS R133, R11 ;  /* 0x0000000b00857213 */ /* 0x000fe20000000000 */
[----:B------:R-:W-:Y:S02]  /*3480*/  IMAD R24, R7, R10, R24 ;  /* 0x0000000a07187224 */ /* 0x000fe400078e0218 */
[----:B------:R-:W-:Y:S01]  /*3490*/  @!P4 IMAD.IADD R137, R137, 0x1, -R7 ;  /* 0x000000018989c824 */ /* 0x000fe200078e0a07 */
[----:B------:R-:W-:Y:S01]  /*34a0*/  ISETP.GT.U32.AND P4, PT, R7, R136, PT ;  /* 0x000000880700720c */ /* 0x000fe20003f84070 */
[----:B------:R-:W-:-:S04]  /*34b0*/  IMAD.HI.U32 R6, R8, R133, RZ ;  /* 0x0000008508067227 */ /* 0x000fc800078e00ff */
[--C-:B------:R-:W-:Y:S01]  /*34c0*/  @!P3 IMAD.IADD R26, R26, 0x1, -R7.reuse ;  /* 0x000000011a1ab824 */ /* 0x100fe200078e0a07 */
[----:B------:R-:W-:Y:S01]  /*34d0*/  ISETP.GE.AND P3, PT, R12, RZ, PT ;  /* 0x000000ff0c00720c */ /* 0x000fe20003f66270 */
[--C-:B------:R-:W-:Y:S01]  /*34e0*/  @!P6 IMAD.IADD R25, R25, 0x1, -R7.reuse ;  /* 0x000000011919e824 */ /* 0x100fe200078e0a07 */
[----:B------:R-:W-:Y:S01]  /*34f0*/  ISETP.GT.U32.AND P6, PT, R7, R24, PT ;  /* 0x000000180700720c */ /* 0x000fe20003fc4070 */
[----:B------:R-:W-:Y:S01]  /*3500*/  IMAD.MOV R6, RZ, RZ, -R6 ;  /* 0x000000ffff067224 */ /* 0x000fe200078e0a06 */
[----:B------:R-:W-:Y:S01]  /*3510*/  LOP3.LUT R12, R9, 0xf4, RZ, 0xfc, !PT ;  /* 0x000000f4090c7812 */ /* 0x000fe200078efcff */
[----:B------:R-:W-:Y:S01]  /*3520*/  @!P0 IMAD.IADD R27, R27, 0x1, -R7 ;  /* 0x000000011b1b8824 */ /* 0x000fe200078e0a07 */
[----:B------:R-:W-:Y:S01]  /*3530*/  ISETP.GE.AND P0, PT, R13, RZ, PT ;  /* 0x000000ff0d00720c */ /* 0x000fe20003f06270 */
[----:B------:R-:W-:Y:S01]  /*3540*/  IMAD R133, R7, R6, R133 ;  /* 0x0000000607857224 */ /* 0x000fe200078e0285 */
[----:B------:R-:W-:Y:S01]  /*3550*/  IABS R23, R12 ;  /* 0x0000000c00177213 */ /* 0x000fe20000000000 */
[----:B------:R-:W-:Y:S01]  /*3560*/  @!P1 IMAD.MOV R27, RZ, RZ, -R27 ;  /* 0x000000ffff1b9224 */ /* 0x000fe200078e0a1b */
[C---:B------:R-:W-:Y:S01]  /*3570*/  LOP3.LUT R13, R9.reuse, 0xf8, RZ, 0xfc, !PT ;  /* 0x000000f8090d7812 */ /* 0x040fe200078efcff */
[----:B------:R-:W-:Y:S01]  /*3580*/  @!P4 IMAD.IADD R136, R136, 0x1, -R7 ;  /* 0x000000018888c824 */ /* 0x000fe200078e0a07 */
[----:B------:R-:W-:Y:S01]  /*3590*/  ISETP.GE.AND P1, PT, R14, RZ, PT ;  /* 0x000000ff0e00720c */ /* 0x000fe20003f26270 */
[----:B------:R-:W-:Y:S01]  /*35a0*/  IMAD.HI.U32 R6, R8, R23, RZ ;  /* 0x0000001708067227 */ /* 0x000fe200078e00ff */
[----:B------:R-:W-:-:S02]  /*35b0*/  LOP3.LUT R14, R9, 0xfc, RZ, 0xfc, !PT ;  /* 0x000000fc090e7812 */ /* 0x000fc400078efcff */
[----:B------:R-:W-:Y:S01]  /*35c0*/  IABS R132, R13 ;  /* 0x0000000d00847213 */ /* 0x000fe20000000000 */
[----:B------:R-:W-:Y:S01]  /*35d0*/  @!P6 IMAD.IADD R24, R24, 0x1, -R7 ;  /* 0x000000011818e824 */ /* 0x000fe200078e0a07 */
[C---:B------:R-:W-:Y:S01]  /*35e0*/  ISETP.GT.U32.AND P4, PT, R7.reuse, R133, PT ;  /* 0x000000850700720c */ /* 0x040fe20003f84070 */
[----:B------:R-:W-:Y:S01]  /*35f0*/  IMAD.MOV R6, RZ, RZ, -R6 ;  /* 0x000000ffff067224 */ /* 0x000fe200078e0a06 */
[----:B------:R-:W-:Y:S01]  /*3600*/  IABS R22, R14 ;  /* 0x0000000e00167213 */ /* 0x000fe20000000000 */
[----:B------:R-:W-:Y:S01]  /*3610*/  IMAD.HI.U32 R10, R8, R132, RZ ;  /* 0x00000084080a7227 */ /* 0x000fe200078e00ff */
[----:B------:R-:W-:-:S03]  /*3620*/  ISETP.GT.U32.AND P6, PT, R7, R136, PT ;  /* 0x000000880700720c */ /* 0x000fc60003fc4070 */
[----:B------:R-:W-:Y:S01]  /*3630*/  @!P0 IMAD.MOV R137, RZ, RZ, -R137 ;  /* 0x000000ffff898224 */ /* 0x000fe200078e0a89 */
[C---:B------:R-:W-:Y:S01]  /*3640*/  ISETP.GT.U32.AND P0, PT, R7.reuse, R24, PT ;  /* 0x000000180700720c */ /* 0x040fe20003f04070 */
[----:B------:R-:W-:Y:S02]  /*3650*/  IMAD R23, R7, R6, R23 ;  /* 0x0000000607177224 */ /* 0x000fe400078e0217 */
[----:B------:R-:W-:Y:S02]  /*3660*/  IMAD.MOV R10, RZ, RZ, -R10 ;  /* 0x000000ffff0a7224 */ /* 0x000fe400078e0a0a */
[----:B------:R-:W-:-:S04]  /*3670*/  IMAD.HI.U32 R6, R8, R22, RZ ;  /* 0x0000001608067227 */ /* 0x000fc800078e00ff */
[----:B------:R-:W-:Y:S02]  /*3680*/  IMAD R132, R7, R10, R132 ;  /* 0x0000000a07847224 */ /* 0x000fe400078e0284 */
[--C-:B------:R-:W-:Y:S02]  /*3690*/  @!P4 IMAD.IADD R133, R133, 0x1, -R7.reuse ;  /* 0x000000018585c824 */ /* 0x100fe400078e0a07 */
[----:B------:R-:W-:Y:S02]  /*36a0*/  IMAD.MOV R6, RZ, RZ, -R6 ;  /* 0x000000ffff067224 */ /* 0x000fe400078e0a06 */
[----:B------:R-:W-:Y:S01]  /*36b0*/  @!P6 IMAD.IADD R136, R136, 0x1, -R7 ;  /* 0x000000018888e824 */ /* 0x000fe200078e0a07 */
[C---:B------:R-:W-:Y:S01]  /*36c0*/  ISETP.GT.U32.AND P4, PT, R7.reuse, R133, PT ;  /* 0x000000850700720c */ /* 0x040fe20003f84070 */
[C---:B------:R-:W-:Y:S01]  /*36d0*/  IMAD R22, R7.reuse, R6, R22 ;  /* 0x0000000607167224 */ /* 0x040fe200078e0216 */
[C---:B------:R-:W-:Y:S01]  /*36e0*/  ISETP.GT.U32.AND P6, PT, R7.reuse, R23, PT ;  /* 0x000000170700720c */ /* 0x040fe20003fc4070 */
[----:B------:R-:W-:Y:S01]  /*36f0*/  @!P1 IMAD.MOV R25, RZ, RZ, -R25 ;  /* 0x000000ffff199224 */ /* 0x000fe200078e0a19 */
[----:B------:R-:W-:Y:S01]  /*3700*/  ISETP.GT.U32.AND P1, PT, R7, R132, PT ;  /* 0x000000840700720c */ /* 0x000fe20003f24070 */
[----:B------:R-:W-:Y:S01]  /*3710*/  @!P5 IMAD.MOV R26, RZ, RZ, -R26 ;  /* 0x000000ffff1ad224 */ /* 0x000fe200078e0a1a */
[----:B------:R-:W-:Y:S01]  /*3720*/  ISETP.GE.AND P5, PT, R11, RZ, PT ;  /* 0x000000ff0b00720c */ /* 0x000fe20003fa6270 */
[----:B------:R-:W-:Y:S01]  /*3730*/  @!P0 IMAD.IADD R24, R24, 0x1, -R7 ;  /* 0x0000000118188824 */ /* 0x000fe200078e0a07 */
[----:B------:R-:W-:Y:S01]  /*3740*/  ISETP.GT.U32.AND P0, PT, R7, R22, PT ;  /* 0x000000160700720c */ /* 0x000fe20003f04070 */
[----:B------:R-:W-:Y:S01]  /*3750*/  IMAD.HI.U32 R6, R8, R125, RZ ;  /* 0x0000007d08067227 */ /* 0x000fe200078e00ff */
[----:B------:R-:W-:-:S03]  /*3760*/  LOP3.LUT R11, R9, 0x104, RZ, 0xfc, !PT ;  /* 0x00000104090b7812 */ /* 0x000fc600078efcff */
[----:B------:R-:W-:Y:S01]  /*3770*/  IMAD.MOV R6, RZ, RZ, -R6 ;  /* 0x000000ffff067224 */ /* 0x000fe200078e0a06 */
[----:B------:R-:W-:Y:S01]  /*3780*/  IABS R21, R11 ;  /* 0x0000000b00157213 */ /* 0x000fe20000000000 */
[----:B------:R-:W-:Y:S01]  /*3790*/  @!P2 IMAD.MOV R136, RZ, RZ, -R136 ;  /* 0x000000ffff88a224 */ /* 0x000fe200078e0a88 */
[----:B------:R-:W-:Y:S01]  /*37a0*/  ISETP.GE.AND P2, PT, R12, RZ, PT ;  /* 0x000000ff0c00720c */ /* 0x000fe20003f46270 */
[--C-:B------:R-:W-:Y:S01]  /*37b0*/  @!P4 IMAD.IADD R133, R133, 0x1, -R7.reuse ;  /* 0x000000018585c824 */ /* 0x100fe200078e0a07 */
[----:B------:R-:W-:Y:S01]  /*37c0*/  LOP3.LUT R12, R9, 0x108, RZ, 0xfc, !PT ;  /* 0x00000108090c7812 */ /* 0x000fe200078efcff */
[----:B------:R-:W-:Y:S01]  /*37d0*/  @!P6 IMAD.IADD R23, R23, 0x1, -R7 ;  /* 0x000000011717e824 */ /* 0x000fe200078e0a07 */
[----:B------:R-:W-:Y:S01]  /*37e0*/  ISETP.GE.AND P4, PT, R13, RZ, PT ;  /* 0x000000ff0d00720c */ /* 0x000fe20003f86270 */
[C---:B------:R-:W-:Y:S01]  /*37f0*/  IMAD R125, R7.reuse, R6, R125 ;  /* 0x00000006077d7224 */ /* 0x040fe200078e027d */
[----:B------:R-:W-:Y:S01]  /*3800*/  IABS R124, R12 ;  /* 0x0000000c007c7213 */ /* 0x000fe20000000000 */
[--C-:B------:R-:W-:Y:S01]  /*3810*/  @!P1 IMAD.IADD R132, R132, 0x1, -R7.reuse ;  /* 0x0000000184849824 */ /* 0x100fe200078e0a07 */
[----:B------:R-:W-:Y:S01]  /*3820*/  ISETP.GT.U32.AND P1, PT, R7, R23, PT ;  /* 0x000000170700720c */ /* 0x000fe20003f24070 */
[----:B------:R-:W-:Y:S01]  /*3830*/  @!P0 IMAD.IADD R22, R22, 0x1, -R7 ;  /* 0x0000000116168824 */ /* 0x000fe200078e0a07 */
[----:B------:R-:W-:Y:S01]  /*3840*/  LOP3.LUT R13, R9, 0x10c, RZ, 0xfc, !PT ;  /* 0x0000010c090d7812 */ /* 0x000fe200078efcff */
[----:B------:R-:W-:Y:S01]  /*3850*/  @!P3 IMAD.MOV R24, RZ, RZ, -R24 ;  /* 0x000000ffff18b224 */ /* 0x000fe200078e0a18 */
[C---:B------:R-:W-:Y:S01]  /*3860*/  ISETP.GT.U32.AND P3, PT, R7.reuse, R132, PT ;  /* 0x000000840700720c */ /* 0x040fe20003f64070 */
[----:B------:R-:W-:Y:S01]  /*3870*/  @!P5 IMAD.MOV R133, RZ, RZ, -R133 ;  /* 0x000000ffff85d224 */ /* 0x000fe200078e0a85 */
[C---:B------:R-:W-:Y:S01]  /*3880*/  ISETP.GT.U32.AND P5, PT, R7.reuse, R125, PT ;  /* 0x0000007d0700720c */ /* 0x040fe20003fa4070 */
[----:B------:R-:W-:Y:S01]  /*3890*/  IMAD.HI.U32 R6, R8, R21, RZ ;  /* 0x0000001508067227 */ /* 0x000fe200078e00ff */
[----:B------:R-:W-:-:S02]  /*38a0*/  ISETP.GT.U32.AND P0, PT, R7, R22, PT ;  /* 0x000000160700720c */ /* 0x000fc40003f04070 */
[----:B------:R-:W-:Y:S01]  /*38b0*/  IABS R20, R13 ;  /* 0x0000000d00147213 */ /* 0x000fe20000000000 */
[----:B------:R-:W-:Y:S01]  /*38c0*/  IMAD.MOV R10, RZ, RZ, -R6 ;  /* 0x000000ffff0a7224 */ /* 0x000fe200078e0a06 */
[----:B------:R-:W-:Y:S01]  /*38d0*/  ISETP.GE.AND P6, PT, R14, RZ, PT ;  /* 0x000000ff0e00720c */ /* 0x000fe20003fc6270 */
[----:B------:R-:W-:Y:S01]  /*38e0*/  IMAD.HI.U32 R6, R8, R124, RZ ;  /* 0x0000007c08067227 */ /* 0x000fe200078e00ff */
[----:B------:R-:W-:-:S03]  /*38f0*/  LOP3.LUT R14, R9, 0x114, RZ, 0xfc, !PT ;  /* 0x00000114090e7812 */ /* 0x000fc600078efcff */
[----:B------:R-:W-:Y:S01]  /*3900*/  IMAD.MOV R6, RZ, RZ, -R6 ;  /* 0x000000ffff067224 */ /* 0x000fe200078e0a06 */
[----:B------:R-:W-:Y:S01]  /*3910*/  IABS R19, R14 ;  /* 0x0000000e00137213 */ /* 0x000fe20000000000 */
[----:B------:R-:W-:Y:S01]  /*3920*/  @!P1 IMAD.IADD R23, R23, 0x1, -R7 ;  /* 0x0000000117179824 */ /* 0x000fe200078e0a07 */
[----:B------:R-:W-:Y:S01]  /*3930*/  ISETP.GE.AND P1, PT, R15, RZ, PT ;  /* 0x000000ff0f00720c */ /* 0x000fe20003f26270 */
[----:B------:R-:W-:Y:S01]  /*3940*/  IMAD R21, R7, R10, R21 ;  /* 0x0000000a07157224 */ /* 0x000fe200078e0215 */
[----:B------:R-:W-:Y:S01]  /*3950*/  LOP3.LUT R15, R9, 0x118, RZ, 0xfc, !PT ;  /* 0x00000118090f7812 */ /* 0x000fe200078efcff */
[--C-:B------:R-:W-:Y:S01]  /*3960*/  @!P3 IMAD.IADD R132, R132, 0x1, -R7.reuse ;  /* 0x000000018484b824 */ /* 0x100fe200078e0a07 */
[----:B------:R-:W-:Y:S01]  /*3970*/  ISETP.GE.AND P3, PT, R11, RZ, PT ;  /* 0x000000ff0b00720c */ /* 0x000fe20003f66270 */
[--C-:B------:R-:W-:Y:S01]  /*3980*/  @!P5 IMAD.IADD R125, R125, 0x1, -R7.reuse ;  /* 0x000000017d7dd824 */ /* 0x100fe200078e0a07 */
[----:B------:R-:W-:Y:S01]  /*3990*/  LOP3.LUT R11, R9, 0x110, RZ, 0xfc, !PT ;  /* 0x00000110090b7812 */ /* 0x000fe200078efcff */
[C---:B------:R-:W-:Y:S01]  /*39a0*/  IMAD R124, R7.reuse, R6, R124 ;  /* 0x00000006077c7224 */ /* 0x040fe200078e027c */
[----:B------:R-:W-:Y:S01]  /*39b0*/  IABS R120, R15 ;  /* 0x0000000f00787213 */ /* 0x000fe20000000000 */
[----:B------:R-:W-:Y:S01]  /*39c0*/  @!P0 IMAD.IADD R22, R22, 0x1, -R7 ;  /* 0x0000000116168824 */ /* 0x000fe200078e0a07 */
[C---:B------:R-:W-:Y:S01]  /*39d0*/  ISETP.GT.U32.AND P0, PT, R7.reuse, R21, PT ;  /* 0x000000150700720c */ /* 0x040fe20003f04070 */
[----:B------:R-:W-:Y:S01]  /*39e0*/  @!P2 IMAD.MOV R23, RZ, RZ, -R23 ;  /* 0x000000ffff17a224 */ /* 0x000fe200078e0a17 */
[C---:B------:R-:W-:Y:S01]  /*39f0*/  ISETP.GT.U32.AND P2, PT, R7.reuse, R125, PT ;  /* 0x0000007d0700720c */ /* 0x040fe20003f44070 */
[----:B------:R-:W-:Y:S01]  /*3a00*/  @!P4 IMAD.MOV R132, RZ, RZ, -R132 ;  /* 0x000000ffff84c224 */ /* 0x000fe200078e0a84 */
[----:B------:R-:W-:Y:S01]  /*3a10*/  ISETP.GT.U32.AND P4, PT, R7, R124, PT ;  /* 0x0000007c0700720c */ /* 0x000fe20003f84070 */
[----:B------:R-:W-:Y:S01]  /*3a20*/  IMAD.HI.U32 R6, R8, R20, RZ ;  /* 0x0000001408067227 */ /* 0x000fe200078e00ff */
[----:B------:R-:W-:-:S02]  /*3a30*/  IABS R121, R11 ;  /* 0x0000000b00797213 */ /* 0x000fc40000000000 */
[----:B------:R-:W-:Y:S01]  /*3a40*/  ISETP.GE.AND P5, PT, R12, RZ, PT ;  /* 0x000000ff0c00720c */ /* 0x000fe20003fa6270 */
[----:B------:R-:W-:Y:S02]  /*3a50*/  IMAD.MOV R6, RZ, RZ, -R6 ;  /* 0x000000ffff067224 */ /* 0x000fe400078e0a06 */
[----:B------:R-:W-:-:S04]  /*3a60*/  IMAD.HI.U32 R10, R8, R19, RZ ;  /* 0x00000013080a7227 */ /* 0x000fc800078e00ff */
[----:B------:R-:W-:Y:S02]  /*3a70*/  IMAD R20, R7, R6, R20 ;  /* 0x0000000607147224 */ /* 0x000fe400078e0214 */
[--C-:B------:R-:W-:Y:S02]  /*3a80*/  @!P0 IMAD.IADD R21, R21, 0x1, -R7.reuse ;  /* 0x0000000115158824 */ /* 0x100fe400078e0a07 */
[--C-:B------:R-:W-:Y:S01]  /*3a90*/  @!P2 IMAD.IADD R125, R125, 0x1, -R7.reuse ;  /* 0x000000017d7da824 */ /* 0x100fe200078e0a07 */
[C---:B------:R-:W-:Y:S01]  /*3aa0*/  ISETP.GT.U32.AND P2, PT, R7.reuse, R20, PT ;  /* 0x000000140700720c */ /* 0x040fe20003f44070 */
[----:B------:R-:W-:Y:S01]  /*3ab0*/  @!P4 IMAD.IADD R124, R124, 0x1, -R7 ;  /* 0x000000017c7cc824 */ /* 0x000fe200078e0a07 */
[C---:B------:R-:W-:Y:S01]  /*3ac0*/  ISETP.GT.U32.AND P0, PT, R7.reuse, R21, PT ;  /* 0x000000150700720c */ /* 0x040fe20003f04070 */
[----:B------:R-:W-:Y:S02]  /*3ad0*/  IMAD.MOV R10, RZ, RZ, -R10 ;  /* 0x000000ffff0a7224 */ /* 0x000fe400078e0a0a */
[----:B------:R-:W-:Y:S01]  /*3ae0*/  IMAD.HI.U32 R6, R8, R121, RZ ;  /* 0x0000007908067227 */ /* 0x000fe200078e00ff */
[----:B------:R-:W-:-:S03]  /*3af0*/  ISETP.GT.U32.AND P4, PT, R7, R124, PT ;  /* 0x0000007c0700720c */ /* 0x000fc60003f84070 */
[----:B------:R-:W-:Y:S01]  /*3b00*/  IMAD R19, R7, R10, R19 ;  /* 0x0000000a07137224 */ /* 0x000fe200078e0213 */
[----:B------:R-:W-:Y:S01]  /*3b10*/  LOP3.LUT R10, R9, 0x120, RZ, 0xfc, !PT ;  /* 0x00000120090a7812 */ /* 0x000fe200078efcff */
[----:B------:R-:W-:Y:S02]  /*3b20*/  IMAD.MOV R12, RZ, RZ, -R6 ;  /* 0x000000ffff0c7224 */ /* 0x000fe400078e0a06 */
[--C-:B------:R-:W-:Y:S01]  /*3b30*/  @!P2 IMAD.IADD R20, R20, 0x1, -R7.reuse ;  /* 0x000000011414a824 */ /* 0x100fe200078e0a07 */
[----:B------:R-:W-:Y:S01]  /*3b40*/  IABS R115, R10 ;  /* 0x0000000a00737213 */ /* 0x000fe20000000000 */
[--C-:B------:R-:W-:Y:S01]  /*3b50*/  @!P0 IMAD.IADD R21, R21, 0x1, -R7.reuse ;  /* 0x0000000115158824 */ /* 0x100fe200078e0a07 */
[----:B------:R-:W-:Y:S01]  /*3b60*/  ISETP.GE.AND P0, PT, R11, RZ, PT ;  /* 0x000000ff0b00720c */ /* 0x000fe20003f06270 */
[----:B------:R-:W-:Y:S01]  /*3b70*/  IMAD.HI.U32 R6, R8, R120, RZ ;  /* 0x0000007808067227 */ /* 0x000fe200078e00ff */
[----:B------:R-:W-:Y:S02]  /*3b80*/  ISETP.GT.U32.AND P2, PT, R7, R20, PT ;  /* 0x000000140700720c */ /* 0x000fe40003f44070 */
[----:B------:R-:W-:Y:S01]  /*3b90*/  LOP3.LUT R11, R9, 0x11c, RZ, 0xfc, !PT ;  /* 0x0000011c090b7812 */ /* 0x000fe200078efcff */
[----:B------:R-:W-:Y:S01]  /*3ba0*/  @!P4 IMAD.IADD R124, R124, 0x1, -R7 ;  /* 0x000000017c7cc824 */ /* 0x000fe200078e0a07 */
[----:B------:R-:W-:Y:S01]  /*3bb0*/  ISETP.GT.U32.AND P4, PT, R7, R19, PT ;  /* 0x000000130700720c */ /* 0x000fe20003f84070 */
[----:B------:R-:W-:Y:S01]  /*3bc0*/  @!P6 IMAD.MOV R22, RZ, RZ, -R22 ;  /* 0x000000ffff16e224 */ /* 0x000fe200078e0a16 */
[----:B------:R-:W-:Y:S01]  /*3bd0*/  ISETP.GE.AND P6, PT, R13, RZ, PT ;  /* 0x000000ff0d00720c */ /* 0x000fe20003fc6270 */
[----:B------:R-:W-:Y:S01]  /*3be0*/  IMAD.MOV R6, RZ, RZ, -R6 ;  /* 0x000000ffff067224 */ /* 0x000fe200078e0a06 */
[----:B------:R-:W-:Y:S01]  /*3bf0*/  IABS R18, R11 ;  /* 0x0000000b00127213 */ /* 0x000fe20000000000 */
[----:B------:R-:W-:Y:S01]  /*3c00*/  IMAD R121, R7, R12, R121 ;  /* 0x0000000c07797224 */ /* 0x000fe200078e0279 */
[----:B------:R-:W-:Y:S01]  /*3c10*/  LOP3.LUT R13, R9, 0x128, RZ, 0xfc, !PT ;  /* 0x00000128090d7812 */ /* 0x000fe200078efcff */
[----:B------:R-:W-:-:S02]  /*3c20*/  IMAD R120, R7, R6, R120 ;  /* 0x0000000607787224 */ /* 0x000fc400078e0278 */
[----:B------:R-:W-:Y:S01]  /*3c30*/  IMAD.HI.U32 R6, R8, R18, RZ ;  /* 0x0000001208067227 */ /* 0x000fe200078e00ff */
[----:B------:R-:W-:-:S03]  /*3c40*/  IABS R114, R13 ;  /* 0x0000000d00727213 */ /* 0x000fc60000000000 */
[----:B------:R-:W-:Y:S01]  /*3c50*/  @!P5 IMAD.MOV R124, RZ, RZ, -R124 ;  /* 0x000000ffff7cd224 */ /* 0x000fe200078e0a7c */
[----:B------:R-:W-:Y:S01]  /*3c60*/  ISETP.GT.U32.AND P5, PT, R7, R120, PT ;  /* 0x000000780700720c */ /* 0x000fe20003fa4070 */
[--C-:B------:R-:W-:Y:S01]  /*3c70*/  @!P2 IMAD.IADD R20, R20, 0x1, -R7.reuse ;  /* 0x000000011414a824 */ /* 0x100fe200078e0a07 */
[----:B------:R-:W-:Y:S01]  /*3c80*/  ISETP.GE.AND P2, PT, R15, RZ, PT ;  /* 0x000000ff0f00720c */ /* 0x000fe20003f46270 */
[----:B------:R-:W-:Y:S01]  /*3c90*/  @!P4 IMAD.IADD R19, R19, 0x1, -R7 ;  /* 0x000000011313c824 */ /* 0x000fe200078e0a07 */
[----:B------:R-:W-:Y:S01]  /*3ca0*/  LOP3.LUT R15, R9, 0x12c, RZ, 0xfc, !PT ;  /* 0x0000012c090f7812 */ /* 0x000fe200078efcff */
[----:B------:R-:W-:Y:S02]  /*3cb0*/  IMAD.MOV R6, RZ, RZ, -R6 ;  /* 0x000000ffff067224 */ /* 0x000fe400078e0a06 */
[----:B------:R-:W-:Y:S01]  /*3cc0*/  @!P1 IMAD.MOV R125, RZ, RZ, -R125 ;  /* 0x000000ffff7d9224 */ /* 0x000fe200078e0a7d */
[C---:B------:R-:W-:Y:S01]  /*3cd0*/  ISETP.GT.U32.AND P1, PT, R7.reuse, R121, PT ;  /* 0x000000790700720c */ /* 0x040fe20003f24070 */
[----:B------:R-:W-:Y:S01]  /*3ce0*/  @!P6 IMAD.MOV R20, RZ, RZ, -R20 ;  /* 0x000000ffff14e224 */ /* 0x000fe200078e0a14 */
[C---:B------:R-:W-:Y:S01]  /*3cf0*/  ISETP.GT.U32.AND P6, PT, R7.reuse, R19, PT ;  /* 0x000000130700720c */ /* 0x040fe20003fc4070 */
[----:B------:R-:W-:Y:S01]  /*3d00*/  IMAD R18, R7, R6, R18 ;  /* 0x0000000607127224 */ /* 0x000fe200078e0212 */
[----:B------:R-:W-:Y:S01]  /*3d10*/  IABS R12, R15 ;  /* 0x0000000f000c7213 */ /* 0x000fe20000000000 */
[----:B------:R-:W-:-:S04]  /*3d20*/  IMAD.HI.U32 R6, R8, R115, RZ ;  /* 0x0000007308067227 */ /* 0x000fc800078e00ff */
[----:B------:R-:W-:Y:S02]  /*3d30*/  IMAD.MOV R6, RZ, RZ, -R6 ;  /* 0x000000ffff067224 */ /* 0x000fe400078e0a06 */
[----:B------:R-:W-:Y:S02]  /*3d40*/  @!P5 IMAD.IADD R120, R120, 0x1, -R7 ;  /* 0x000000017878d824 */ /* 0x000fe400078e0a07 */
[----:B------:R-:W-:Y:S02]  /*3d50*/  IMAD R115, R7, R6, R115 ;  /* 0x0000000607737224 */ /* 0x000fe400078e0273 */
[--C-:B------:R-:W-:Y:S01]  /*3d60*/  @!P1 IMAD.IADD R121, R121, 0x1, -R7.reuse ;  /* 0x0000000179799824 */ /* 0x100fe200078e0a07 */
[----:B------:R-:W-:Y:S01]  /*3d70*/  ISETP.GT.U32.AND P5, PT, R7, R120, PT ;  /* 0x000000780700720c */ /* 0x000fe20003fa4070 */
[----:B------:R-:W-:Y:S01]  /*3d80*/  @!P6 IMAD.IADD R19, R19, 0x1, -R7 ;  /* 0x000000011313e824 */ /* 0x000fe200078e0a07 */
[----:B------:R-:W-:Y:S01]  /*3d90*/  ISETP.GE.AND P1, PT, R11, RZ, PT ;  /* 0x000000ff0b00720c */ /* 0x000fe20003f26270 */
[----:B------:R-:W-:Y:S01]  /*3da0*/  @!P3 IMAD.MOV R21, RZ, RZ, -R21 ;  /* 0x000000ffff15b224 */ /* 0x000fe200078e0a15 */
[----:B------:R-:W-:-:S02]  /*3db0*/  ISETP.GT.U32.AND P6, PT, R7, R115, PT ;  /* 0x000000730700720c */ /* 0x000fc40003fc4070 */
[----:B------:R-:W-:Y:S02]  /*3dc0*/  LOP3.LUT R11, R9, 0x124, RZ, 0xfc, !PT ;  /* 0x00000124090b7812 */ /* 0x000fe400078efcff */
[----:B------:R-:W-:Y:S02]  /*3dd0*/  ISETP.GT.U32.AND P4, PT, R7, R121, PT ;  /* 0x000000790700720c */ /* 0x000fe40003f84070 */
[----:B------:R-:W-:Y:S02]  /*3de0*/  ISETP.GE.AND P3, PT, R14, RZ, PT ;  /* 0x000000ff0e00720c */ /* 0x000fe40003f66270 */
[----:B------:R-:W-:Y:S01]  /*3df0*/  IABS R17, R11 ;  /* 0x0000000b00117213 */ /* 0x000fe20000000000 */
[----:B------:R-:W-:Y:S01]  /*3e00*/  @!P5 IMAD.IADD R120, R120, 0x1, -R7 ;  /* 0x000000017878d824 */ /* 0x000fe200078e0a07 */
[----:B------:R-:W-:Y:S02]  /*3e10*/  ISETP.GE.AND P5, PT, R10, RZ, PT ;  /* 0x000000ff0a00720c */ /* 0x000fe40003fa6270 */
[----:B------:R-:W-:Y:S01]  /*3e20*/  IABS R14, R16 ;  /* 0x00000010000e7213 */ /* 0x000fe20000000000 */
[----:B------:R-:W-:-:S04]  /*3e30*/  IMAD.HI.U32 R6, R8, R17, RZ ;  /* 0x0000001108067227 */ /* 0x000fc800078e00ff */
[--C-:B------:R-:W-:Y:S02]  /*3e40*/  @!P6 IMAD.IADD R115, R115, 0x1, -R7.reuse ;  /* 0x000000017373e824 */ /* 0x100fe400078e0a07 */
[----:B------:R-:W-:Y:S02]  /*3e50*/  IMAD.MOV R10, RZ, RZ, -R6 ;  /* 0x000000ffff0a7224 */ /* 0x000fe400078e0a06 */
[----:B------:R-:W-:Y:S01]  /*3e60*/  @!P4 IMAD.IADD R121, R121, 0x1, -R7 ;  /* 0x000000017979c824 */ /* 0x000fe200078e0a07 */
[C---:B------:R-:W-:Y:S01]  /*3e70*/  ISETP.GT.U32.AND P4, PT, R7.reuse, R18, PT ;  /* 0x000000120700720c */ /* 0x040fe20003f84070 */
[----:B------:R-:W-:Y:S01]  /*3e80*/  @!P3 IMAD.MOV R19, RZ, RZ, -R19 ;  /* 0x000000ffff13b224 */ /* 0x000fe200078e0a13 */
[C---:B------:R-:W-:Y:S01]  /*3e90*/  ISETP.GT.U32.AND P3, PT, R7.reuse, R115, PT ;  /* 0x000000730700720c */ /* 0x040fe20003f64070 */
[----:B------:R-:W-:Y:S02]  /*3ea0*/  IMAD R17, R7, R10, R17 ;  /* 0x0000000a07117224 */ /* 0x000fe400078e0211 */
[----:B------:R-:W-:-:S03]  /*3eb0*/  IMAD.HI.U32 R10, R8, R12, RZ ;  /* 0x0000000c080a7227 */ /* 0x000fc600078e00ff */
[----:B------:R-:W-:Y:S01]  /*3ec0*/  ISETP.GT.U32.AND P6, PT, R7, R17, PT ;  /* 0x000000110700720c */ /* 0x000fe20003fc4070 */
[----:B------:R-:W-:-:S04]  /*3ed0*/  IMAD.HI.U32 R6, R8, R114, RZ ;  /* 0x0000007208067227 */ /* 0x000fc800078e00ff */
[----:B------:R-:W-:Y:S02]  /*3ee0*/  IMAD.MOV R10, RZ, RZ, -R10 ;  /* 0x000000ffff0a7224 */ /* 0x000fe400078e0a0a */
[----:B------:R-:W-:Y:S02]  /*3ef0*/  IMAD.MOV R6, RZ, RZ, -R6 ;  /* 0x000000ffff067224 */ /* 0x000fe400078e0a06 */
[----:B------:R-:W-:Y:S02]  /*3f00*/  IMAD R12, R7, R10, R12 ;  /* 0x0000000a070c7224 */ /* 0x000fe400078e020c */
[--C-:B------:R-:W-:Y:S01]  /*3f10*/  @!P4 IMAD.IADD R18, R18, 0x1, -R7.reuse ;  /* 0x000000011212c824 */ /* 0x100fe200078e0a07 */
[----:B------:R-:W-:Y:S01]  /*3f20*/  ISETP.GE.AND P4, PT, R11, RZ, PT ;  /* 0x000000ff0b00720c */ /* 0x000fe20003f86270 */
[----:B------:R-:W-:Y:S01]  /*3f30*/  IMAD R114, R7, R6, R114 ;  /* 0x0000000607727224 */ /* 0x000fe200078e0272 */
[----:B------:R-:W-:Y:S01]  /*3f40*/  LOP3.LUT R11, R9, 0x130, RZ, 0xfc, !PT ;  /* 0x00000130090b7812 */ /* 0x000fe200078efcff */
[----:B------:R-:W-:Y:S01]  /*3f50*/  @!P3 IMAD.IADD R115, R115, 0x1, -R7 ;  /* 0x000000017373b824 */ /* 0x000fe200078e0a07 */
[C---:B------:R-:W-:Y:S01]  /*3f60*/  ISETP.GT.U32.AND P3, PT, R7.reuse, R12, PT ;  /* 0x0000000c0700720c */ /* 0x040fe20003f64070 */
[----:B------:R-:W-:Y:S01]  /*3f70*/  @!P0 IMAD.MOV R121, RZ, RZ, -R121 ;  /* 0x000000ffff798224 */ /* 0x000fe200078e0a79 */
[C---:B------:R-:W-:Y:S01]  /*3f80*/  ISETP.GT.U32.AND P0, PT, R7.reuse, R18, PT ;  /* 0x000000120700720c */ /* 0x040fe20003f04070 */
[----:B------:R-:W-:Y:S01]  /*3f90*/  @!P2 IMAD.MOV R120, RZ, RZ, -R120 ;  /* 0x000000ffff78a224 */ /* 0x000fe200078e0a78 */
[----:B------:R-:W-:Y:S01]  /*3fa0*/  ISETP.GT.U32.AND P2, PT, R7, R114, PT ;  /* 0x000000720700720c */ /* 0x000fe20003f44070 */
[----:B------:R-:W-:Y:S01]  /*3fb0*/  @!P6 IMAD.IADD R17, R17, 0x1, -R7 ;  /* 0x000000011111e824 */ /* 0x000fe200078e0a07 */
[----:B------:R-:W-:Y:S01]  /*3fc0*/  IABS R111, R11 ;  /* 0x0000000b006f7213 */ /* 0x000fe20000000000 */
[----:B------:R-:W-:Y:S01]  /*3fd0*/  @!P5 IMAD.MOV R115, RZ, RZ, -R115 ;  /* 0x000000ffff73d224 */ /* 0x000fe200078e0a73 */
[----:B------:R-:W-:-:S02]  /*3fe0*/  ISETP.GE.AND P6, PT, R15, RZ, PT ;  /* 0x000000ff0f00720c */ /* 0x000fc40003fc6270 */
[----:B------:R-:W-:Y:S01]  /*3ff0*/  LOP3.LUT R15, R9, 0x138, RZ, 0xfc, !PT ;  /* 0x00000138090f7812 */ /* 0x000fe200078efcff */
[----:B------:R-:W-:Y:S01]  /*4000*/  IMAD.HI.U32 R6, R8, R111, RZ ;  /* 0x0000006f08067227 */ /* 0x000fe200078e00ff */
[----:B------:R-:W-:Y:S02]  /*4010*/  ISETP.GE.AND P5, PT, R11, RZ, PT ;  /* 0x000000ff0b00720c */ /* 0x000fe40003fa6270 */
[----:B------:R-:W-:Y:S01]  /*4020*/  IABS R110, R15 ;  /* 0x0000000f006e7213 */ /* 0x000fe20000000000 */
[--C-:B------:R-:W-:Y:S02]  /*4030*/  @!P3 IMAD.IADD R12, R12, 0x1, -R7.reuse ;  /* 0x000000010c0cb824 */ /* 0x100fe400078e0a07 */
[--C-:B------:R-:W-:Y:S01]  /*4040*/  @!P0 IMAD.IADD R18, R18, 0x1, -R7.reuse ;  /* 0x0000000112128824 */ /* 0x100fe200078e0a07 */
[----:B------:R-:W-:Y:S01]  /*4050*/  ISETP.GE.AND P0, PT, R13, RZ, PT ;  /* 0x000000ff0d00720c */ /* 0x000fe20003f06270 */
[----:B------:R-:W-:Y:S01]  /*4060*/  @!P2 IMAD.IADD R114, R114, 0x1, -R7 ;  /* 0x000000017272a824 */ /* 0x000fe200078e0a07 */
[C---:B------:R-:W-:Y:S01]  /*4070*/  ISETP.GT.U32.AND P3, PT, R7.reuse, R12, PT ;  /* 0x0000000c0700720c */ /* 0x040fe20003f64070 */
[----:B------:R-:W-:Y:S01]  /*4080*/  IMAD.MOV R10, RZ, RZ, -R6 ;  /* 0x000000ffff0a7224 */ /* 0x000fe200078e0a06 */
[----:B------:R-:W-:Y:S01]  /*4090*/  ISETP.GT.U32.AND P2, PT, R7, R17, PT ;  /* 0x000000110700720c */ /* 0x000fe20003f44070 */
[----:B------:R-:W-:Y:S01]  /*40a0*/  IMAD.HI.U32 R6, R8, R14, RZ ;  /* 0x0000000e08067227 */ /* 0x000fe200078e00ff */
[----:B------:R-:W-:-:S03]  /*40b0*/  IABS R13, R54 ;  /* 0x00000036000d7213 */ /* 0x000fc60000000000 */
[----:B------:R-:W-:Y:S01]  /*40c0*/  @!P1 IMAD.MOV R18, RZ, RZ, -R18 ;  /* 0x000000ffff129224 */ /* 0x000fe200078e0a12 */
[C---:B------:R-:W-:Y:S01]  /*40d0*/  ISETP.GT.U32.AND P1, PT, R7.reuse, R114, PT ;  /* 0x000000720700720c */ /* 0x040fe20003f24070 */
[----:B------:R-:W-:Y:S02]  /*40e0*/  IMAD.MOV R6, RZ, RZ, -R6 ;  /* 0x000000ffff067224 */ /* 0x000fe400078e0a06 */
[C---:B------:R-:W-:Y:S02]  /*40f0*/  IMAD R111, R7.reuse, R10, R111 ;  /* 0x0000000a076f7224 */ /* 0x040fe400078e026f */
[----:B------:R-:W-:Y:S02]  /*4100*/  IMAD R14, R7, R6, R14 ;  /* 0x00000006070e7224 */ /* 0x000fe400078e020e */
[----:B------:R-:W-:-:S04]  /*4110*/  IMAD.HI.U32 R6, R8, R110, RZ ;  /* 0x0000006e08067227 */ /* 0x000fc800078e00ff */
[----:B------:R-:W-:Y:S02]  /*4120*/  IMAD.MOV R6, RZ, RZ, -R6 ;  /* 0x000000ffff067224 */ /* 0x000fe400078e0a06 */
[--C-:B------:R-:W-:Y:S01]  /*4130*/  @!P3 IMAD.IADD R12, R12, 0x1, -R7.reuse ;  /* 0x000000010c0cb824 */ /* 0x100fe200078e0a07 */
[C---:B------:R-:W-:Y:S01]  /*4140*/  ISETP.GT.U32.AND P3, PT, R7.reuse, R14, PT ;  /* 0x0000000e0700720c */ /* 0x040fe20003f64070 */
[--C-:B------:R-:W-:Y:S01]  /*4150*/  @!P1 IMAD.IADD R114, R114, 0x1, -R7.reuse ;  /* 0x0000000172729824 */ /* 0x100fe200078e0a07 */
[----:B------:R-:W-:Y:S01]  /*4160*/  ISETP.GE.AND P1, PT, R16, RZ, PT ;  /* 0x000000ff1000720c */ /* 0x000fe20003f26270 */
[----:B------:R-:W-:Y:S01]  /*4170*/  IMAD R110, R7, R6, R110 ;  /* 0x00000006076e7224 */ /* 0x000fe200078e026e */
[----:B------:R-:W-:Y:S01]  /*4180*/  IABS R16, R116 ;  /* 0x0000007400107213 */ /* 0x000fe20000000000 */
[----:B------:R-:W-:Y:S02]  /*4190*/  @!P0 IMAD.MOV R114, RZ, RZ, -R114 ;  /* 0x000000ffff728224 */ /* 0x000fe400078e0a72 */
[----:B------:R-:W-:Y:S01]  /*41a0*/  @!P2 IMAD.IADD R17, R17, 0x1, -R7 ;  /* 0x000000011111a824 */ /* 0x000fe200078e0a07 */
[C---:B------:R-:W-:Y:S01]  /*41b0*/  ISETP.GT.U32.AND P0, PT, R7.reuse, R110, PT ;  /* 0x0000006e0700720c */ /* 0x040fe20003f04070 */
[----:B------:R-:W-:Y:S01]  /*41c0*/  IMAD.HI.U32 R6, R8, R13, RZ ;  /* 0x0000000d08067227 */ /* 0x000fe200078e00ff */
[----:B------:R-:W-:-:S03]  /*41d0*/  ISETP.GT.U32.AND P2, PT, R7, R111, PT ;  /* 0x0000006f0700720c */ /* 0x000fc60003f44070 */
[----:B------:R-:W-:Y:S02]  /*41e0*/  @!P3 IMAD.IADD R14, R14, 0x1, -R7 ;  /* 0x000000010e0eb824 */ /* 0x000fe400078e0a07 */
[----:B------:R-:W-:Y:S02]  /*41f0*/  IMAD.MOV R6, RZ, RZ, -R6 ;  /* 0x000000ffff067224 */ /* 0x000fe400078e0a06 */
[----:B------:R-:W-:Y:S01]  /*4200*/  IMAD.HI.U32 R11, R8, R16, RZ ;  /* 0x00000010080b7227 */ /* 0x000fe200078e00ff */
[----:B------:R-:W-:-:S03]  /*4210*/  ISETP.GT.U32.AND P3, PT, R7, R14, PT ;  /* 0x0000000e0700720c */ /* 0x000fc60003f64070 */
[----:B------:R-:W-:Y:S02]  /*4220*/  @!P0 IMAD.IADD R110, R110, 0x1, -R7 ;  /* 0x000000016e6e8824 */ /* 0x000fe400078e0a07 */
[----:B------:R-:W-:Y:S01]  /*4230*/  IMAD R13, R7, R6, R13 ;  /* 0x00000006070d7224 */ /* 0x000fe200078e020d */
[----:B------:R-:W-:Y:S01]  /*4240*/  LOP3.LUT R6, R9, 0x148, RZ, 0xfc, !PT ;  /* 0x0000014809067812 */ /* 0x000fe200078efcff */
[----:B------:R-:W-:Y:S01]  /*4250*/  @!P2 IMAD.IADD R111, R111, 0x1, -R7 ;  /* 0x000000016f6fa824 */ /* 0x000fe200078e0a07 */
[----:B------:R-:W-:Y:S01]  /*4260*/  ISETP.GT.U32.AND P0, PT, R7, R110, PT ;  /* 0x0000006e0700720c */ /* 0x000fe20003f04070 */
[----:B------:R-:W-:Y:S01]  /*4270*/  IMAD.MOV R11, RZ, RZ, -R11 ;  /* 0x000000ffff0b7224 */ /* 0x000fe200078e0a0b */
[----:B------:R-:W-:Y:S01]  /*4280*/  ISETP.GE.AND P2, PT, R15, RZ, PT ;  /* 0x000000ff0f00720c */ /* 0x000fe20003f46270 */
[----:B------:R-:W-:Y:S01]  /*4290*/  @!P4 IMAD.MOV R17, RZ, RZ, -R17 ;  /* 0x000000ffff11c224 */ /* 0x000fe200078e0a11 */
[C---:B------:R-:W-:Y:S01]  /*42a0*/  ISETP.GT.U32.AND P4, PT, R7.reuse, R111, PT ;  /* 0x0000006f0700720c */ /* 0x040fe20003f84070 */
[----:B------:R-:W-:Y:S01]  /*42b0*/  @!P3 IMAD.IADD R14, R14, 0x1, -R7 ;  /* 0x000000010e0eb824 */ /* 0x000fe200078e0a07 */
[C---:B------:R-:W-:Y:S01]  /*42c0*/  ISETP.GT.U32.AND P3, PT, R7.reuse, R13, PT ;  /* 0x0000000d0700720c */ /* 0x040fe20003f64070 */
[----:B------:R-:W-:Y:S01]  /*42d0*/  IMAD R16, R7, R11, R16 ;  /* 0x0000000b07107224 */ /* 0x000fe200078e0210 */
[----:B------:R-:W-:Y:S01]  /*42e0*/  IABS R106, R6 ;  /* 0x00000006006a7213 */ /* 0x000fe20000000000 */
[----:B------:R-:W-:Y:S01]  /*42f0*/  IMAD.HI.U32 R10, R8, R107, RZ ;  /* 0x0000006b080a7227 */ /* 0x000fe200078e00ff */
[----:B------:R-:W-:-:S02]  /*4300*/  LOP3.LUT R15, R9, 0x158, RZ, 0xfc, !PT ;  /* 0x00000158090f7812 */ /* 0x000fc400078efcff */
[----:B------:R-:W-:Y:S01]  /*4310*/  LOP3.LUT R11, R9, 0x150, RZ, 0xfc, !PT ;  /* 0x00000150090b7812 */ /* 0x000fe200078efcff */
[--C-:B------:R-:W-:Y:S01]  /*4320*/  @!P0 IMAD.IADD R110, R110, 0x1, -R7.reuse ;  /* 0x000000016e6e8824 */ /* 0x100fe200078e0a07 */
[----:B------:R-:W-:Y:S01]  /*4330*/  IABS R100, R15 ;  /* 0x0000000f00647213 */ /* 0x000fe20000000000 */
[----:B------:R-:W-:Y:S01]  /*4340*/  IMAD.MOV R10, RZ, RZ, -R10 ;  /* 0x000000ffff0a7224 */ /* 0x000fe200078e0a0a */
[----:B------:R-:W-:Y:S01]  /*4350*/  IABS R101, R11 ;  /* 0x0000000b00657213 */ /* 0x000fe20000000000 */
[----:B------:R-:W-:Y:S01]  /*4360*/  @!P2 IMAD.MOV R110, RZ, RZ, -R110 ;  /* 0x000000ffff6ea224 */ /* 0x000fe200078e0a6e */
[----:B------:R-:W-:Y:S01]  /*4370*/  ISETP.GT.U32.AND P2, PT, R7, R16, PT ;  /* 0x000000100700720c */ /* 0x000fe20003f44070 */
[--C-:B------:R-:W-:Y:S02]  /*4380*/  @!P3 IMAD.IADD R13, R13, 0x1, -R7.reuse ;  /* 0x000000010d0db824 */ /* 0x100fe400078e0a07 */
[----:B------:R-:W-:Y:S01]  /*4390*/  @!P4 IMAD.IADD R111, R111, 0x1, -R7 ;  /* 0x000000016f6fc824 */ /* 0x000fe200078e0a07 */
[----:B------:R-:W-:Y:S01]  /*43a0*/  ISETP.GE.AND P4, PT, R55, RZ, PT ;  /* 0x000000ff3700720c */ /* 0x000fe20003f86270 */
[C---:B------:R-:W-:Y:S01]  /*43b0*/  IMAD R107, R7.reuse, R10, R107 ;  /* 0x0000000a076b7224 */ /* 0x040fe200078e026b */
[----:B------:R-:W-:Y:S01]  /*43c0*/  ISETP.GT.U32.AND P3, PT, R7, R13, PT ;  /* 0x0000000d0700720c */ /* 0x000fe20003f64070 */
[----:B------:R-:W-:Y:S01]  /*43d0*/  @!P6 IMAD.MOV R12, RZ, RZ, -R12 ;  /* 0x000000ffff0ce224 */ /* 0x000fe200078e0a0c */
[----:B------:R-:W-:Y:S01]  /*43e0*/  LOP3.LUT R10, R9, 0x14c, RZ, 0xfc, !PT ;  /* 0x0000014c090a7812 */ /* 0x000fe200078efcff */
[----:B------:R-:W-:Y:S01]  /*43f0*/  @!P5 IMAD.MOV R111, RZ, RZ, -R111 ;  /* 0x000000ffff6fd224 */ /* 0x000fe200078e0a6f */
[----:B------:R-:W-:Y:S01]  /*4400*/  ISETP.GE.AND P6, PT, R54, RZ, PT ;  /* 0x000000ff3600720c */ /* 0x000fe20003fc6270 */
[----:B------:R-:W-:Y:S01]  /*4410*/  @!P1 IMAD.MOV R14, RZ, RZ, -R14 ;  /* 0x000000ffff0e9224 */ /* 0x000fe200078e0a0e */
[----:B------:R-:W-:Y:S01]  /*4420*/  ISETP.GE.AND P5, PT, R6, RZ, PT ;  /* 0x000000ff0600720c */ /* 0x000fe20003fa6270 */
[----:B------:R-:W-:Y:S01]  /*4430*/  @!P2 IMAD.IADD R16, R16, 0x1, -R7 ;  /* 0x000000011010a824 */ /* 0x000fe200078e0a07 */
[----:B------:R-:W-:Y:S01]  /*4440*/  IABS R55, R10 ;  /* 0x0000000a00377213 */ /* 0x000fe20000000000 */
[----:B------:R-:W-:Y:S01]  /*4450*/  IMAD.HI.U32 R6, R8, R106, RZ ;  /* 0x0000006a08067227 */ /* 0x000fe200078e00ff */
[----:B------:R-:W-:-:S02]  /*4460*/  ISETP.GE.AND P1, PT, R11, RZ, PT ;  /* 0x000000ff0b00720c */ /* 0x000fc40003f26270 */
[C---:B------:R-:W-:Y:S01]  /*4470*/  ISETP.GT.U32.AND P2, PT, R7.reuse, R16, PT ;  /* 0x000000100700720c */ /* 0x040fe20003f44070 */
[----:B------:R-:W-:Y:S01]  /*4480*/  IMAD.HI.U32 R11, R8, R55, RZ ;  /* 0x00000037080b7227 */ /* 0x000fe200078e00ff */
[----:B------:R-:W-:-:S03]  /*4490*/  ISETP.GT.U32.AND P0, PT, R7, R107, PT ;  /* 0x0000006b0700720c */ /* 0x000fc60003f04070 */
[----:B------:R-:W-:Y:S02]  /*44a0*/  IMAD.MOV R54, RZ, RZ, -R6 ;  /* 0x000000ffff367224 */ /* 0x000fe400078e0a06 */
[----:B------:R-:W-:Y:S01]  /*44b0*/  @!P3 IMAD.IADD R13, R13, 0x1, -R7 ;  /* 0x000000010d0db824 */ /* 0x000fe200078e0a07 */
[----:B------:R-:W-:Y:S01]  /*44c0*/  ISETP.GE.AND P3, PT, R15, RZ, PT ;  /* 0x000000ff0f00720c */ /* 0x000fe20003f66270 */
[----:B------:R-:W-:-:S04]  /*44d0*/  IMAD.HI.U32 R15, R8, R100, RZ ;  /* 0x00000064080f7227 */ /* 0x000fc800078e00ff */
[----:B------:R-:W-:Y:S02]  /*44e0*/  IMAD.MOV R56, RZ, RZ, -R11 ;  /* 0x000000ffff387224 */ /* 0x000fe400078e0a0b */
[C---:B------:R-:W-:Y:S02]  /*44f0*/  IMAD R106, R7.reuse, R54, R106 ;  /* 0x00000036076a7224 */ /* 0x040fe400078e026a */
[----:B------:R-:W-:Y:S02]  /*4500*/  IMAD.MOV R11, RZ, RZ, -R15 ;  /* 0x000000ffff0b7224 */ /* 0x000fe400078e0a0f */
[C---:B------:R-:W-:Y:S02]  /*4510*/  IMAD R15, R7.reuse, R56, R55 ;  /* 0x00000038070f7224 */ /* 0x040fe400078e0237 */
[----:B------:R-:W-:Y:S01]  /*4520*/  @!P6 IMAD.MOV R13, RZ, RZ, -R13 ;  /* 0x000000ffff0de224 */ /* 0x000fe200078e0a0d */
[C---:B------:R-:W-:Y:S01]  /*4530*/  ISETP.GT.U32.AND P6, PT, R7.reuse, R106, PT ;  /* 0x0000006a0700720c */ /* 0x040fe20003fc4070 */
[--C-:B------:R-:W-:Y:S01]  /*4540*/  @!P2 IMAD.IADD R16, R16, 0x1, -R7.reuse ;  /* 0x000000011010a824 */ /* 0x100fe200078e0a07 */
[----:B------:R-:W-:Y:S01]  /*4550*/  ISETP.GT.U32.AND P2, PT, R7, R15, PT ;  /* 0x0000000f0700720c */ /* 0x000fe20003f44070 */
[----:B------:R-:W-:-:S02]  /*4560*/  @!P0 IMAD.IADD R107, R107, 0x1, -R7 ;  /* 0x000000016b6b8824 */ /* 0x000fc400078e0a07 */
[----:B------:R-:W-:-:S03]  /*4570*/  IMAD.HI.U32 R6, R8, R101, RZ ;  /* 0x0000006508067227 */ /* 0x000fc600078e00ff */
[C---:B------:R-:W-:Y:S01]  /*4580*/  ISETP.GT.U32.AND P0, PT, R7.reuse, R107, PT ;  /* 0x0000006b0700720c */ /* 0x040fe20003f04070 */
[----:B------:R-:W-:Y:S01]  /*4590*/  IMAD R100, R7, R11, R100 ;  /* 0x0000000b07647224 */ /* 0x000fe200078e0264 */
[----:B------:R-:W-:Y:S01]  /*45a0*/  LOP3.LUT R11, R9, 0x160, RZ, 0xfc, !PT ;  /* 0x00000160090b7812 */ /* 0x000fe200078efcff */
[----:B------:R-:W-:Y:S02]  /*45b0*/  IMAD.MOV R6, RZ, RZ, -R6 ;  /* 0x000000ffff067224 */ /* 0x000fe400078e0a06 */
[--C-:B------:R-:W-:Y:S01]  /*45c0*/  @!P6 IMAD.IADD R106, R106, 0x1, -R7.reuse ;  /* 0x000000016a6ae824 */ /* 0x100fe200078e0a07 */
[----:B------:R-:W-:Y:S01]  /*45d0*/  IABS R97, R11 ;  /* 0x0000000b00617213 */ /* 0x000fe20000000000 */
[----:B------:R-:W-:Y:S02]  /*45e0*/  @!P2 IMAD.IADD R15, R15, 0x1, -R7 ;  /* 0x000000010f0fa824 */ /* 0x000fe400078e0a07 */
[C---:B------:R-:W-:Y:S01]  /*45f0*/  IMAD R101, R7.reuse, R6, R101 ;  /* 0x0000000607657224 */ /* 0x040fe200078e0265 */
[----:B------:R-:W-:Y:S01]  /*4600*/  ISETP.GT.U32.AND P2, PT, R7, R106, PT ;  /* 0x0000006a0700720c */ /* 0x000fe20003f44070 */
[----:B------:R-:W-:Y:S01]  /*4610*/  IMAD.HI.U32 R54, R8, R96, RZ ;  /* 0x0000006008367227 */ /* 0x000fe200078e00ff */
[----:B------:R-:W-:-:S02]  /*4620*/  LOP3.LUT R6, R9, 0x154, RZ, 0xfc, !PT ;  /* 0x0000015409067812 */ /* 0x000fc400078efcff */
[----:B------:R-:W-:Y:S01]  /*4630*/  ISETP.GT.U32.AND P6, PT, R7, R101, PT ;  /* 0x000000650700720c */ /* 0x000fe20003fc4070 */
[----:B------:R-:W-:Y:S01]  /*4640*/  @!P0 IMAD.IADD R107, R107, 0x1, -R7 ;  /* 0x000000016b6b8824 */ /* 0x000fe200078e0a07 */
[----:B------:R-:W-:Y:S01]  /*4650*/  ISETP.GE.AND P0, PT, R11, RZ, PT ;  /* 0x000000ff0b00720c */ /* 0x000fe20003f06270 */
[----:B------:R-:W-:Y:S01]  /*4660*/  IMAD.HI.U32 R11, R8, R97, RZ ;  /* 0x00000061080b7227 */ /* 0x000fe200078e00ff */
[----:B------:R-:W-:-:S03]  /*4670*/  IABS R56, R6 ;  /* 0x0000000600387213 */ /* 0x000fc60000000000 */
[----:B------:R-:W-:Y:S02]  /*4680*/  IMAD.MOV R58, RZ, RZ, -R11 ;  /* 0x000000ffff3a7224 */ /* 0x000fe400078e0a0b */
[----:B------:R-:W-:Y:S01]  /*4690*/  @!P2 IMAD.IADD R106, R106, 0x1, -R7 ;  /* 0x000000016a6aa824 */ /* 0x000fe200078e0a07 */
[----:B------:R-:W-:Y:S01]  /*46a0*/  ISETP.GT.U32.AND P2, PT, R7, R100, PT ;  /* 0x000000640700720c */ /* 0x000fe20003f44070 */
[----:B------:R-:W-:-:S04]  /*46b0*/  IMAD.HI.U32 R11, R8, R56, RZ ;  /* 0x00000038080b7227 */ /* 0x000fc800078e00ff */
[----:B------:R-:W-:Y:S02]  /*46c0*/  IMAD.MOV R11, RZ, RZ, -R11 ;  /* 0x000000ffff0b7224 */ /* 0x000fe400078e0a0b */
[----:B------:R-:W-:Y:S02]  /*46d0*/  IMAD.MOV R54, RZ, RZ, -R54 ;  /* 0x000000ffff367224 */ /* 0x000fe400078e0a36 */
[----:B------:R-:W-:Y:S02]  /*46e0*/  IMAD R11, R7, R11, R56 ;  /* 0x0000000b070b7224 */ /* 0x000fe400078e0238 */
[--C-:B------:R-:W-:Y:S01]  /*46f0*/  @!P6 IMAD.IADD R101, R101, 0x1, -R7.reuse ;  /* 0x000000016565e824 */ /* 0x100fe200078e0a07 */
[C---:B------:R-:W-:Y:S01]  /*4700*/  ISETP.GT.U32.AND P6, PT, R7.reuse, R15, PT ;  /* 0x0000000f0700720c */ /* 0x040fe20003fc4070 */
[----:B------:R-:W-:Y:S01]  /*4710*/  @!P2 IMAD.IADD R100, R100, 0x1, -R7 ;  /* 0x000000016464a824 */ /* 0x000fe200078e0a07 */
[C---:B------:R-:W-:Y:S01]  /*4720*/  ISETP.GT.U32.AND P2, PT, R7.reuse, R11, PT ;  /* 0x0000000b0700720c */ /* 0x040fe20003f44070 */
[----:B------:R-:W-:-:S02]  /*4730*/  IMAD R96, R7, R54, R96 ;  /* 0x0000003607607224 */ /* 0x000fc400078e0260 */
[----:B------:R-:W-:-:S04]  /*4740*/  IMAD.HI.U32 R54, R8, R93, RZ ;  /* 0x0000005d08367227 */ /* 0x000fc800078e00ff */
[----:B------:R-:W-:Y:S01]  /*4750*/  @!P4 IMAD.MOV R107, RZ, RZ, -R107 ;  /* 0x000000ffff6bc224 */ /* 0x000fe200078e0a6b */
[C---:B------:R-:W-:Y:S01]  /*4760*/  ISETP.GT.U32.AND P4, PT, R7.reuse, R101, PT ;  /* 0x000000650700720c */ /* 0x040fe20003f84070 */
[----:B------:R-:W-:Y:S02]  /*4770*/  IMAD.MOV R54, RZ, RZ, -R54 ;  /* 0x000000ffff367224 */ /* 0x000fe400078e0a36 */
[----:B------:R-:W-:Y:S01]  /*4780*/  IMAD R97, R7, R58, R97 ;  /* 0x0000003a07617224 */ /* 0x000fe200078e0261 */
[----:B------:R-:W-:Y:S01]  /*4790*/  LOP3.LUT R58, R9, 0x180, RZ, 0xfc, !PT ;  /* 0x00000180093a7812 */ /* 0x000fe200078efcff */
[----:B------:R-:W-:Y:S02]  /*47a0*/  IMAD R93, R7, R54, R93 ;  /* 0x00000036075d7224 */ /* 0x000fe400078e025d */
[--C-:B------:R-:W-:Y:S01]  /*47b0*/  @!P2 IMAD.IADD R11, R11, 0x1, -R7.reuse ;  /* 0x000000010b0ba824 */ /* 0x100fe200078e0a07 */
[----:B------:R-:W-:Y:S01]  /*47c0*/  IABS R87, R58 ;  /* 0x0000003a00577213 */ /* 0x000fe20000000000 */
[----:B------:R-:W-:Y:S01]  /*47d0*/  @!P6 IMAD.IADD R15, R15, 0x1, -R7 ;  /* 0x000000010f0fe824 */ /* 0x000fe200078e0a07 */
[C---:B------:R-:W-:Y:S01]  /*47e0*/  ISETP.GT.U32.AND P2, PT, R7.reuse, R93, PT ;  /* 0x0000005d0700720c */ /* 0x040fe20003f44070 */
[----:B------:R-:W-:Y:S01]  /*47f0*/  IMAD.HI.U32 R55, R8, R92, RZ ;  /* 0x0000005c08377227 */ /* 0x000fe200078e00ff */
[----:B------:R-:W-:-:S03]  /*4800*/  ISETP.GT.U32.AND P6, PT, R7, R97, PT ;  /* 0x000000610700720c */ /* 0x000fc60003fc4070 */
[----:B------:R-:W-:Y:S01]  /*4810*/  @!P4 IMAD.IADD R101, R101, 0x1, -R7 ;  /* 0x000000016565c824 */ /* 0x000fe200078e0a07 */
[----:B------:R-:W-:Y:S01]  /*4820*/  ISETP.GT.U32.AND P4, PT, R7, R96, PT ;  /* 0x000000600700720c */ /* 0x000fe20003f84070 */
[----:B------:R-:W-:Y:S02]  /*4830*/  IMAD.MOV R55, RZ, RZ, -R55 ;  /* 0x000000ffff377224 */ /* 0x000fe400078e0a37 */
[----:B------:R-:W-:-:S04]  /*4840*/  IMAD.HI.U32 R54, R8, R87, RZ ;  /* 0x0000005708367227 */ /* 0x000fc800078e00ff */
[--C-:B------:R-:W-:Y:S01]  /*4850*/  @!P2 IMAD.IADD R93, R93, 0x1, -R7.reuse ;  /* 0x000000015d5da824 */ /* 0x100fe200078e0a07 */
[----:B------:R-:W-:Y:S01]  /*4860*/  ISETP.GE.AND P2, PT, R59, RZ, PT ;  /* 0x000000ff3b00720c */ /* 0x000fe20003f46270 */
[----:B------:R-:W-:Y:S01]  /*4870*/  @!P6 IMAD.IADD R97, R97, 0x1, -R7 ;  /* 0x000000016161e824 */ /* 0x000fe200078e0a07 */
[C---:B------:R-:W-:Y:S01]  /*4880*/  ISETP.GT.U32.AND P6, PT, R7.reuse, R100, PT ;  /* 0x000000640700720c */ /* 0x040fe20003fc4070 */
[----:B------:R-:W-:Y:S01]  /*4890*/  @!P1 IMAD.MOV R101, RZ, RZ, -R101 ;  /* 0x000000ffff659224 */ /* 0x000fe200078e0a65 */
[C---:B------:R-:W-:Y:S01]  /*48a0*/  ISETP.GT.U32.AND P1, PT, R7.reuse, R93, PT ;  /* 0x0000005d0700720c */ /* 0x040fe20003f24070 */
[C---:B------:R-:W-:Y:S02]  /*48b0*/  IMAD R92, R7.reuse, R55, R92 ;  /* 0x00000037075c7224 */ /* 0x040fe400078e025c */
[----:B------:R-:W-:Y:S01]  /*48c0*/  @!P4 IMAD.IADD R96, R96, 0x1, -R7 ;  /* 0x000000016060c824 */ /* 0x000fe200078e0a07 */
[----:B------:R-:W-:Y:S01]  /*48d0*/  ISETP.GT.U32.AND P4, PT, R7, R97, PT ;  /* 0x000000610700720c */ /* 0x000fe20003f84070 */
[----:B------:R-:W-:-:S04]  /*48e0*/  IMAD.HI.U32 R55, R8, R83, RZ ;  /* 0x0000005308377227 */ /* 0x000fc800078e00ff */
[----:B------:R-:W-:Y:S02]  /*48f0*/  IMAD.MOV R54, RZ, RZ, -R54 ;  /* 0x000000ffff367224 */ /* 0x000fe400078e0a36 */
[----:B------:R-:W-:Y:S01]  /*4900*/  IMAD.MOV R56, RZ, RZ, -R55 ;  /* 0x000000ffff387224 */ /* 0x000fe200078e0a37 */
[----:B------:R-:W-:Y:S01]  /*4910*/  LOP3.LUT R55, R9, 0x198, RZ, 0xfc, !PT ;  /* 0x0000019809377812 */ /* 0x000fe200078efcff */
[----:B------:R-:W-:Y:S02]  /*4920*/  IMAD R87, R7, R54, R87 ;  /* 0x0000003607577224 */ /* 0x000fe400078e0257 */
[----:B------:R-:W-:Y:S01]  /*4930*/  IMAD.HI.U32 R54, R8, R86, RZ ;  /* 0x0000005608367227 */ /* 0x000fe200078e00ff */
[----:B------:R-:W-:-:S03]  /*4940*/  IABS R82, R55 ;  /* 0x0000003700527213 */ /* 0x000fc60000000000 */
[----:B------:R-:W-:Y:S01]  /*4950*/  IMAD R83, R7, R56, R83 ;  /* 0x0000003807537224 */ /* 0x000fe200078e0253 */
[----:B------:R-:W-:Y:S01]  /*4960*/  LOP3.LUT R56, R9, 0x1a0, RZ, 0xfc, !PT ;  /* 0x000001a009387812 */ /* 0x000fe200078efcff */
[--C-:B------:R-:W-:Y:S01]  /*4970*/  @!P6 IMAD.IADD R100, R100, 0x1, -R7.reuse ;  /* 0x000000016464e824 */ /* 0x100fe200078e0a07 */
[----:B------:R-:W-:Y:S01]  /*4980*/  ISETP.GT.U32.AND P6, PT, R7, R92, PT ;  /* 0x0000005c0700720c */ /* 0x000fe20003fc4070 */
[----:B------:R-:W-:Y:S01]  /*4990*/  IMAD.MOV R54, RZ, RZ, -R54 ;  /* 0x000000ffff367224 */ /* 0x000fe200078e0a36 */
[----:B------:R-:W-:Y:S01]  /*49a0*/  IABS R79, R56 ;  /* 0x00000038004f7213 */ /* 0x000fe20000000000 */
[--C-:B------:R-:W-:Y:S01]  /*49b0*/  @!P1 IMAD.IADD R93, R93, 0x1, -R7.reuse ;  /* 0x000000015d5d9824 */ /* 0x100fe200078e0a07 */
[C---:B------:R-:W-:Y:S01]  /*49c0*/  ISETP.GT.U32.AND P1, PT, R7.reuse, R83, PT ;  /* 0x000000530700720c */ /* 0x040fe20003f24070 */
[----:B------:R-:W-:Y:S01]  /*49d0*/  @!P5 IMAD.MOV R106, RZ, RZ, -R106 ;  /* 0x000000ffff6ad224 */ /* 0x000fe200078e0a6a */
[----:B------:R-:W-:Y:S01]  /*49e0*/  ISETP.GT.U32.AND P5, PT, R7, R96, PT ;  /* 0x000000600700720c */ /* 0x000fe20003fa4070 */
[----:B------:R-:W-:Y:S01]  /*49f0*/  @!P4 IMAD.IADD R97, R97, 0x1, -R7 ;  /* 0x000000016161c824 */ /* 0x000fe200078e0a07 */
[----:B------:R-:W-:Y:S01]  /*4a00*/  ISETP.GE.AND P4, PT, R57, RZ, PT ;  /* 0x000000ff3900720c */ /* 0x000fe20003f86270 */
[----:B------:R-:W-:Y:S01]  /*4a10*/  IMAD R86, R7, R54, R86 ;  /* 0x0000003607567224 */ /* 0x000fe200078e0256 */
[----:B------:R-:W-:Y:S01]  /*4a20*/  LOP3.LUT R57, R9, 0x1b8, RZ, 0xfc, !PT ;  /* 0x000001b809397812 */ /* 0x000fe200078efcff */
[----:B------:R-:W-:-:S02]  /*4a30*/  @!P0 IMAD.MOV R97, RZ, RZ, -R97 ;  /* 0x000000ffff618224 */ /* 0x000fc400078e0a61 */
[--C-:B------:R-:W-:Y:S01]  /*4a40*/  @!P6 IMAD.IADD R92, R92, 0x1, -R7.reuse ;  /* 0x000000015c5ce824 */ /* 0x100fe200078e0a07 */
[----:B------:R-:W-:Y:S01]  /*4a50*/  ISETP.GT.U32.AND P0, PT, R7, R86, PT ;  /* 0x000000560700720c */ /* 0x000fe20003f04070 */
[----:B------:R-:W-:Y:S01]  /*4a60*/  IMAD.HI.U32 R54, R8, R82, RZ ;  /* 0x0000005208367227 */ /* 0x000fe200078e00ff */
[----:B------:R-:W-:Y:S02]  /*4a70*/  ISETP.GE.AND P6, PT, R60, RZ, PT ;  /* 0x000000ff3c00720c */ /* 0x000fe40003fc6270 */
[----:B------:R-:W-:Y:S01]  /*4a80*/  IABS R72, R57 ;  /* 0x0000003900487213 */ /* 0x000fe20000000000 */
[----:B------:R-:W-:Y:S01]  /*4a90*/  @!P1 IMAD.IADD R83, R83, 0x1, -R7 ;  /* 0x0000000153539824 */ /* 0x000fe200078e0a07 */
[----:B------:R-:W-:Y:S01]  /*4aa0*/  IABS R60, R67 ;  /* 0x00000043003c7213 */ /* 0x000fe20000000000 */
[----:B------:R-:W-:Y:S01]  /*4ab0*/  @!P3 IMAD.MOV R100, RZ, RZ, -R100 ;  /* 0x000000ffff64b224 */ /* 0x000fe200078e0a64 */
[----:B------:R-:W-:Y:S01]  /*4ac0*/  ISETP.GT.U32.AND P3, PT, R7, R92, PT ;  /* 0x0000005c0700720c */ /* 0x000fe20003f64070 */
[----:B------:R-:W-:-:S02]  /*4ad0*/  IMAD.MOV R54, RZ, RZ, -R54 ;  /* 0x000000ffff367224 */ /* 0x000fc400078e0a36 */
[----:B------:R-:W-:Y:S01]  /*4ae0*/  @!P5 IMAD.IADD R96, R96, 0x1, -R7 ;  /* 0x000000016060d824 */ /* 0x000fe200078e0a07 */
[C---:B------:R-:W-:Y:S01]  /*4af0*/  ISETP.GT.U32.AND P5, PT, R7.reuse, R87, PT ;  /* 0x000000570700720c */ /* 0x040fe20003fa4070 */
[----:B------:R-:W-:Y:S01]  /*4b00*/  @!P2 IMAD.MOV R93, RZ, RZ, -R93 ;  /* 0x000000ffff5da224 */ /* 0x000fe200078e0a5d */
[C---:B------:R-:W-:Y:S01]  /*4b10*/  ISETP.GT.U32.AND P2, PT, R7.reuse, R83, PT ;  /* 0x000000530700720c */ /* 0x040fe20003f44070 */
[----:B------:R-:W-:Y:S02]  /*4b20*/  IMAD R82, R7, R54, R82 ;  /* 0x0000003607527224 */ /* 0x000fe400078e0252 */
[--C-:B------:R-:W-:Y:S01]  /*4b30*/  @!P0 IMAD.IADD R86, R86, 0x1, -R7.reuse ;  /* 0x0000000156568824 */ /* 0x100fe200078e0a07 */
[----:B------:R-:W-:Y:S01]  /*4b40*/  ISETP.GE.AND P0, PT, R55, RZ, PT ;  /* 0x000000ff3700720c */ /* 0x000fe20003f06270 */
[----:B------:R-:W-:Y:S01]  /*4b50*/  IMAD.HI.U32 R54, R8, R79, RZ ;  /* 0x0000004f08367227 */ /* 0x000fe200078e00ff */
[----:B------:R-:W-:Y:S02]  /*4b60*/  LOP3.LUT R55, R9, 0x1a8, RZ, 0xfc, !PT ;  /* 0x000001a809377812 */ /* 0x000fe400078efcff */
[----:B------:R-:W-:Y:S01]  /*4b70*/  ISETP.GT.U32.AND P1, PT, R7, R86, PT ;  /* 0x000000560700720c */ /* 0x000fe20003f24070 */
[----:B------:R-:W-:Y:S01]  /*4b80*/  IMAD.MOV R54, RZ, RZ, -R54 ;  /* 0x000000ffff367224 */ /* 0x000fe200078e0a36 */
[----:B------:R-:W-:Y:S01]  /*4b90*/  IABS R78, R55 ;  /* 0x00000037004e7213 */ /* 0x000fe20000000000 */
[----:B------:R-:W-:Y:S01]  /*4ba0*/  @!P3 IMAD.IADD R92, R92, 0x1, -R7 ;  /* 0x000000015c5cb824 */ /* 0x000fe200078e0a07 */
[----:B------:R-:W-:Y:S01]  /*4bb0*/  ISETP.GE.AND P3, PT, R61, RZ, PT ;  /* 0x000000ff3d00720c */ /* 0x000fe20003f66270 */
[----:B------:R-:W-:Y:S01]  /*4bc0*/  IMAD R79, R7, R54, R79 ;  /* 0x00000036074f7224 */ /* 0x000fe200078e024f */
[----:B------:R-:W-:Y:S01]  /*4bd0*/  LOP3.LUT R61, R9, 0x1d8, RZ, 0xfc, !PT ;  /* 0x000001d8093d7812 */ /* 0x000fe200078efcff */
[----:B------:R-:W-:-:S02]  /*4be0*/  @!P5 IMAD.IADD R87, R87, 0x1, -R7 ;  /* 0x000000015757d824 */ /* 0x000fc400078e0a07 */
[----:B------:R-:W-:Y:S01]  /*4bf0*/  IMAD.HI.U32 R54, R8, R78, RZ ;  /* 0x0000004e08367227 */ /* 0x000fe200078e00ff */
[----:B------:R-:W-:Y:S02]  /*4c00*/  IABS R64, R61 ;  /* 0x0000003d00407213 */ /* 0x000fe40000000000 */
[----:B------:R-:W-:Y:S01]  /*4c10*/  ISETP.GT.U32.AND P5, PT, R7, R87, PT ;  /* 0x000000570700720c */ /* 0x000fe20003fa4070 */
[--C-:B------:R-:W-:Y:S01]  /*4c20*/  @!P2 IMAD.IADD R83, R83, 0x1, -R7.reuse ;  /* 0x000000015353a824 */ /* 0x100fe200078e0a07 */
[----:B------:R-:W-:Y:S01]  /*4c30*/  ISETP.GT.U32.AND P2, PT, R7, R79, PT ;  /* 0x0000004f0700720c */ /* 0x000fe20003f44070 */
[----:B------:R-:W-:Y:S02]  /*4c40*/  IMAD.MOV R54, RZ, RZ, -R54 ;  /* 0x000000ffff367224 */ /* 0x000fe400078e0a36 */
[----:B------:R-:W-:Y:S01]  /*4c50*/  @!P4 IMAD.MOV R96, RZ, RZ, -R96 ;  /* 0x000000ffff60c224 */ /* 0x000fe200078e0a60 */
[----:B------:R-:W-:Y:S01]  /*4c60*/  ISETP.GE.AND P4, PT, R58, RZ, PT ;  /* 0x000000ff3a00720c */ /* 0x000fe20003f86270 */
[--C-:B------:R-:W-:Y:S01]  /*4c70*/  @!P1 IMAD.IADD R86, R86, 0x1, -R7.reuse ;  /* 0x0000000156569824 */ /* 0x100fe200078e0a07 */
[----:B------:R-:W-:Y:S01]  /*4c80*/  ISETP.GE.AND P1, PT, R55, RZ, PT ;  /* 0x000000ff3700720c */ /* 0x000fe20003f26270 */
[----:B------:R-:W-:Y:S01]  /*4c90*/  IMAD R78, R7, R54, R78 ;  /* 0x00000036074e7224 */ /* 0x000fe200078e024e */
[C---:B------:R-:W-:Y:S01]  /*4ca0*/  LOP3.LUT R55, R9.reuse, 0x1b0, RZ, 0xfc, !PT ;  /* 0x000001b009377812 */ /* 0x040fe200078efcff */
[----:B------:R-:W-:Y:S01]  /*4cb0*/  @!P3 IMAD.MOV R86, RZ, RZ, -R86 ;  /* 0x000000ffff56b224 */ /* 0x000fe200078e0a56 */
[----:B------:R-:W-:Y:S01]  /*4cc0*/  LOP3.LUT R58, R9, 0x1c0, RZ, 0xfc, !PT ;  /* 0x000001c0093a7812 */ /* 0x000fe200078efcff */
[--C-:B------:R-:W-:Y:S01]  /*4cd0*/  @!P5 IMAD.IADD R87, R87, 0x1, -R7.reuse ;  /* 0x000000015757d824 */ /* 0x100fe200078e0a07 */
[----:B------:R-:W-:Y:S01]  /*4ce0*/  ISETP.GT.U32.AND P3, PT, R7, R78, PT ;  /* 0x0000004e0700720c */ /* 0x000fe20003f64070 */
[----:B------:R-:W-:Y:S01]  /*4cf0*/  @!P2 IMAD.IADD R79, R79, 0x1, -R7 ;  /* 0x000000014f4fa824 */ /* 0x000fe200078e0a07 */
[----:B------:R-:W-:Y:S01]  /*4d00*/  IABS R73, R55 ;  /* 0x0000003700497213 */ /* 0x000fe20000000000 */
[----:B------:R-:W-:Y:S01]  /*4d10*/  @!P6 IMAD.MOV R92, RZ, RZ, -R92 ;  /* 0x000000ffff5ce224 */ /* 0x000fe200078e0a5c */
[----:B------:R-:W-:Y:S01]  /*4d20*/  ISETP.GE.AND P5, PT, R62, RZ, PT ;  /* 0x000000ff3e00720c */ /* 0x000fe20003fa6270 */
[----:B------:R-:W-:Y:S01]  /*4d30*/  @!P4 IMAD.MOV R87, RZ, RZ, -R87 ;  /* 0x000000ffff57c224 */ /* 0x000fe200078e0a57 */
[C---:B------:R-:W-:Y:S01]  /*4d40*/  ISETP.GT.U32.AND P2, PT, R7.reuse, R79, PT ;  /* 0x0000004f0700720c */ /* 0x040fe20003f44070 */
[----:B------:R-:W-:Y:S01]  /*4d50*/  IMAD.HI.U32 R54, R8, R73, RZ ;  /* 0x0000004908367227 */ /* 0x000fe200078e00ff */
[----:B------:R-:W-:-:S02]  /*4d60*/  ISETP.GT.U32.AND P4, PT, R7, R82, PT ;  /* 0x000000520700720c */ /* 0x000fc40003f84070 */
[----:B------:R-:W-:Y:S01]  /*4d70*/  ISETP.GE.AND P6, PT, R56, RZ, PT ;  /* 0x000000ff3800720c */ /* 0x000fe20003fc6270 */
[----:B------:R-:W-:Y:S01]  /*4d80*/  IMAD.MOV R56, RZ, RZ, -R54 ;  /* 0x000000ffff387224 */ /* 0x000fe200078e0a36 */
[----:B------:R-:W-:Y:S01]  /*4d90*/  IABS R69, R58 ;  /* 0x0000003a00457213 */ /* 0x000fe20000000000 */
[----:B------:R-:W-:Y:S01]  /*4da0*/  @!P3 IMAD.IADD R78, R78, 0x1, -R7 ;  /* 0x000000014e4eb824 */ /* 0x000fe200078e0a07 */
[----:B------:R-:W-:Y:S01]  /*4db0*/  LOP3.LUT R62, R9, 0x1e0, RZ, 0xfc, !PT ;  /* 0x000001e0093e7812 */ /* 0x000fe200078efcff */
[C---:B------:R-:W-:Y:S02]  /*4dc0*/  IMAD R73, R7.reuse, R56, R73 ;  /* 0x0000003807497224 */ /* 0x040fe400078e0249 */
[----:B------:R-:W-:Y:S01]  /*4dd0*/  IMAD.HI.U32 R54, R8, R72, RZ ;  /* 0x0000004808367227 */ /* 0x000fe200078e00ff */
[----:B------:R-:W-:Y:S02]  /*4de0*/  ISETP.GT.U32.AND P3, PT, R7, R78, PT ;  /* 0x0000004e0700720c */ /* 0x000fe40003f64070 */
[----:B------:R-:W-:Y:S01]  /*4df0*/  IABS R59, R62 ;  /* 0x0000003e003b7213 */ /* 0x000fe20000000000 */
[--C-:B------:R-:W-:Y:S01]  /*4e00*/  @!P2 IMAD.IADD R79, R79, 0x1, -R7.reuse ;  /* 0x000000014f4fa824 */ /* 0x100fe200078e0a07 */
[----:B------:R-:W-:Y:S01]  /*4e10*/  ISETP.GT.U32.AND P2, PT, R7, R73, PT ;  /* 0x000000490700720c */ /* 0x000fe20003f44070 */
[----:B------:R-:W-:-:S02]  /*4e20*/  @!P4 IMAD.IADD R82, R82, 0x1, -R7 ;  /* 0x000000015252c824 */ /* 0x000fc400078e0a07 */
[----:B------:R-:W-:Y:S02]  /*4e30*/  IMAD.MOV R54, RZ, RZ, -R54 ;  /* 0x000000ffff367224 */ /* 0x000fe400078e0a36 */
[----:B------:R-:W-:Y:S01]  /*4e40*/  @!P5 IMAD.MOV R83, RZ, RZ, -R83 ;  /* 0x000000ffff53d224 */ /* 0x000fe200078e0a53 */
[----:B------:R-:W-:Y:S01]  /*4e50*/  ISETP.GE.AND P5, PT, R55, RZ, PT ;  /* 0x000000ff3700720c */ /* 0x000fe20003fa6270 */
[----:B------:R-:W-:Y:S01]  /*4e60*/  IMAD.HI.U32 R55, R8, R69, RZ ;  /* 0x0000004508377227 */ /* 0x000fe200078e00ff */
[----:B------:R-:W-:-:S03]  /*4e70*/  ISETP.GT.U32.AND P4, PT, R7, R82, PT ;  /* 0x000000520700720c */ /* 0x000fc60003f84070 */
[----:B------:R-:W-:Y:S01]  /*4e80*/  IMAD R72, R7, R54, R72 ;  /* 0x0000003607487224 */ /* 0x000fe200078e0248 */
[----:B------:R-:W-:Y:S01]  /*4e90*/  LOP3.LUT R54, R9, 0x1c8, RZ, 0xfc, !PT ;  /* 0x000001c809367812 */ /* 0x000fe200078efcff */
[----:B------:R-:W-:Y:S02]  /*4ea0*/  IMAD.MOV R56, RZ, RZ, -R55 ;  /* 0x000000ffff387224 */ /* 0x000fe400078e0a37 */
[----:B------:R-:W-:Y:S01]  /*4eb0*/  @!P3 IMAD.IADD R78, R78, 0x1, -R7 ;  /* 0x000000014e4eb824 */ /* 0x000fe200078e0a07 */
[C---:B------:R-:W-:Y:S01]  /*4ec0*/  ISETP.GT.U32.AND P3, PT, R7.reuse, R72, PT ;  /* 0x000000480700720c */ /* 0x040fe20003f64070 */
[----:B------:R-:W-:Y:S01]  /*4ed0*/  IMAD R69, R7, R56, R69 ;  /* 0x0000003807457224 */ /* 0x000fe200078e0245 */
[----:B------:R-:W-:Y:S01]  /*4ee0*/  IABS R68, R54 ;  /* 0x0000003600447213 */ /* 0x000fe20000000000 */
[--C-:B------:R-:W-:Y:S02]  /*4ef0*/  @!P2 IMAD.IADD R73, R73, 0x1, -R7.reuse ;  /* 0x000000014949a824 */ /* 0x100fe400078e0a07 */
[----:B------:R-:W-:Y:S01]  /*4f00*/  @!P1 IMAD.MOV R78, RZ, RZ, -R78 ;  /* 0x000000ffff4e9224 */ /* 0x000fe200078e0a4e */
[C---:B------:R-:W-:Y:S01]  /*4f10*/  ISETP.GT.U32.AND P1, PT, R7.reuse, R69, PT ;  /* 0x000000450700720c */ /* 0x040fe20003f24070 */
[----:B------:R-:W-:Y:S01]  /*4f20*/  @!P4 IMAD.IADD R82, R82, 0x1, -R7 ;  /* 0x000000015252c824 */ /* 0x000fe200078e0a07 */
[----:B------:R-:W-:Y:S01]  /*4f30*/  ISETP.GT.U32.AND P2, PT, R7, R73, PT ;  /* 0x000000490700720c */ /* 0x000fe20003f44070 */
[----:B------:R-:W-:Y:S01]  /*4f40*/  @!P6 IMAD.MOV R79, RZ, RZ, -R79 ;  /* 0x000000ffff4fe224 */ /* 0x000fe200078e0a4f */
[----:B------:R-:W-:Y:S01]  /*4f50*/  ISETP.GE.AND P4, PT, R57, RZ, PT ;  /* 0x000000ff3900720c */ /* 0x000fe20003f86270 */
[----:B------:R-:W-:Y:S01]  /*4f60*/  @!P0 IMAD.MOV R82, RZ, RZ, -R82 ;  /* 0x000000ffff528224 */ /* 0x000fe200078e0a52 */
[----:B------:R-:W-:Y:S01]  /*4f70*/  LOP3.LUT R57, R9, 0x1d0, RZ, 0xfc, !PT ;  /* 0x000001d009397812 */ /* 0x000fe200078efcff */
[----:B------:R-:W-:Y:S01]  /*4f80*/  @!P3 IMAD.IADD R72, R72, 0x1, -R7 ;  /* 0x000000014848b824 */ /* 0x000fe200078e0a07 */
[----:B------:R-:W-:Y:S01]  /*4f90*/  ISETP.GE.AND P6, PT, R54, RZ, PT ;  /* 0x000000ff3600720c */ /* 0x000fe20003fc6270 */
[----:B------:R-:W-:Y:S01]  /*4fa0*/  IMAD.HI.U32 R54, R8, R68, RZ ;  /* 0x0000004408367227 */ /* 0x000fe200078e00ff */
[----:B------:R-:W-:-:S02]  /*4fb0*/  IABS R65, R57 ;  /* 0x0000003900417213 */ /* 0x000fc40000000000 */
[----:B------:R-:W-:Y:S01]  /*4fc0*/  ISETP.GT.U32.AND P3, PT, R7, R72, PT ;  /* 0x000000480700720c */ /* 0x000fe20003f64070 */
[----:B------:R-:W-:Y:S01]  /*4fd0*/  IMAD.MOV R54, RZ, RZ, -R54 ;  /* 0x000000ffff367224 */ /* 0x000fe200078e0a36 */
[----:B------:R-:W-:Y:S01]  /*4fe0*/  ISETP.GE.AND P0, PT, R58, RZ, PT ;  /* 0x000000ff3a00720c */ /* 0x000fe20003f06270 */
[----:B------:R-:W-:-:S04]  /*4ff0*/  IMAD.HI.U32 R55, R8, R65, RZ ;  /* 0x0000004108377227 */ /* 0x000fc800078e00ff */
[--C-:B------:R-:W-:Y:S01]  /*5000*/  @!P2 IMAD.IADD R73, R73, 0x1, -R7.reuse ;  /* 0x000000014949a824 */ /* 0x100fe200078e0a07 */
[----:B------:R-:W-:Y:S01]  /*5010*/  ISETP.GE.AND P2, PT, R57, RZ, PT ;  /* 0x000000ff3900720c */ /* 0x000fe20003f46270 */
[----:B------:R-:W-:Y:S01]  /*5020*/  IMAD R68, R7, R54, R68 ;  /* 0x0000003607447224 */ /* 0x000fe200078e0244 */
[----:B------:R-:W-:Y:S01]  /*5030*/  IABS R57, R66 ;  /* 0x0000004200397213 */ /* 0x000fe20000000000 */
[----:B------:R-:W-:Y:S02]  /*5040*/  @!P1 IMAD.IADD R69, R69, 0x1, -R7 ;  /* 0x0000000145459824 */ /* 0x000fe400078e0a07 */
[----:B------:R-:W-:Y:S02]  /*5050*/  IMAD.MOV R58, RZ, RZ, -R55 ;  /* 0x000000ffff3a7224 */ /* 0x000fe400078e0a37 */
[----:B------:R-:W-:Y:S01]  /*5060*/  @!P5 IMAD.MOV R73, RZ, RZ, -R73 ;  /* 0x000000ffff49d224 */ /* 0x000fe200078e0a49 */
[C---:B------:R-:W-:Y:S01]  /*5070*/  ISETP.GT.U32.AND P1, PT, R7.reuse, R69, PT ;  /* 0x000000450700720c */ /* 0x040fe20003f24070 */
[----:B------:R-:W-:Y:S01]  /*5080*/  IMAD.HI.U32 R56, R8, R64, RZ ;  /* 0x0000004008387227 */ /* 0x000fe200078e00ff */
[----:B------:R-:W-:-:S03]  /*5090*/  ISETP.GT.U32.AND P5, PT, R7, R68, PT ;  /* 0x000000440700720c */ /* 0x000fc60003fa4070 */
[C---:B------:R-:W-:Y:S01]  /*50a0*/  IMAD R65, R7.reuse, R58, R65 ;  /* 0x0000003a07417224 */ /* 0x040fe200078e0241 */
[----:B------:R-:W-:Y:S01]  /*50b0*/  IABS R58, R63 ;  /* 0x0000003f003a7213 */ /* 0x000fe20000000000 */
[----:B------:R-:W-:Y:S02]  /*50c0*/  IMAD.MOV R56, RZ, RZ, -R56 ;  /* 0x000000ffff387224 */ /* 0x000fe400078e0a38 */
[----:B------:R-:W-:Y:S01]  /*50d0*/  @!P3 IMAD.IADD R72, R72, 0x1, -R7 ;  /* 0x000000014848b824 */ /* 0x000fe200078e0a07 */
[----:B------:R-:W-:Y:S01]  /*50e0*/  ISETP.GT.U32.AND P3, PT, R7, R65, PT ;  /* 0x000000410700720c */ /* 0x000fe20003f64070 */
[----:B------:R-:W-:-:S04]  /*50f0*/  IMAD.HI.U32 R54, R8, R59, RZ ;  /* 0x0000003b08367227 */ /* 0x000fc800078e00ff */
[----:B------:R-:W-:Y:S02]  /*5100*/  IMAD R64, R7, R56, R64 ;  /* 0x0000003807407224 */ /* 0x000fe400078e0240 */
[----:B------:R-:W-:Y:S02]  /*5110*/  IMAD.MOV R54, RZ, RZ, -R54 ;  /* 0x000000ffff367224 */ /* 0x000fe400078e0a36 */
[--C-:B------:R-:W-:Y:S01]  /*5120*/  @!P1 IMAD.IADD R69, R69, 0x1, -R7.reuse ;  /* 0x0000000145459824 */ /* 0x100fe200078e0a07 */
[C---:B------:R-:W-:Y:S01]  /*5130*/  ISETP.GT.U32.AND P1, PT, R7.reuse, R64, PT ;  /* 0x000000400700720c */ /* 0x040fe20003f24070 */
[----:B------:R-:W-:Y:S02]  /*5140*/  @!P5 IMAD.IADD R68, R68, 0x1, -R7 ;  /* 0x000000014444d824 */ /* 0x000fe400078e0a07 */
[C---:B------:R-:W-:Y:S02]  /*5150*/  IMAD R59, R7.reuse, R54, R59 ;  /* 0x00000036073b7224 */ /* 0x040fe400078e023b */
[----:B------:R-:W-:Y:S01]  /*5160*/  IMAD.HI.U32 R54, R8, R58, RZ ;  /* 0x0000003a08367227 */ /* 0x000fe200078e00ff */
[----:B------:R-:W-:-:S03]  /*5170*/  ISETP.GT.U32.AND P5, PT, R7, R68, PT ;  /* 0x000000440700720c */ /* 0x000fc60003fa4070 */
[----:B------:R-:W-:Y:S01]  /*5180*/  @!P3 IMAD.IADD R65, R65, 0x1, -R7 ;  /* 0x000000014141b824 */ /* 0x000fe200078e0a07 */
[C---:B------:R-:W-:Y:S01]  /*5190*/  ISETP.GT.U32.AND P3, PT, R7.reuse, R59, PT ;  /* 0x0000003b0700720c */ /* 0x040fe20003f64070 */
[----:B------:R-:W-:Y:S02]  /*51a0*/  IMAD.MOV R56, RZ, RZ, -R54 ;  /* 0x000000ffff387224 */ /* 0x000fe400078e0a36 */
[----:B------:R-:W-:Y:S01]  /*51b0*/  @!P4 IMAD.MOV R72, RZ, RZ, -R72 ;  /* 0x000000ffff48c224 */ /* 0x000fe200078e0a48 */
[----:B------:R-:W-:Y:S01]  /*51c0*/  ISETP.GT.U32.AND P4, PT, R7, R65, PT ;  /* 0x000000410700720c */ /* 0x000fe20003f84070 */
[----:B------:R-:W-:-:S04]  /*51d0*/  IMAD.HI.U32 R55, R8, R57, RZ ;  /* 0x0000003908377227 */ /* 0x000fc800078e00ff */
[----:B------:R-:W-:Y:S02]  /*51e0*/  @!P1 IMAD.IADD R64, R64, 0x1, -R7 ;  /* 0x0000000140409824 */ /* 0x000fe400078e0a07 */
[C---:B------:R-:W-:Y:S02]  /*51f0*/  IMAD R58, R7.reuse, R56, R58 ;  /* 0x00000038073a7224 */ /* 0x040fe400078e023a */
[----:B------:R-:W-:Y:S01]  /*5200*/  IMAD.MOV R56, RZ, RZ, -R55 ;  /* 0x000000ffff387224 */ /* 0x000fe200078e0a37 */
[C---:B------:R-:W-:Y:S01]  /*5210*/  ISETP.GT.U32.AND P1, PT, R7.reuse, R64, PT ;  /* 0x000000400700720c */ /* 0x040fe20003f24070 */
[----:B------:R-:W-:Y:S01]  /*5220*/  @!P5 IMAD.IADD R68, R68, 0x1, -R7 ;  /* 0x000000014444d824 */ /* 0x000fe200078e0a07 */
[----:B------:R-:W-:Y:S01]  /*5230*/  ISETP.GT.U32.AND P5, PT, R7, R58, PT ;  /* 0x0000003a0700720c */ /* 0x000fe20003fa4070 */
[----:B------:R-:W-:-:S04]  /*5240*/  IMAD.HI.U32 R54, R8, R60, RZ ;  /* 0x0000003c08367227 */ /* 0x000fc800078e00ff */
[----:B------:R-:W-:Y:S02]  /*5250*/  @!P3 IMAD.IADD R59, R59, 0x1, -R7 ;  /* 0x000000013b3bb824 */ /* 0x000fe400078e0a07 */
[----:B------:R-:W-:Y:S01]  /*5260*/  IMAD R55, R7, R56, R57 ;  /* 0x0000003807377224 */ /* 0x000fe200078e0239 */
[----:B------:R-:W-:Y:S01]  /*5270*/  IADD3 R56, R89, -0x1, RZ ;  /* 0xffffffff59387810 */ /* 0x000fe20007ffe0ff */
[----:B------:R-:W-:Y:S01]  /*5280*/  IMAD.MOV R54, RZ, RZ, -R54 ;  /* 0x000000ffff367224 */ /* 0x000fe200078e0a36 */
[----:B------:R-:W-:Y:S01]  /*5290*/  ISETP.GT.U32.AND P3, PT, R7, R59, PT ;  /* 0x0000003b0700720c */ /* 0x000fe20003f64070 */
[--C-:B------:R-:W-:Y:S01]  /*52a0*/  @!P4 IMAD.IADD R65, R65, 0x1, -R7.reuse ;  /* 0x000000014141c824 */ /* 0x100fe200078e0a07 */
[C---:B------:R-:W-:Y:S01]  /*52b0*/  ISETP.GT.U32.AND P4, PT, R7.reuse, R55, PT ;  /* 0x000000370700720c */ /* 0x040fe20003f84070 */
[----:B------:R-:W-:Y:S01]  /*52c0*/  IMAD R54, R7, R54, R60 ;  /* 0x0000003607367224 */ /* 0x000fe200078e023c */
[----:B------:R-:W-:Y:S01]  /*52d0*/  IADD3 R57, R89, -0x9, RZ ;  /* 0xfffffff759397810 */ /* 0x000fe20007ffe0ff */
[----:B------:R-:W-:-:S02]  /*52e0*/  @!P1 IMAD.IADD R64, R64, 0x1, -R7 ;  /* 0x0000000140409824 */ /* 0x000fc400078e0a07 */
[----:B------:R-:W-:Y:S01]  /*52f0*/  @!P5 IMAD.IADD R58, R58, 0x1, -R7 ;  /* 0x000000013a3ad824 */ /* 0x000fe200078e0a07 */
[C---:B------:R-:W-:Y:S01]  /*5300*/  ISETP.GT.U32.AND P1, PT, R7.reuse, R54, PT ;  /* 0x000000360700720c */ /* 0x040fe20003f24070 */
[----:B------:R-:W-:Y:S02]  /*5310*/  @!P2 IMAD.MOV R65, RZ, RZ, -R65 ;  /* 0x000000ffff41a224 */ /* 0x000fe400078e0a41 */
[----:B------:R-:W-:Y:S01]  /*5320*/  @!P6 IMAD.MOV R68, RZ, RZ, -R68 ;  /* 0x000000ffff44e224 */ /* 0x000fe200078e0a44 */
[----:B------:R-:W-:Y:S01]  /*5330*/  ISETP.GT.U32.AND P5, PT, R7, R58, PT ;  /* 0x0000003a0700720c */ /* 0x000fe20003fa4070 */
[--C-:B------:R-:W-:Y:S01]  /*5340*/  @!P3 IMAD.IADD R59, R59, 0x1, -R7.reuse ;  /* 0x000000013b3bb824 */ /* 0x100fe200078e0a07 */
[----:B------:R-:W-:Y:S01]  /*5350*/  ISETP.GE.AND P3, PT, R62, RZ, PT ;  /* 0x000000ff3e00720c */ /* 0x000fe20003f66270 */
[----:B------:R-:W-:Y:S01]  /*5360*/  @!P4 IMAD.IADD R55, R55, 0x1, -R7 ;  /* 0x000000013737c824 */ /* 0x000fe200078e0a07 */
[----:B------:R-:W-:Y:S01]  /*5370*/  ISETP.GE.AND P4, PT, R63, RZ, PT ;  /* 0x000000ff3f00720c */ /* 0x000fe20003f86270 */
[----:B------:R-:W-:Y:S01]  /*5380*/  @!P0 IMAD.MOV R69, RZ, RZ, -R69 ;  /* 0x000000ffff458224 */ /* 0x000fe200078e0a45 */
[----:B------:R-:W-:Y:S01]  /*5390*/  ISETP.GE.AND P6, PT, R61, RZ, PT ;  /* 0x000000ff3d00720c */ /* 0x000fe20003fc6270 */
[----:B------:R-:W-:Y:S01]  /*53a0*/  IMAD R61, R147, 0x14, RZ ;  /* 0x00000014933d7824 */ /* 0x000fe200078e02ff */
[----:B------:R-:W-:Y:S01]  /*53b0*/  ISETP.GT.U32.AND P2, PT, R7, R55, PT ;  /* 0x000000370700720c */ /* 0x000fe20003f44070 */
[----:B------:R-:W-:Y:S01]  /*53c0*/  @!P1 IMAD.IADD R54, R54, 0x1, -R7 ;  /* 0x0000000136369824 */ /* 0x000fe200078e0a07 */
[----:B------:R-:W-:-:S02]  /*53d0*/  ISETP.GE.U32.AND P0, PT, R56, 0x7fffffe0, PT ;  /* 0x7fffffe03800780c */ /* 0x000fc40003f06070 */
[----:B------:R-:W-:Y:S01]  /*53e0*/  IADD3 R56, R89, -0x5, RZ ;  /* 0xfffffffb59387810 */ /* 0x000fe20007ffe0ff */
[----:B------:R-:W-:Y:S01]  /*53f0*/  @!P5 IMAD.IADD R58, R58, 0x1, -R7 ;  /* 0x000000013a3ad824 */ /* 0x000fe200078e0a07 */
[----:B------:R-:W-:Y:S01]  /*5400*/  ISETP.GT.U32.AND P1, PT, R7, R54, PT ;  /* 0x000000360700720c */ /* 0x000fe20003f24070 */
[----:B------:R-:W-:Y:S01]  /*5410*/  @!P3 IMAD.MOV R59, RZ, RZ, -R59 ;  /* 0x000000ffff3bb224 */ /* 0x000fe200078e0a3b */
[----:B------:R-:W-:Y:S01]  /*5420*/  ISETP.GE.AND P3, PT, R66, RZ, PT ;  /* 0x000000ff4200720c */ /* 0x000fe20003f66270 */
[----:B------:R-:W-:Y:S01]  /*5430*/  @!P4 IMAD.MOV R58, RZ, RZ, -R58 ;  /* 0x000000ffff3ac224 */ /* 0x000fe200078e0a3a */
[----:B------:R-:W-:Y:S01]  /*5440*/  ISETP.GE.AND P4, PT, R67, RZ, PT ;  /* 0x000000ff4300720c */ /* 0x000fe20003f86270 */
[----:B------:R-:W-:Y:S01]  /*5450*/  @!P6 IMAD.MOV R64, RZ, RZ, -R64 ;  /* 0x000000ffff40e224 */ /* 0x000fe200078e0a40 */
[----:B------:R-:W-:Y:S01]  /*5460*/  ISETP.GE.U32.AND P5, PT, R56, 0x7fffffdc, PT ;  /* 0x7fffffdc3800780c */ /* 0x000fe20003fa6070 */
[----:B------:R-:W-:Y:S01]  /*5470*/  @!P2 IMAD.IADD R55, R55, 0x1, -R7 ;  /* 0x000000013737a824 */ /* 0x000fe200078e0a07 */
[----:B------:R-:W-:-:S02]  /*5480*/  IADD3 R56, R89, -0xd, RZ ;  /* 0xfffffff359387810 */ /* 0x000fc40007ffe0ff */
[----:B------:R-:W-:Y:S02]  /*5490*/  ISETP.GE.U32.AND P6, PT, R57, 0x7fffffd8, PT ;  /* 0x7fffffd83900780c */ /* 0x000fe40003fc6070 */
[----:B------:R-:W-:Y:S01]  /*54a0*/  ISETP.GE.U32.AND P2, PT, R56, 0x7fffffd4, PT ;  /* 0x7fffffd43800780c */ /* 0x000fe20003f46070 */
[----:B------:R-:W-:Y:S01]  /*54b0*/  @!P1 IMAD.IADD R54, R54, 0x1, -R7 ;  /* 0x0000000136369824 */ /* 0x000fe200078e0a07 */
[----:B------:R-:W-:Y:S01]  /*54c0*/  IADD3 R56, R89, -0x15, RZ ;  /* 0xffffffeb59387810 */ /* 0x000fe20007ffe0ff */
[----:B------:R-:W-:Y:S01]  /*54d0*/  @!P3 IMAD.MOV R55, RZ, RZ, -R55 ;  /* 0x000000ffff37b224 */ /* 0x000fe200078e0a37 */
[C---:B------:R-:W-:Y:S01]  /*54e0*/  LEA R84, P3, R2.reuse, c[0x0][0x160], 0x2 ;  /* 0x0000580002547a11 */ /* 0x040fe200078610ff */
[----:B------:R-:W-:Y:S01]  /*54f0*/  @!P4 IMAD.MOV R54, RZ, RZ, -R54 ;  /* 0x000000ffff36c224 */ /* 0x000fe200078e0a36 */
[C---:B------:R-:W-:Y:S02]  /*5500*/  LEA R80, P4, R3.reuse, c[0x0][0x160], 0x2 ;  /* 0x0000580003507a11 */ /* 0x040fe400078810ff */
[----:B------:R-:W-:Y:S01]  /*5510*/  LEA.HI.X.SX32 R85, R2, c[0x0][0x164], 0x2, P3 ;  /* 0x0000590002557a11 */ /* 0x000fe200018f16ff */
[----:B------:R-:W-:Y:S01]  /*5520*/  STL [R1+0x2a80], R84 ;  /* 0x002a805401007387 */ /* 0x000fe20000100800 */
[C---:B------:R-:W-:Y:S01]  /*5530*/  LEA R76, P3, R4.reuse, c[0x0][0x160], 0x2 ;  /* 0x00005800044c7a11 */ /* 0x040fe200078610ff */
[----:B------:R-:W-:Y:S01]  /*5540*/  IMAD.MOV.U32 R140, RZ, RZ, R80 ;  /* 0x000000ffff8c7224 */ /* 0x000fe200078e0050 */
[----:B------:R-:W-:Y:S01]  /*5550*/  LEA.HI.X.SX32 R81, R3, c[0x0][0x164], 0x2, P4 ;  /* 0x0000590003517a11 */ /* 0x000fe200020f16ff */
[----:B------:R-:W-:Y:S01]  /*5560*/  IMAD.MOV.U32 R3, RZ, RZ, R85 ;  /* 0x000000ffff037224 */ /* 0x000fe200078e0055 */
[----:B------:R-:W-:Y:S01]  /*5570*/  LEA R70, P4, R5, c[0x0][0x160], 0x2 ;  /* 0x0000580005467a11 */ /* 0x000fe200078810ff */
[----:B------:R-:W-:Y:S01]  /*5580*/  STL [R1+0x2a88], R80 ;  /* 0x002a885001007387 */ /* 0x000fe20000100800 */
[----:B------:R-:W-:Y:S01]  /*5590*/  IADD3 R2, R89, -0x19, RZ ;  /* 0xffffffe759027810 */ /* 0x000fe20007ffe0ff */
[----:B------:R-:W-:Y:S01]  /*55a0*/  IMAD.MOV.U32 R141, RZ, RZ, R81 ;  /* 0x000000ffff8d7224 */ /* 0x000fe200078e0051 */
[----:B------:R-:W-:Y:S01]  /*55b0*/  LEA.HI.X.SX32 R77, R4, c[0x0][0x164], 0x2, P3 ;  /* 0x00005900044d7a11 */ /* 0x000fe200018f16ff */
[----:B------:R-:W-:Y:S01]  /*55c0*/  IMAD.MOV.U32 R4, RZ, RZ, R76 ;  /* 0x000000ffff047224 */ /* 0x000fe200078e004c */
[----:B------:R-:W-:Y:S01]  /*55d0*/  LEA.HI.X.SX32 R71, R5, c[0x0][0x164], 0x2, P4 ;  /* 0x0000590005477a11 */ /* 0x000fe200020f16ff */
[----:B------:R-:W-:Y:S01]  /*55e0*/  IMAD.MOV.U32 R138, RZ, RZ, R70 ;  /* 0x000000ffff8a7224 */ /* 0x000fe200078e0046 */
[----:B------:R-:W-:Y:S01]  /*55f0*/  ISETP.GE.U32.AND P4, PT, R2, 0x7fffffc8, PT ;  /* 0x7fffffc80200780c */ /* 0x000fe20003f86070 */
[----:B------:R-:W-:Y:S01]  /*5600*/  IMAD.MOV.U32 R2, RZ, RZ, R84 ;  /* 0x000000ffff027224 */ /* 0x000fe200078e0054 */
[----:B------:R-:W-:Y:S01]  /*5610*/  STL [R1+0x2a7c], R85 ;  /* 0x002a7c5501007387 */ /* 0x000fe20000100800 */
[----:B------:R-:W-:Y:S01]  /*5620*/  IMAD.MOV.U32 R5, RZ, RZ, R77 ;  /* 0x000000ffff057224 */ /* 0x000fe200078e004d */
[----:B------:R-:W-:Y:S01]  /*5630*/  ISETP.GE.U32.AND P3, PT, R56, 0x7fffffcc, PT ;  /* 0x7fffffcc3800780c */ /* 0x000fe20003f66070 */
[----:B------:R-:W-:Y:S01]  /*5640*/  IMAD.MOV.U32 R139, RZ, RZ, R71 ;  /* 0x000000ffff8b7224 */ /* 0x000fe200078e0047 */
[C---:B------:R-:W-:Y:S01]  /*5650*/  IADD3 R57, R89.reuse, -0x11, RZ ;  /* 0xffffffef59397810 */ /* 0x040fe20007ffe0ff */
[----:B------:R-:W-:Y:S01]  /*5660*/  STL [R1+0x2a90], R76 ;  /* 0x002a904c01007387 */ /* 0x000fe20000100800 */
[----:B------:R-:W-:Y:S01]  /*5670*/  IADD3 R56, R89, -0x1d, RZ ;  /* 0xffffffe359387810 */ /* 0x000fe20007ffe0ff */
[----:B------:R-:W-:Y:S01]  /*5680*/  IMAD.WIDE R62, R181, 0x4, R2 ;  /* 0x00000004b53e7825 */ /* 0x000fe200078e0202 */
[----:B------:R-:W-:Y:S01]  /*5690*/  ISETP.GE.U32.AND P1, PT, R57, 0x7fffffd0, PT ;  /* 0x7fffffd03900780c */ /* 0x000fe20003f26070 */
[----:B------:R1:W-:Y:S02]  /*56a0*/  LDGSTS.E [R74], [R2.64], !P0 ;  /* 0x00000000024a7fae */ /* 0x0003e4000c121846 */
[----:B------:R-:W-:-:S02]  /*56b0*/  IMAD.WIDE R174, R181, 0x4, R140 ;  /* 0x00000004b5ae7825 */ /* 0x000fc400078e028c */
[----:B------:R-:W-:Y:S02]  /*56c0*/  STL [R1+0x2a84], R81 ;  /* 0x002a845101007387 */ /* 0x000fe40000100800 */
[C---:B------:R-:W-:Y:S02]  /*56d0*/  IMAD.WIDE R178, R181.reuse, 0x4, R4 ;  /* 0x00000004b5b27825 */ /* 0x040fe400078e0204 */
[----:B------:R1:W-:Y:S02]  /*56e0*/  LDGSTS.E [R74+0x200], [R140.64], !P0 ;  /* 0x002000008c4a7fae */ /* 0x0003e4000c121846 */
[----:B------:R-:W-:Y:S02]  /*56f0*/  IMAD.WIDE R180, R181, 0x4, R138 ;  /* 0x00000004b5b47825 */ /* 0x000fe400078e028a */
[----:B------:R-:W-:Y:S02]  /*5700*/  STL [R1+0x2a98], R70 ;  /* 0x002a984601007387 */ /* 0x000fe40000100800 */
[----:B------:R-:W-:-:S02]  /*5710*/  IMAD.WIDE R210, R215, 0x4, R140 ;  /* 0x00000004d7d27825 */ /* 0x000fc400078e028c */
[----:B------:R1:W-:Y:S02]  /*5720*/  LDGSTS.E [R74+0x400], [R4.64], !P0 ;  /* 0x00400000044a7fae */ /* 0x0003e4000c121846 */
[----:B------:R-:W-:Y:S02]  /*5730*/  IMAD.WIDE R212, R215, 0x4, R4 ;  /* 0x00000004d7d47825 */ /* 0x000fe400078e0204 */
[----:B------:R2:W-:Y:S02]  /*5740*/  STL [R1+0x2a8c], R77 ;  /* 0x002a8c4d01007387 */ /* 0x0005e40000100800 */
[----:B------:R-:W-:Y:S02]  /*5750*/  IMAD.SHL.U32 R57, R147, 0x10, RZ ;  /* 0x0000001093397824 */ /* 0x000fe400078e00ff */
[----:B------:R1:W-:Y:S01]  /*5760*/  LDGSTS.E [R74+0x600], [R138.64], !P0 ;  /* 0x006000008a4a7fae */ /* 0x0003e2000c121846 */
[----:B------:R-:W-:Y:S01]  /*5770*/  ISETP.GE.U32.AND P0, PT, R56, 0x7fffffc4, PT ;  /* 0x7fffffc43800780c */ /* 0x000fe20003f06070 */
[--C-:B------:R-:W-:Y:S01]  /*5780*/  IMAD.WIDE R90, R249, 0x4, R2.reuse ;  /* 0x00000004f95a7825 */ /* 0x100fe200078e0202 */
[----:B------:R-:W-:Y:S01]  /*5790*/  IADD3 R56, R89, -0x2, RZ ;  /* 0xfffffffe59387810 */ /* 0x000fe20007ffe0ff */
[----:B------:R1:W-:Y:S02]  /*57a0*/  LDGSTS.E [R74+0x2000], [R62.64], !P5 ;  /* 0x020000003e4a7fae */ /* 0x0003e4000e921846 */
[----:B--2---:R-:W-:-:S02]  /*57b0*/  IMAD.WIDE R76, R215, 0x4, R2 ;  /* 0x00000004d74c7825 */ /* 0x004fc400078e0202 */
[----:B------:R2:W-:Y:S02]  /*57c0*/  LDGSTS.E [R74+0x2200], [R174.64], !P5 ;  /* 0x02200000ae4a7fae */ /* 0x0005e4000e921846 */
[----:B------:R-:W-:Y:S02]  /*57d0*/  IMAD.WIDE R214, R215, 0x4, R138 ;  /* 0x00000004d7d67825 */ /* 0x000fe400078e028a */
[----:B------:R3:W-:Y:S02]  /*57e0*/  LDGSTS.E [R74+0x2400], [R178.64], !P5 ;  /* 0x02400000b24a7fae */ /* 0x0007e4000e921846 */
[C---:B------:R-:W-:Y:S02]  /*57f0*/  IMAD.WIDE R244, R249.reuse, 0x4, R140 ;  /* 0x00000004f9f47825 */ /* 0x040fe400078e028c */
[----:B------:R4:W-:Y:S01]  /*5800*/  LDGSTS.E [R74+0x2600], [R180.64], !P5 ;  /* 0x02600000b44a7fae */ /* 0x0009e2000e921846 */
[----:B------:R-:W-:Y:S01]  /*5810*/  ISETP.GE.U32.AND P5, PT, R56, 0x7fffffdf, PT ;  /* 0x7fffffdf3800780c */ /* 0x000fe20003fa6070 */
[----:B------:R-:W-:Y:S01]  /*5820*/  IMAD.WIDE R246, R249, 0x4, R4 ;  /* 0x00000004f9f67825 */ /* 0x000fe200078e0204 */
[----:B------:R-:W-:Y:S01]  /*5830*/  IADD3 R56, R89, -0x6, RZ ;  /* 0xfffffffa59387810 */ /* 0x000fe20007ffe0ff */
[----:B------:R1:W-:Y:S02]  /*5840*/  LDGSTS.E [R74+0x4000], [R76.64], !P6 ;  /* 0x040000004c4a7fae */ /* 0x0003e4000f121846 */
[----:B------:R-:W-:-:S02]  /*5850*/  IMAD.WIDE R248, R249, 0x4, R138 ;  /* 0x00000004f9f87825 */ /* 0x000fc400078e028a */
[----:B------:R1:W-:Y:S02]  /*5860*/  LDGSTS.E [R74+0x4200], [R210.64], !P6 ;  /* 0x04200000d24a7fae */ /* 0x0003e4000f121846 */
[C---:B------:R-:W-:Y:S02]  /*5870*/  IMAD.WIDE R104, R57.reuse, 0x4, R2 ;  /* 0x0000000439687825 */ /* 0x040fe400078e0202 */
[----:B------:R1:W-:Y:S02]  /*5880*/  STL [R1+0x2a94], R71 ;  /* 0x002a944701007387 */ /* 0x0003e40000100800 */
[C---:B------:R-:W-:Y:S02]  /*5890*/  IMAD.WIDE R80, R57.reuse, 0x4, R140 ;  /* 0x0000000439507825 */ /* 0x040fe400078e028c */
[----:B------:R2:W-:Y:S02]  /*58a0*/  LDGSTS.E [R74+0x4400], [R212.64], !P6 ;  /* 0x04400000d44a7fae */ /* 0x0005e4000f121846 */
[----:B------:R-:W-:-:S02]  /*58b0*/  IMAD.WIDE R66, R57, 0x4, R138 ;  /* 0x0000000439427825 */ /* 0x000fc400078e028a */
[----:B------:R-:W-:Y:S02]  /*58c0*/  STL.64 [R1+0x32d0], R174 ;  /* 0x0032d0ae01007387 */ /* 0x000fe40000100a00 */
[----:B-1----:R-:W-:Y:S02]  /*58d0*/  IMAD.WIDE R70, R57, 0x4, R4 ;  /* 0x0000000439467825 */ /* 0x002fe400078e0204 */
[----:B------:R1:W-:Y:S01]  /*58e0*/  LDGSTS.E [R74+0x4600], [R214.64], !P6 ;  /* 0x04600000d64a7fae */ /* 0x0003e2000f121846 */
[----:B------:R-:W-:Y:S01]  /*58f0*/  ISETP.GE.U32.AND P6, PT, R56, 0x7fffffdb, PT ;  /* 0x7fffffdb3800780c */ /* 0x000fe20003fc6070 */
[----:B------:R-:W-:Y:S01]  /*5900*/  IMAD.WIDE R118, R61, 0x4, R2 ;  /* 0x000000043d767825 */ /* 0x000fe200078e0202 */
[----:B------:R-:W-:Y:S01]  /*5910*/  IADD3 R56, R89, -0xa, RZ ;  /* 0xfffffff659387810 */ /* 0x000fe20007ffe0ff */
[----:B------:R3:W-:Y:S02]  /*5920*/  STL.64 [R1+0x32d8], R178 ;  /* 0x0032d8b201007387 */ /* 0x0007e40000100a00 */
[----:B------:R-:W-:-:S02]  /*5930*/  IMAD R57, R147, 0x18, RZ ;  /* 0x0000001893397824 */ /* 0x000fc400078e02ff */
[----:B------:R1:W-:Y:S01]  /*5940*/  LDGSTS.E [R74+0x6000], [R90.64], !P2 ;  /* 0x060000005a4a7fae */ /* 0x0003e2000d121846 */
[----:B------:R-:W-:-:S03]  /*5950*/  IMAD.WIDE R186, R147, 0x4, R2 ;  /* 0x0000000493ba7825 */ /* 0x000fc600078e0202 */
[----:B------:R4:W-:Y:S01]  /*5960*/  STL.64 [R1+0x32e0], R180 ;  /* 0x0032e0b401007387 */ /* 0x0009e20000100a00 */
[----:B------:R-:W-:-:S03]  /*5970*/  IMAD.WIDE R130, R57, 0x4, R2 ;  /* 0x0000000439827825 */ /* 0x000fc600078e0202 */
[----:B------:R1:W-:Y:S01]  /*5980*/  LDGSTS.E [R74+0x6200], [R244.64], !P2 ;  /* 0x06200000f44a7fae */ /* 0x0003e2000d121846 */
[----:B---3--:R-:W-:-:S03]  /*5990*/  IMAD.WIDE R178, R147, 0x4, R4 ;  /* 0x0000000493b27825 */ /* 0x008fc600078e0204 */
[----:B------:R-:W-:Y:S01]  /*59a0*/  STL.64 [R1+0x3298], R244 ;  /* 0x003298f401007387 */ /* 0x000fe20000100a00 */
[----:B--2---:R-:W-:-:S03]  /*59b0*/  IMAD.WIDE R174, R147, 0x4, R138 ;  /* 0x0000000493ae7825 */ /* 0x004fc600078e028a */
[----:B------:R2:W-:Y:S01]  /*59c0*/  LDGSTS.E [R74+0x6400], [R246.64], !P2 ;  /* 0x06400000f64a7fae */ /* 0x0005e2000d121846 */
[----:B----4-:R-:W-:-:S03]  /*59d0*/  IMAD.WIDE R180, R147, 0x4, R140 ;  /* 0x0000000493b47825 */ /* 0x010fc600078e028c */
[----:B------:R-:W-:Y:S01]  /*59e0*/  STL.64 [R1+0x32a0], R246 ;  /* 0x0032a0f601007387 */ /* 0x000fe20000100a00 */
[----:B------:R-:W-:-:S03]  /*59f0*/  IMAD.WIDE R182, R191, 0x4, R140 ;  /* 0x00000004bfb67825 */ /* 0x000fc600078e028c */
[----:B------:R1:W-:Y:S01]  /*5a00*/  LDGSTS.E [R74+0x6600], [R248.64], !P2 ;  /* 0x06600000f84a7fae */ /* 0x0003e2000d121846 */
[----:B------:R-:W-:Y:S01]  /*5a10*/  ISETP.GE.U32.AND P2, PT, R56, 0x7fffffd7, PT ;  /* 0x7fffffd73800780c */ /* 0x000fe20003f46070 */
[----:B------:R-:W-:Y:S01]  /*5a20*/  IMAD.WIDE R188, R191, 0x4, R4 ;  /* 0x00000004bfbc7825 */ /* 0x000fe200078e0204 */
[----:B------:R-:W-:Y:S01]  /*5a30*/  IADD3 R56, R89, -0xe, RZ ;  /* 0xfffffff259387810 */ /* 0x000fe20007ffe0ff */
[----:B------:R-:W-:Y:S02]  /*5a40*/  STL.64 [R1+0x32a8], R248 ;  /* 0x0032a8f801007387 */ /* 0x000fe40000100a00 */
[C---:B------:R-:W-:Y:S02]  /*5a50*/  IMAD.WIDE R218, R223.reuse, 0x4, R140 ;  /* 0x00000004dfda7825 */ /* 0x040fe400078e028c */
[----:B------:R1:W-:Y:S02]  /*5a60*/  LDGSTS.E [R74+0x8000], [R104.64], !P1 ;  /* 0x08000000684a7fae */ /* 0x0003e4000c921846 */
[----:B------:R-:W-:-:S02]  /*5a70*/  IMAD.WIDE R220, R223, 0x4, R4 ;  /* 0x00000004dfdc7825 */ /* 0x000fc400078e0204 */
[----:B------:R3:W-:Y:S02]  /*5a80*/  STL.64 [R1+0x40], R80 ;  /* 0x0000405001007387 */ /* 0x0007e40000100a00 */
[C---:B------:R-:W-:Y:S02]  /*5a90*/  IMAD.WIDE R158, R164.reuse, 0x4, R140 ;  /* 0x00000004a49e7825 */ /* 0x040fe400078e028c */
[----:B------:R3:W-:Y:S02]  /*5aa0*/  LDGSTS.E [R74+0x8200], [R80.64], !P1 ;  /* 0x08200000504a7fae */ /* 0x0007e4000c921846 */
[----:B------:R-:W-:Y:S02]  /*5ab0*/  IMAD.WIDE R162, R164, 0x4, R4 ;  /* 0x00000004a4a27825 */ /* 0x000fe400078e0204 */
[----:B------:R4:W-:Y:S02]  /*5ac0*/  STL.64 [R1+0x48], R70 ;  /* 0x0000484601007387 */ /* 0x0009e40000100a00 */
[----:B------:R-:W-:-:S02]  /*5ad0*/  IMAD.WIDE R194, R198, 0x4, R140 ;  /* 0x00000004c6c27825 */ /* 0x000fc400078e028c */
[----:B------:R4:W-:Y:S02]  /*5ae0*/  LDGSTS.E [R74+0x8400], [R70.64], !P1 ;  /* 0x08400000464a7fae */ /* 0x0009e4000c921846 */
[----:B------:R-:W-:Y:S02]  /*5af0*/  IMAD.WIDE R196, R198, 0x4, R4 ;  /* 0x00000004c6c47825 */ /* 0x000fe400078e0204 */
[----:B------:R1:W-:Y:S02]  /*5b00*/  STL.64 [R1+0x50], R66 ;  /* 0x0000504201007387 */ /* 0x0003e40000100a00 */
[--C-:B---3--:R-:W-:Y:S02]  /*5b10*/  IMAD.WIDE R80, R61, 0x4, R140.reuse ;  /* 0x000000043d507825 */ /* 0x108fe400078e028c */
[----:B------:R1:W-:Y:S01]  /*5b20*/  LDGSTS.E [R74+0x8600], [R66.64], !P1 ;  /* 0x08600000424a7fae */ /* 0x0003e2000c921846 */
[----:B------:R-:W-:Y:S01]  /*5b30*/  ISETP.GE.U32.AND P1, PT, R56, 0x7fffffd3, PT ;  /* 0x7fffffd33800780c */ /* 0x000fe20003f26070 */
[----:B------:R-:W-:Y:S01]  /*5b40*/  IMAD.WIDE R226, R230, 0x4, R140 ;  /* 0x00000004e6e27825 */ /* 0x000fe200078e028c */
[----:B------:R-:W-:Y:S01]  /*5b50*/  IADD3 R56, R89, -0x12, RZ ;  /* 0xffffffee59387810 */ /* 0x000fe20007ffe0ff */
[----:B------:R3:W-:Y:S02]  /*5b60*/  LDGSTS.E [R74+0xa000], [R118.64], !P3 ;  /* 0x0a000000764a7fae */ /* 0x0007e4000d921846 */
[----:B----4-:R-:W-:-:S02]  /*5b70*/  IMAD.WIDE R70, R61, 0x4, R4 ;  /* 0x000000043d467825 */ /* 0x010fc400078e0204 */
[----:B------:R4:W-:Y:S02]  /*5b80*/  STL.64 [R1+0xb8], R80 ;  /* 0x0000b85001007387 */ /* 0x0009e40000100a00 */
[----:B------:R-:W-:Y:S02]  /*5b90*/  IMAD.WIDE R228, R230, 0x4, R4 ;  /* 0x00000004e6e47825 */ /* 0x000fe400078e0204 */
[----:B------:R4:W-:Y:S02]  /*5ba0*/  LDGSTS.E [R74+0xa200], [R80.64], !P3 ;  /* 0x0a200000504a7fae */ /* 0x0009e4000d921846 */
[----:B-1----:R-:W-:Y:S02]  /*5bb0*/  IMAD.WIDE R66, R61, 0x4, R138 ;  /* 0x000000043d427825 */ /* 0x002fe400078e028a */
[----:B------:R1:W-:Y:S02]  /*5bc0*/  STL.64 [R1+0xc0], R70 ;  /* 0x0000c04601007387 */ /* 0x0003e40000100a00 */
[----:B------:R-:W-:-:S02]  /*5bd0*/  IMAD R61, R147, 0x1c, RZ ;  /* 0x0000001c933d7824 */ /* 0x000fc400078e02ff */
[----:B------:R1:W-:Y:S01]  /*5be0*/  LDGSTS.E [R74+0xa400], [R70.64], !P3 ;  /* 0x0a400000464a7fae */ /* 0x0003e2000d921846 */
[----:B------:R-:W-:-:S03]  /*5bf0*/  IMAD.WIDE R166, R172, 0x4, R140 ;  /* 0x00000004aca67825 */ /* 0x000fc600078e028c */
[----:B------:R2:W-:Y:S01]  /*5c00*/  STL.64 [R1+0xc8], R66 ;  /* 0x0000c84201007387 */ /* 0x0005e20000100a00 */
[----:B----4-:R-:W-:-:S03]  /*5c10*/  IMAD.WIDE R80, R57, 0x4, R140 ;  /* 0x0000000439507825 */ /* 0x010fc600078e028c */
[----:B------:R2:W-:Y:S01]  /*5c20*/  LDGSTS.E [R74+0xa600], [R66.64], !P3 ;  /* 0x0a600000424a7fae */ /* 0x0005e2000d921846 */
[----:B------:R-:W-:Y:S01]  /*5c30*/  ISETP.GE.U32.AND P3, PT, R56, 0x7fffffcf, PT ;  /* 0x7fffffcf3800780c */ /* 0x000fe20003f66070 */
[----:B------:R-:W-:Y:S01]  /*5c40*/  IMAD.WIDE R148, R61, 0x4, R2 ;  /* 0x000000043d947825 */ /* 0x000fe200078e0202 */
[----:B------:R-:W-:Y:S01]  /*5c50*/  IADD3 R56, R89, -0x16, RZ ;  /* 0xffffffea59387810 */ /* 0x000fe20007ffe0ff */
[----:B------:R3:W-:Y:S02]  /*5c60*/  LDGSTS.E [R74+0xc000], [R130.64], !P4 ;  /* 0x0c000000824a7fae */ /* 0x0007e4000e121846 */
[--C-:B-1----:R-:W-:Y:S02]  /*5c70*/  IMAD.WIDE R70, R57, 0x4, R4.reuse ;  /* 0x0000000439467825 */ /* 0x102fe400078e0204 */
[----:B------:R1:W-:Y:S02]  /*5c80*/  STL.64 [R1+0x118], R80 ;  /* 0x0001185001007387 */ /* 0x0003e40000100a00 */
[----:B------:R-:W-:-:S02]  /*5c90*/  IMAD.WIDE R170, R172, 0x4, R4 ;  /* 0x00000004acaa7825 */ /* 0x000fc400078e0204 */
[----:B------:R1:W-:Y:S02]  /*5ca0*/  LDGSTS.E [R74+0xc200], [R80.64], !P4 ;  /* 0x0c200000504a7fae */ /* 0x0003e4000e121846 */
[----:B--2---:R-:W-:Y:S02]  /*5cb0*/  IMAD.WIDE R66, R57, 0x4, R138 ;  /* 0x0000000439427825 */ /* 0x004fe400078e028a */
[----:B------:R2:W-:Y:S02]  /*5cc0*/  STL.64 [R1+0x120], R70 ;  /* 0x0001204601007387 */ /* 0x0005e40000100a00 */
[----:B------:R-:W-:Y:S02]  /*5cd0*/  IMAD R57, R147, 0xd, RZ ;  /* 0x0000000d93397824 */ /* 0x000fe400078e02ff */
[----:B------:R2:W-:Y:S01]  /*5ce0*/  LDGSTS.E [R74+0xc400], [R70.64], !P4 ;  /* 0x0c400000464a7fae */ /* 0x0005e2000e121846 */
[----:B------:R-:W-:-:S03]  /*5cf0*/  IMAD.WIDE R202, R206, 0x4, R140 ;  /* 0x00000004ceca7825 */ /* 0x000fc600078e028c */
[----:B------:R4:W-:Y:S01]  /*5d00*/  STL.64 [R1+0x128], R66 ;  /* 0x0001284201007387 */ /* 0x0009e20000100a00 */
[----:B-1----:R-:W-:-:S03]  /*5d10*/  IMAD.WIDE R80, R61, 0x4, R140 ;  /* 0x000000043d507825 */ /* 0x002fc600078e028c */
[----:B------:R4:W-:Y:S01]  /*5d20*/  LDGSTS.E [R74+0xc600], [R66.64], !P4 ;  /* 0x0c600000424a7fae */ /* 0x0009e2000e121846 */
[----:B------:R-:W-:Y:S01]  /*5d30*/  ISETP.GE.U32.AND P4, PT, R56, 0x7fffffcb, PT ;  /* 0x7fffffcb3800780c */ /* 0x000fe20003f86070 */
[----:B------:R-:W-:Y:S01]  /*5d40*/  IMAD.WIDE R94, R57, 0x4, R2 ;  /* 0x00000004395e7825 */ /* 0x000fe200078e0202 */
[----:B------:R-:W-:Y:S01]  /*5d50*/  IADD3 R56, R89, -0x1a, RZ ;  /* 0xffffffe659387810 */ /* 0x000fe20007ffe0ff */
[----:B------:R3:W-:Y:S02]  /*5d60*/  LDGSTS.E [R74+0xe000], [R148.64], !P0 ;  /* 0x0e000000944a7fae */ /* 0x0007e4000c121846 */
[----:B--2---:R-:W-:Y:S02]  /*5d70*/  IMAD.WIDE R70, R61, 0x4, R4 ;  /* 0x000000043d467825 */ /* 0x004fe400078e0204 */
[----:B------:R1:W-:Y:S02]  /*5d80*/  STL.64 [R1+0x178], R80 ;  /* 0x0001785001007387 */ /* 0x0003e40000100a00 */
[----:B------:R-:W-:-:S02]  /*5d90*/  IMAD.WIDE R250, R57, 0x4, R140 ;  /* 0x0000000439fa7825 */ /* 0x000fc400078e028c */
[----:B------:R1:W-:Y:S02]  /*5da0*/  LDGSTS.E [R74+0xe200], [R80.64], !P0 ;  /* 0x0e200000504a7fae */ /* 0x0003e4000c121846 */
[----:B----4-:R-:W-:Y:S02]  /*5db0*/  IMAD.WIDE R66, R61, 0x4, R138 ;  /* 0x000000043d427825 */ /* 0x010fe400078e028a */
        /* <DEDUP_REMOVED lines=8> */
[--C-:B------:R-:W-:Y:S01]  /*5e40*/  IMAD.WIDE R222, R223, 0x4, R138.reuse ;  /* 0x00000004dfde7825 */ /* 0x100fe200078e028a */
[----:B------:R-:W-:Y:S01]  /*5e50*/  IADD3 R56, R89, -0x1e, RZ ;  /* 0xffffffe259387810 */ /* 0x000fe20007ffe0ff */
[----:B------:R1:W-:Y:S02]  /*5e60*/  LDGSTS.E [R51+0x800], [R186.64], !P5 ;  /* 0x00800000ba337fae */ /* 0x0003e4000e921846 */
[----:B--2---:R-:W-:Y:S02]  /*5e70*/  IMAD.WIDE R70, R57, 0x4, R138 ;  /* 0x0000000439467825 */ /* 0x004fe400078e028a */
[----:B------:R1:W-:Y:S02]  /*5e80*/  LDGSTS.E [R51+0xa00], [R180.64], !P5 ;  /* 0x00a00000b4337fae */ /* 0x0003e4000e921846 */
[----:B------:R-:W-:-:S02]  /*5e90*/  IMAD.WIDE R108, R61, 0x4, R2 ;  /* 0x000000043d6c7825 */ /* 0x000fc400078e0202 */
[----:B------:R1:W-:Y:S02]  /*5ea0*/  LDGSTS.E [R51+0xc00], [R178.64], !P5 ;  /* 0x00c00000b2337fae */ /* 0x0003e4000e921846 */
[C---:B----4-:R-:W-:Y:S02]  /*5eb0*/  IMAD.WIDE R66, R191.reuse, 0x4, R2 ;  /* 0x00000004bf427825 */ /* 0x050fe400078e0202 */
[----:B------:R1:W-:Y:S01]  /*5ec0*/  LDGSTS.E [R51+0xe00], [R174.64], !P5 ;  /* 0x00e00000ae337fae */ /* 0x0003e2000e921846 */
[----:B------:R-:W-:Y:S01]  /*5ed0*/  ISETP.GE.U32.AND P5, PT, R56, 0x7fffffc3, PT ;  /* 0x7fffffc33800780c */ /* 0x000fe20003fa6070 */
[----:B------:R-:W-:Y:S01]  /*5ee0*/  IMAD.WIDE R190, R191, 0x4, R138 ;  /* 0x00000004bfbe7825 */ /* 0x000fe200078e028a */
[----:B------:R-:W-:Y:S01]  /*5ef0*/  IADD3 R56, R89, -0x3, RZ ;  /* 0xfffffffd59387810 */ /* 0x000fe20007ffe0ff */
[----:B------:R1:W-:Y:S02]  /*5f00*/  LDGSTS.E [R51+0x2800], [R66.64], !P6 ;  /* 0x0280000042337fae */ /* 0x0003e4000f121846 */
[----:B------:R-:W-:-:S02]  /*5f10*/  IMAD.WIDE R102, R61, 0x4, R140 ;  /* 0x000000043d667825 */ /* 0x000fc400078e028c */
[----:B------:R1:W-:Y:S02]  /*5f20*/  LDGSTS.E [R51+0x2a00], [R182.64], !P6 ;  /* 0x02a00000b6337fae */ /* 0x0003e4000f121846 */
[----:B------:R-:W-:Y:S02]  /*5f30*/  IMAD.WIDE R98, R61, 0x4, R4 ;  /* 0x000000043d627825 */ /* 0x000fe400078e0204 */
[----:B------:R1:W-:Y:S02]  /*5f40*/  LDGSTS.E [R51+0x2c00], [R188.64], !P6 ;  /* 0x02c00000bc337fae */ /* 0x0003e4000f121846 */
[----:B------:R-:W-:Y:S02]  /*5f50*/  IMAD R57, R147, 0x19, RZ ;  /* 0x0000001993397824 */ /* 0x000fe400078e02ff */
        /* <DEDUP_REMOVED lines=8> */
[----:B------:R1:W-:Y:S02]  /*5fe0*/  LDGSTS.E [R51+0x4c00], [R220.64], !P2 ;  /* 0x04c00000dc337fae */ /* 0x0003e4000d121846 */
[----:B------:R-:W-:Y:S02]  /*5ff0*/  IMAD.WIDE R240, R242, 0x4, R4 ;  /* 0x00000004f2f07825 */ /* 0x000fe400078e0204 */
[----:B------:R1:W-:Y:S01]  /*6000*/  LDGSTS.E [R51+0x4e00], [R222.64], !P2 ;  /* 0x04e00000de337fae */ /* 0x0003e2000d121846 */
[----:B------:R-:W-:Y:S02]  /*6010*/  ISETP.GE.U32.AND P2, PT, R56, 0x7fffffda, PT ;  /* 0x7fffffda3800780c */ /* 0x000fe40003f46070 */
[----:B------:R-:W-:Y:S01]  /*6020*/  IADD3 R56, R89, -0xb, RZ ;  /* 0xfffffff559387810 */ /* 0x000fe20007ffe0ff */
[----:B------:R1:W-:Y:S04]  /*6030*/  LDGSTS.E [R51+0x6800], [R94.64], !P1 ;  /* 0x068000005e337fae */ /* 0x0003e8000c921846 */
[----:B------:R1:W-:Y:S04]  /*6040*/  LDGSTS.E [R51+0x6a00], [R250.64], !P1 ;  /* 0x06a00000fa337fae */ /* 0x0003e8000c921846 */
[----:B------:R2:W-:Y:S04]  /*6050*/  STL.64 [R1], R84 ;  /* 0x0000005401007387 */ /* 0x0005e80000100a00 */
[----:B------:R2:W-:Y:S04]  /*6060*/  LDGSTS.E [R51+0x6c00], [R84.64], !P1 ;  /* 0x06c0000054337fae */ /* 0x0005e8000c921846 */
[----:B------:R4:W-:Y:S04]  /*6070*/  STL.64 [R1+0x8], R70 ;  /* 0x0000084601007387 */ /* 0x0009e80000100a00 */
[----:B------:R4:W-:Y:S01]  /*6080*/  LDGSTS.E [R51+0x6e00], [R70.64], !P1 ;  /* 0x06e0000046337fae */ /* 0x0009e2000c921846 */
[----:B------:R-:W-:-:S02]  /*6090*/  ISETP.GE.U32.AND P1, PT, R56, 0x7fffffd6, PT ;  /* 0x7fffffd63800780c */ /* 0x000fc40003f26070 */
[----:B------:R-:W-:Y:S01]  /*60a0*/  IADD3 R56, R89, -0xf, RZ ;  /* 0xfffffff159387810 */ /* 0x000fe20007ffe0ff */
[----:B--2---:R-:W-:Y:S01]  /*60b0*/  IMAD.WIDE R84, R61, 0x4, R138 ;  /* 0x000000043d547825 */ /* 0x004fe200078e028a */
[----:B------:R-:W-:Y:S04]  /*60c0*/  STL.64 [R1+0x32b0], R250 ;  /* 0x0032b0fa01007387 */ /* 0x000fe80000100a00 */
[----:B------:R1:W-:Y:S01]  /*60d0*/  LDGSTS.E [R51+0x8800], [R108.64], !P3 ;  /* 0x088000006c337fae */ /* 0x0003e2000d921846 */
[----:B----4-:R-:W-:-:S03]  /*60e0*/  IMAD R71, R147, 0x15, RZ ;  /* 0x0000001593477824 */ /* 0x010fc600078e02ff */
[----:B------:R-:W-:Y:S01]  /*60f0*/  STL.64 [R1+0x58], R102 ;  /* 0x0000586601007387 */ /* 0x000fe20000100a00 */
[----:B------:R-:W-:-:S03]  /*6100*/  IMAD.WIDE R122, R71, 0x4, R2 ;  /* 0x00000004477a7825 */ /* 0x000fc600078e0202 */
[----:B------:R1:W-:Y:S01]  /*6110*/  LDGSTS.E [R51+0x8a00], [R102.64], !P3 ;  /* 0x08a0000066337fae */ /* 0x0003e2000d921846 */
[----:B------:R-:W-:-:S03]  /*6120*/  IMAD.WIDE R60, R71, 0x4, R138 ;  /* 0x00000004473c7825 */ /* 0x000fc600078e028a */
[----:B------:R2:W-:Y:S04]  /*6130*/  STL.64 [R1+0x60], R98 ;  /* 0x0000606201007387 */ /* 0x0005e80000100a00 */
[----:B------:R2:W-:Y:S04]  /*6140*/  LDGSTS.E [R51+0x8c00], [R98.64], !P3 ;  /* 0x08c0000062337fae */ /* 0x0005e8000d921846 */
[----:B------:R4:W-:Y:S04]  /*6150*/  STL.64 [R1+0x68], R84 ;  /* 0x0000685401007387 */ /* 0x0009e80000100a00 */
[----:B------:R4:W-:Y:S01]  /*6160*/  LDGSTS.E [R51+0x8e00], [R84.64], !P3 ;  /* 0x08e0000054337fae */ /* 0x0009e2000d921846 */
[----:B------:R-:W-:-:S02]  /*6170*/  ISETP.GE.U32.AND P3, PT, R56, 0x7fffffd2, PT ;  /* 0x7fffffd23800780c */ /* 0x000fc40003f66070 */
[----:B------:R-:W-:Y:S01]  /*6180*/  IADD3 R56, R89, -0x13, RZ ;  /* 0xffffffed59387810 */ /* 0x000fe20007ffe0ff */
[C---:B--2---:R-:W-:Y:S01]  /*6190*/  IMAD.WIDE R98, R71.reuse, 0x4, R140 ;  /* 0x0000000447627825 */ /* 0x044fe200078e028c */
[----:B------:R1:W-:Y:S04]  /*61a0*/  LDGSTS.E [R51+0xa800], [R122.64], !P4 ;  /* 0x0a8000007a337fae */ /* 0x0003e8000e121846 */
[----:B------:R1:W-:Y:S01]  /*61b0*/  LDGSTS.E [R51+0xaa00], [R98.64], !P4 ;  /* 0x0aa0000062337fae */ /* 0x0003e2000e121846 */
[----:B----4-:R-:W-:-:S03]  /*61c0*/  IMAD.WIDE R84, R71, 0x4, R4 ;  /* 0x0000000447547825 */ /* 0x010fc600078e0204 */
[----:B------:R-:W-:Y:S01]  /*61d0*/  STL.64 [R1+0xd0], R98 ;  /* 0x0000d06201007387 */ /* 0x000fe20000100a00 */
[----:B------:R-:W-:-:S03]  /*61e0*/  IMAD.WIDE R70, R57, 0x4, R4 ;  /* 0x0000000439467825 */ /* 0x000fc600078e0204 */
[----:B------:R2:W-:Y:S04]  /*61f0*/  LDGSTS.E [R51+0xac00], [R84.64], !P4 ;  /* 0x0ac0000054337fae */ /* 0x0005e8000e121846 */
[----:B------:R2:W-:Y:S04]  /*6200*/  STL.64 [R1+0xd8], R84 ;  /* 0x0000d85401007387 */ /* 0x0005e80000100a00 */
[----:B------:R4:W-:Y:S01]  /*6210*/  LDGSTS.E [R51+0xae00], [R60.64], !P4 ;  /* 0x0ae000003c337fae */ /* 0x0009e2000e121846 */
[----:B------:R-:W-:Y:S01]  /*6220*/  ISETP.GE.U32.AND P4, PT, R56, 0x7fffffce, PT ;  /* 0x7fffffce3800780c */ /* 0x000fe20003f86070 */
[----:B------:R-:W-:-:S02]  /*6230*/  IMAD R56, R147, 0x1d, RZ ;  /* 0x0000001d93387824 */ /* 0x000fc400078e02ff */
[----:B------:R4:W-:Y:S02]  /*6240*/  STL.64 [R1+0xe0], R60 ;  /* 0x0000e03c01007387 */ /* 0x0009e40000100a00 */
[----:B------:R-:W-:Y:S02]  /*6250*/  IMAD.WIDE R150, R56, 0x4, R2 ;  /* 0x0000000438967825 */ /* 0x000fe400078e0202 */
[----:B------:R1:W-:Y:S02]  /*6260*/  LDGSTS.E [R51+0xc800], [R134.64], !P0 ;  /* 0x0c80000086337fae */ /* 0x0003e4000c121846 */
[----:B--2---:R-:W-:-:S05]  /*6270*/  IMAD.WIDE R84, R57, 0x4, R140 ;  /* 0x0000000439547825 */ /* 0x004fca00078e028c */
[----:B------:R2:W-:Y:S01]  /*6280*/  STL.64 [R1+0x130], R84 ;  /* 0x0001305401007387 */ /* 0x0005e20000100a00 */
[----:B----4-:R-:W-:Y:S01]  /*6290*/  IMAD.WIDE R60, R57, 0x4, R138 ;  /* 0x00000004393c7825 */ /* 0x010fe200078e028a */
[----:B------:R-:W-:Y:S02]  /*62a0*/  IADD3 R57, R89, -0x17, RZ ;  /* 0xffffffe959397810 */ /* 0x000fe40007ffe0ff */
[----:B------:R2:W-:Y:S04]  /*62b0*/  LDGSTS.E [R51+0xca00], [R84.64], !P0 ;  /* 0x0ca0000054337fae */ /* 0x0005e8000c121846 */
[----:B------:R4:W-:Y:S04]  /*62c0*/  STL.64 [R1+0x138], R70 ;  /* 0x0001384601007387 */ /* 0x0009e80000100a00 */
[----:B------:R4:W-:Y:S01]  /*62d0*/  LDGSTS.E [R51+0xcc00], [R70.64], !P0 ;  /* 0x0cc0000046337fae */ /* 0x0009e2000c121846 */
[----:B--2---:R-:W-:-:S03]  /*62e0*/  IMAD.WIDE R84, R56, 0x4, R140 ;  /* 0x0000000438547825 */ /* 0x004fc600078e028c */
[----:B------:R2:W-:Y:S04]  /*62f0*/  STL.64 [R1+0x140], R60 ;  /* 0x0001403c01007387 */ /* 0x0005e80000100a00 */
[----:B------:R2:W-:Y:S01]  /*6300*/  LDGSTS.E [R51+0xce00], [R60.64], !P0 ;  /* 0x0ce000003c337fae */ /* 0x0005e2000c121846 */
[----:B------:R-:W-:Y:S01]  /*6310*/  ISETP.GE.U32.AND P0, PT, R57, 0x7fffffca, PT ;  /* 0x7fffffca3900780c */ /* 0x000fe20003f06070 */
[C---:B----4-:R-:W-:Y:S02]  /*6320*/  IMAD.WIDE R70, R56.reuse, 0x4, R4 ;  /* 0x0000000438467825 */ /* 0x050fe400078e0204 */
[----:B------:R1:W-:Y:S04]  /*6330*/  LDGSTS.E [R51+0xe800], [R150.64], !P5 ;  /* 0x0e80000096337fae */ /* 0x0003e8000e921846 */
[----:B------:R1:W-:Y:S01]  /*6340*/  LDGSTS.E [R51+0xea00], [R84.64], !P5 ;  /* 0x0ea0000054337fae */ /* 0x0003e2000e921846 */
[----:B--2---:R-:W-:Y:S01]  /*6350*/  IMAD.WIDE R60, R56, 0x4, R138 ;  /* 0x00000004383c7825 */ /* 0x004fe200078e028a */
[----:B------:R-:W-:-:S02]  /*6360*/  IADD3 R56, R89, -0x1b, RZ ;  /* 0xffffffe559387810 */ /* 0x000fc40007ffe0ff */
[----:B------:R1:W-:Y:S04]  /*6370*/  LDGSTS.E [R51+0xec00], [R70.64], !P5 ;  /* 0x0ec0000046337fae */ /* 0x0003e8000e921846 */
[----:B------:R1:W-:Y:S01]  /*6380*/  LDGSTS.E [R51+0xee00], [R60.64], !P5 ;  /* 0x0ee000003c337fae */ /* 0x0003e2000e921846 */
[----:B------:R-:W-:Y:S01]  /*6390*/  ISETP.GE.U32.AND P5, PT, R56, 0x7fffffc6, PT ;  /* 0x7fffffc63800780c */ /* 0x000fe20003fa6070 */
[C---:B------:R-:W-:Y:S02]  /*63a0*/  IMAD.WIDE R56, R164.reuse, 0x4, R2 ;  /* 0x00000004a4387825 */ /* 0x040fe400078e0202 */
[----:B------:R2:W-:Y:S02]  /*63b0*/  STL.64 [R1+0x190], R84 ;  /* 0x0001905401007387 */ /* 0x0005e40000100a00 */
[----:B------:R-:W-:-:S02]  /*63c0*/  IMAD.WIDE R164, R164, 0x4, R138 ;  /* 0x00000004a4a47825 */ /* 0x000fc400078e028a */
[----:B------:R4:W-:Y:S01]  /*63d0*/  STL.64 [R1+0x198], R70 ;  /* 0x0001984601007387 */ /* 0x0009e20000100a00 */
[----:B-1----:R-:W-:-:S03]  /*63e0*/  LOP3.LUT R51, R74, 0x40, RZ, 0x3c, !PT ;  /* 0x000000404a337812 */ /* 0x002fc600078e3cff */
[----:B------:R1:W-:Y:S01]  /*63f0*/  STL.64 [R1+0x1a8], R60 ;  /* 0x0001a83c01007387 */ /* 0x0003e20000100a00 */
[----:B--2---:R-:W-:-:S03]  /*6400*/  IMAD.WIDE R84, R230, 0x4, R2 ;  /* 0x00000004e6547825 */ /* 0x004fc600078e0202 */
[----:B------:R2:W-:Y:S01]  /*6410*/  LDGSTS.E [R51+0x1000], [R56.64], !P6 ;  /* 0x0100000038337fae */ /* 0x0005e2000f121846 */
[----:B----4-:R-:W-:-:S03]  /*6420*/  IMAD.WIDE R70, R198, 0x4, R2 ;  /* 0x00000004c6467825 */ /* 0x010fc600078e0202 */
[----:B------:R2:W-:Y:S01]  /*6430*/  LDGSTS.E [R51+0x1200], [R158.64], !P6 ;  /* 0x012000009e337fae */ /* 0x0005e2000f121846 */
[--C-:B------:R-:W-:Y:S01]  /*6440*/  IMAD.WIDE R198, R198, 0x4, R138.reuse ;  /* 0x00000004c6c67825 */ /* 0x100fe200078e028a */
[C---:B-1----:R-:W-:Y:S02]  /*6450*/  IADD3 R60, R89.reuse, -0x1f, RZ ;  /* 0xffffffe1593c7810 */ /* 0x042fe40007ffe0ff */
[----:B------:R2:W-:Y:S01]  /*6460*/  LDGSTS.E [R51+0x1400], [R162.64], !P6 ;  /* 0x01400000a2337fae */ /* 0x0005e2000f121846 */
[C---:B------:R-:W-:Y:S01]  /*6470*/  IADD3 R61, R89.reuse, -0x8, RZ ;  /* 0xfffffff8593d7810 */ /* 0x040fe20007ffe0ff */
[----:B------:R-:W-:Y:S02]  /*6480*/  IMAD.WIDE R230, R230, 0x4, R138 ;  /* 0x00000004e6e67825 */ /* 0x000fe400078e028a */
[----:B------:R2:W-:Y:S01]  /*6490*/  LDGSTS.E [R51+0x1600], [R164.64], !P6 ;  /* 0x01600000a4337fae */ /* 0x0005e2000f121846 */
[----:B------:R-:W-:Y:S02]  /*64a0*/  ISETP.GE.U32.AND P6, PT, R60, 0x7fffffc2, PT ;  /* 0x7fffffc23c00780c */ /* 0x000fe40003fc6070 */
[----:B------:R-:W-:Y:S01]  /*64b0*/  IADD3 R60, R89, -0x4, RZ ;  /* 0xfffffffc593c7810 */ /* 0x000fe20007ffe0ff */
[----:B------:R2:W-:Y:S04]  /*64c0*/  LDGSTS.E [R51+0x3000], [R70.64], !P2 ;  /* 0x0300000046337fae */ /* 0x0005e8000d121846 */
[----:B------:R2:W-:Y:S04]  /*64d0*/  LDGSTS.E [R51+0x3200], [R194.64], !P2 ;  /* 0x03200000c2337fae */ /* 0x0005e8000d121846 */
[----:B------:R2:W-:Y:S04]  /*64e0*/  LDGSTS.E [R51+0x3400], [R196.64], !P2 ;  /* 0x03400000c4337fae */ /* 0x0005e8000d121846 */
[----:B------:R2:W-:Y:S01]  /*64f0*/  LDGSTS.E [R51+0x3600], [R198.64], !P2 ;  /* 0x03600000c6337fae */ /* 0x0005e2000d121846 */
[----:B------:R-:W-:Y:S01]  /*6500*/  ISETP.GE.U32.AND P2, PT, R60, 0x7fffffdd, PT ;  /* 0x7fffffdd3c00780c */ /* 0x000fe20003f46070 */
[----:B------:R-:W-:-:S02]  /*6510*/  IMAD R60, R147, 0xe, RZ ;  /* 0x0000000e933c7824 */ /* 0x000fc400078e02ff */
[----:B------:R2:W-:Y:S02]  /*6520*/  LDGSTS.E [R51+0x5000], [R84.64], !P1 ;  /* 0x0500000054337fae */ /* 0x0005e4000c921846 */
[C---:B------:R-:W-:Y:S02]  /*6530*/  IMAD.WIDE R98, R60.reuse, 0x4, R2 ;  /* 0x000000043c627825 */ /* 0x040fe400078e0202 */
[----:B------:R2:W-:Y:S02]  /*6540*/  LDGSTS.E [R51+0x5200], [R226.64], !P1 ;  /* 0x05200000e2337fae */ /* 0x0005e4000c921846 */
[C---:B------:R-:W-:Y:S02]  /*6550*/  IMAD.WIDE R126, R60.reuse, 0x4, R140 ;  /* 0x000000043c7e7825 */ /* 0x040fe400078e028c */
[----:B------:R1:W-:Y:S02]  /*6560*/  LDGSTS.E [R51+0x5400], [R228.64], !P1 ;  /* 0x05400000e4337fae */ /* 0x0003e4000c921846 */
[----:B------:R-:W-:-:S02]  /*6570*/  IMAD.WIDE R112, R60, 0x4, R4 ;  /* 0x000000043c707825 */ /* 0x000fc400078e0204 */
[----:B------:R4:W-:Y:S01]  /*6580*/  LDGSTS.E [R51+0x5600], [R230.64], !P1 ;  /* 0x05600000e6337fae */ /* 0x0009e2000c921846 */
[----:B------:R-:W-:Y:S01]  /*6590*/  ISETP.GE.U32.AND P1, PT, R61, 0x7fffffd9, PT ;  /* 0x7fffffd93d00780c */ /* 0x000fe20003f26070 */
[----:B------:R-:W-:Y:S02]  /*65a0*/  IMAD R61, R147, 0x12, RZ ;  /* 0x00000012933d7824 */ /* 0x000fe400078e02ff */
[----:B------:R1:W-:Y:S01]  /*65b0*/  STL.64 [R1+0x32c8], R228 ;  /* 0x0032c8e401007387 */ /* 0x0003e20000100a00 */
[----:B------:R-:W-:Y:S01]  /*65c0*/  IMAD.WIDE R102, R60, 0x4, R138 ;  /* 0x000000043c667825 */ /* 0x000fe200078e028a */
[----:B------:R-:W-:Y:S02]  /*65d0*/  IADD3 R60, R89, -0xc, RZ ;  /* 0xfffffff4593c7810 */ /* 0x000fe40007ffe0ff */
[----:B------:R-:W-:Y:S01]  /*65e0*/  STL.64 [R1+0x32b8], R230 ;  /* 0x0032b8e601007387 */ /* 0x000fe20000100a00 */
[----:B------:R-:W-:-:S03]  /*65f0*/  IMAD.WIDE R246, R61, 0x4, R4 ;  /* 0x000000043df67825 */ /* 0x000fc600078e0204 */
[----:B------:R2:W-:Y:S04]  /*6600*/  LDGSTS.E [R51+0x7000], [R98.64], !P3 ;  /* 0x0700000062337fae */ /* 0x0005e8000d921846 */
[----:B------:R2:W-:Y:S01]  /*6610*/  STL.64 [R1+0x10], R126 ;  /* 0x0000107e01007387 */ /* 0x0005e20000100a00 */
[----:B-1----:R-:W-:-:S03]  /*6620*/  IMAD.WIDE R228, R117, 0x4, R4 ;  /* 0x0000000475e47825 */ /* 0x002fc600078e0204 */
[----:B------:R2:W-:Y:S04]  /*6630*/  LDGSTS.E [R51+0x7200], [R126.64], !P3 ;  /* 0x072000007e337fae */ /* 0x0005e8000d921846 */
[----:B------:R1:W-:Y:S04]  /*6640*/  STL.64 [R1+0x18], R112 ;  /* 0x0000187001007387 */ /* 0x0003e80000100a00 */
[----:B------:R1:W-:Y:S04]  /*6650*/  LDGSTS.E [R51+0x7400], [R112.64], !P3 ;  /* 0x0740000070337fae */ /* 0x0003e8000d921846 */
[----:B------:R3:W-:Y:S01]  /*6660*/  LDGSTS.E [R51+0x7600], [R102.64], !P3 ;  /* 0x0760000066337fae */ /* 0x0007e2000d921846 */
[----:B--2---:R-:W-:Y:S01]  /*6670*/  IMAD.WIDE R126, R61, 0x4, R140 ;  /* 0x000000043d7e7825 */ /* 0x004fe200078e028c */
[----:B------:R-:W-:-:S02]  /*6680*/  ISETP.GE.U32.AND P3, PT, R60, 0x7fffffd5, PT ;  /* 0x7fffffd53c00780c */ /* 0x000fc40003f66070 */
[----:B------:R3:W-:Y:S01]  /*6690*/  STL.64 [R1+0x28], R102 ;  /* 0x0000286601007387 */ /* 0x0007e20000100a00 */
[----:B------:R-:W-:Y:S02]  /*66a0*/  IMAD R60, R147, 0x16, RZ ;  /* 0x00000016933c7824 */ /* 0x000fe400078e02ff */
[C---:B-1----:R-:W-:Y:S01]  /*66b0*/  IMAD.WIDE R112, R61.reuse, 0x4, R2 ;  /* 0x000000043d707825 */ /* 0x042fe200078e0202 */
[----:B------:R1:W-:Y:S03]  /*66c0*/  STL.64 [R1+0x70], R126 ;  /* 0x0000707e01007387 */ /* 0x0003e60000100a00 */
[C---:B------:R-:W-:Y:S01]  /*66d0*/  IMAD.WIDE R142, R60.reuse, 0x4, R140 ;  /* 0x000000043c8e7825 */ /* 0x040fe200078e028c */
[----:B------:R2:W-:Y:S03]  /*66e0*/  LDGSTS.E [R51+0x9000], [R112.64], !P4 ;  /* 0x0900000070337fae */ /* 0x0005e6000e121846 */
[----:B---3--:R-:W-:Y:S01]  /*66f0*/  IMAD.WIDE R102, R61, 0x4, R138 ;  /* 0x000000043d667825 */ /* 0x008fe200078e028a */
[----:B------:R-:W-:Y:S01]  /*6700*/  IADD3 R61, R89, -0x10, RZ ;  /* 0xfffffff0593d7810 */ /* 0x000fe20007ffe0ff */
[----:B------:R1:W-:Y:S02]  /*6710*/  LDGSTS.E [R51+0x9200], [R126.64], !P4 ;  /* 0x092000007e337fae */ /* 0x0003e4000e121846 */
[----:B------:R-:W-:-:S02]  /*6720*/  IMAD.WIDE R128, R60, 0x4, R4 ;  /* 0x000000043c807825 */ /* 0x000fc400078e0204 */
[----:B------:R3:W-:Y:S04]  /*6730*/  LDGSTS.E [R51+0x9400], [R246.64], !P4 ;  /* 0x09400000f6337fae */ /* 0x0007e8000e121846 */
[----:B------:R2:W-:Y:S01]  /*6740*/  STL.64 [R1+0x88], R102 ;  /* 0x0000886601007387 */ /* 0x0005e20000100a00 */
[----:B-1----:R-:W-:-:S03]  /*6750*/  IMAD.WIDE R126, R60, 0x4, R2 ;  /* 0x000000043c7e7825 */ /* 0x002fc600078e0202 */
[----:B------:R2:W-:Y:S01]  /*6760*/  LDGSTS.E [R51+0x9600], [R102.64], !P4 ;  /* 0x0960000066337fae */ /* 0x0005e2000e121846 */
[----:B------:R-:W-:Y:S01]  /*6770*/  ISETP.GE.U32.AND P4, PT, R61, 0x7fffffd1, PT ;  /* 0x7fffffd13d00780c */ /* 0x000fe20003f86070 */
[----:B------:R-:W-:Y:S02]  /*6780*/  IMAD R61, R147, 0x1a, RZ ;  /* 0x0000001a933d7824 */ /* 0x000fe400078e02ff */
[----:B------:R1:W-:Y:S02]  /*6790*/  LDGSTS.E [R51+0xb000], [R126.64], !P0 ;  /* 0x0b0000007e337fae */ /* 0x0003e4000c121846 */
[----:B----4-:R-:W-:Y:S02]  /*67a0*/  IMAD.WIDE R230, R61, 0x4, R4 ;  /* 0x000000043de67825 */ /* 0x010fe400078e0204 */
[----:B------:R3:W-:Y:S02]  /*67b0*/  STL.64 [R1+0x32c0], R246 ;  /* 0x0032c0f601007387 */ /* 0x0007e40000100a00 */
[----:B--2---:R-:W-:Y:S01]  /*67c0*/  IMAD.WIDE R102, R60, 0x4, R138 ;  /* 0x000000043c667825 */ /* 0x004fe200078e028a */
[----:B------:R-:W-:Y:S01]  /*67d0*/  IADD3 R60, R89, -0x14, RZ ;  /* 0xffffffec593c7810 */ /* 0x000fe20007ffe0ff */
[----:B------:R2:W-:Y:S04]  /*67e0*/  LDGSTS.E [R51+0xb200], [R142.64], !P0 ;  /* 0x0b2000008e337fae */ /* 0x0005e8000c121846 */
[----:B------:R2:W-:Y:S01]  /*67f0*/  STL.64 [R1+0xe8], R142 ;  /* 0x0000e88e01007387 */ /* 0x0005e20000100a00 */
[----:B---3--:R-:W-:-:S03]  /*6800*/  IMAD.WIDE R246, R117, 0x4, R140 ;  /* 0x0000000475f67825 */ /* 0x008fc600078e028c */
[----:B------:R3:W-:Y:S04]  /*6810*/  LDGSTS.E [R51+0xb400], [R128.64], !P0 ;  /* 0x0b40000080337fae */ /* 0x0007e8000c121846 */
[----:B------:R3:W-:Y:S04]  /*6820*/  STL.64 [R1+0xf8], R128 ;  /* 0x0000f88001007387 */ /* 0x0007e80000100a00 */
[----:B------:R4:W-:Y:S01]  /*6830*/  LDGSTS.E [R51+0xb600], [R102.64], !P0 ;  /* 0x0b60000066337fae */ /* 0x0009e2000c121846 */
[----:B--2---:R-:W-:Y:S01]  /*6840*/  IMAD.WIDE R142, R61, 0x4, R2 ;  /* 0x000000043d8e7825 */ /* 0x004fe200078e0202 */
[----:B------:R-:W-:-:S02]  /*6850*/  ISETP.GE.U32.AND P0, PT, R60, 0x7fffffcd, PT ;  /* 0x7fffffcd3c00780c */ /* 0x000fc40003f06070 */
[----:B------:R4:W-:Y:S01]  /*6860*/  STL.64 [R1+0x108], R102 ;  /* 0x0001086601007387 */ /* 0x0009e20000100a00 */
[----:B------:R-:W-:Y:S02]  /*6870*/  IMAD R60, R147, 0x1e, RZ ;  /* 0x0000001e933c7824 */ /* 0x000fe400078e02ff */
[C---:B---3--:R-:W-:Y:S01]  /*6880*/  IMAD.WIDE R128, R61.reuse, 0x4, R140 ;  /* 0x000000043d807825 */ /* 0x048fe200078e028c */
[----:B------:R1:W-:Y:S03]  /*6890*/  LDGSTS.E [R51+0xd000], [R142.64], !P5 ;  /* 0x0d0000008e337fae */ /* 0x0003e6000e921846 */
[C---:B------:R-:W-:Y:S01]  /*68a0*/  IMAD.WIDE R154, R60.reuse, 0x4, R2 ;  /* 0x000000043c9a7825 */ /* 0x040fe200078e0202 */
[----:B------:R2:W-:Y:S03]  /*68b0*/  LDGSTS.E [R51+0xd200], [R128.64], !P5 ;  /* 0x0d20000080337fae */ /* 0x0005e6000e921846 */
[----:B----4-:R-:W-:Y:S01]  /*68c0*/  IMAD.WIDE R102, R61, 0x4, R138 ;  /* 0x000000043d667825 */ /* 0x010fe200078e028a */
[----:B------:R-:W-:Y:S01]  /*68d0*/  IADD3 R61, R89, -0x18, RZ ;  /* 0xffffffe8593d7810 */ /* 0x000fe20007ffe0ff */
[----:B------:R2:W-:Y:S02]  /*68e0*/  STL.64 [R1+0x148], R128 ;  /* 0x0001488001007387 */ /* 0x0005e40000100a00 */
[----:B------:R-:W-:-:S02]  /*68f0*/  IMAD.WIDE R156, R60, 0x4, R140 ;  /* 0x000000043c9c7825 */ /* 0x000fc400078e028c */
[----:B------:R1:W-:Y:S04]  /*6900*/  LDGSTS.E [R51+0xd400], [R230.64], !P5 ;  /* 0x0d400000e6337fae */ /* 0x0003e8000e921846 */
[----:B------:R3:W-:Y:S04]  /*6910*/  STL.64 [R1+0x168], R102 ;  /* 0x0001686601007387 */ /* 0x0007e80000100a00 */
[----:B------:R3:W-:Y:S01]  /*6920*/  LDGSTS.E [R51+0xd600], [R102.64], !P5 ;  /* 0x0d60000066337fae */ /* 0x0007e2000e921846 */
[----:B--2---:R-:W-:Y:S01]  /*6930*/  IMAD.WIDE R128, R60, 0x4, R4 ;  /* 0x000000043c807825 */ /* 0x004fe200078e0204 */
[----:B------:R-:W-:-:S02]  /*6940*/  ISETP.GE.U32.AND P5, PT, R61, 0x7fffffc9, PT ;  /* 0x7fffffc93d00780c */ /* 0x000fc40003fa6070 */
[----:B------:R1:W-:Y:S01]  /*6950*/  LDGSTS.E [R51+0xf000], [R154.64], !P6 ;  /* 0x0f0000009a337fae */ /* 0x0003e2000f121846 */
[----:B------:R-:W-:-:S03]  /*6960*/  IMAD.MOV.U32 R61, RZ, RZ, 0x1f ;  /* 0x0000001fff3d7424 */ /* 0x000fc600078e00ff */
[----:B------:R1:W-:Y:S02]  /*6970*/  LDGSTS.E [R51+0xf200], [R156.64], !P6 ;  /* 0x0f2000009c337fae */ /* 0x0003e4000f121846 */
[----:B------:R-:W-:Y:S01]  /*6980*/  IADD3 R88, R61, c[0x0][0x180], RZ ;  /* 0x000060003d587a10 */ /* 0x000fe20007ffe0ff */
[----:B---3--:R-:W-:Y:S01]  /*6990*/  IMAD.WIDE R102, R60, 0x4, R138 ;  /* 0x000000043c667825 */ /* 0x008fe200078e028a */
[----:B------:R-:W-:Y:S01]  /*69a0*/  IADD3 R60, R89, -0x1c, RZ ;  /* 0xffffffe4593c7810 */ /* 0x000fe20007ffe0ff */
[----:B------:R1:W-:Y:S04]  /*69b0*/  LDGSTS.E [R51+0xf400], [R128.64], !P6 ;  /* 0x0f40000080337fae */ /* 0x0003e8000f121846 */
[----:B------:R1:W-:Y:S01]  /*69c0*/  LDGSTS.E [R51+0xf600], [R102.64], !P6 ;  /* 0x0f60000066337fae */ /* 0x0003e2000f121846 */
[----:B------:R-:W-:Y:S01]  /*69d0*/  ISETP.GE.U32.AND P6, PT, R60, 0x7fffffc5, PT ;  /* 0x7fffffc53c00780c */ /* 0x000fe20003fc6070 */
[----:B------:R-:W-:-:S02]  /*69e0*/  IMAD.WIDE R60, R172, 0x4, R2 ;  /* 0x00000004ac3c7825 */ /* 0x000fc400078e0202 */
[----:B------:R2:W-:Y:S02]  /*69f0*/  STL.64 [R1+0x1c0], R156 ;  /* 0x0001c09c01007387 */ /* 0x0005e40000100a00 */
[----:B------:R-:W-:Y:S02]  /*6a00*/  IMAD.WIDE R172, R172, 0x4, R138 ;  /* 0x00000004acac7825 */ /* 0x000fe400078e028a */
[----:B------:R3:W-:Y:S01]  /*6a10*/  STL.64 [R1+0x1c8], R128 ;  /* 0x0001c88001007387 */ /* 0x0007e20000100a00 */
[----:B-1----:R-:W-:Y:S01]  /*6a20*/  LOP3.LUT R51, R74, 0x60, RZ, 0x3c, !PT ;  /* 0x000000604a337812 */ /* 0x002fe200078e3cff */
[C---:B------:R-:W-:Y:S02]  /*6a30*/  IMAD.WIDE R74, R206.reuse, 0x4, R2 ;  /* 0x00000004ce4a7825 */ /* 0x040fe400078e0202 */
[----:B------:R1:W-:Y:S02]  /*6a40*/  STL.64 [R1+0x1d0], R102 ;  /* 0x0001d06601007387 */ /* 0x0003e40000100a00 */
[----:B------:R-:W-:-:S02]  /*6a50*/  IMAD.WIDE R206, R206, 0x4, R138 ;  /* 0x00000004cece7825 */ /* 0x000fc400078e028a */
[----:B------:R4:W-:Y:S02]  /*6a60*/  LDGSTS.E [R51+0x1800], [R60.64], !P2 ;  /* 0x018000003c337fae */ /* 0x0009e4000d121846 */
[----:B--2---:R-:W-:Y:S02]  /*6a70*/  IMAD.WIDE R156, R117, 0x4, R138 ;  /* 0x00000004759c7825 */ /* 0x004fe400078e028a */
[----:B------:R4:W-:Y:S02]  /*6a80*/  LDGSTS.E [R51+0x1a00], [R166.64], !P2 ;  /* 0x01a00000a6337fae */ /* 0x0009e4000d121846 */
[----:B---3--:R-:W-:Y:S02]  /*6a90*/  IMAD R128, R147, 0x13, RZ ;  /* 0x0000001393807824 */ /* 0x008fe400078e02ff */
[----:B------:R4:W-:Y:S01]  /*6aa0*/  LDGSTS.E [R51+0x1c00], [R170.64], !P2 ;  /* 0x01c00000aa337fae */ /* 0x0009e2000d121846 */
[----:B-1----:R-:W-:Y:S01]  /*6ab0*/  IADD3 R103, R89, -0x20, RZ ;  /* 0xffffffe059677810 */ /* 0x002fe20007ffe0ff */
[----:B------:R-:W-:-:S02]  /*6ac0*/  IMAD.WIDE R248, R128, 0x4, R140 ;  /* 0x0000000480f87825 */ /* 0x000fc400078e028c */
[----:B------:R4:W-:Y:S01]  /*6ad0*/  LDGSTS.E [R51+0x1e00], [R172.64], !P2 ;  /* 0x01e00000ac337fae */ /* 0x0009e2000d121846 */
[----:B------:R-:W-:Y:S01]  /*6ae0*/  ISETP.GT.AND P2, PT, R88, 0x1f, PT ;  /* 0x0000001f5800780c */ /* 0x000fe20003f44270 */
[C---:B------:R-:W-:Y:S02]  /*6af0*/  IMAD.WIDE R88, R242.reuse, 0x4, R2 ;  /* 0x00000004f2587825 */ /* 0x040fe400078e0202 */
[----:B------:R4:W-:Y:S01]  /*6b00*/  LDGSTS.E [R51+0x3800], [R74.64], !P1 ;  /* 0x038000004a337fae */ /* 0x0009e2000c921846 */
[----:B------:R-:W-:Y:S01]  /*6b10*/  SEL R102, RZ, 0x4, !P2 ;  /* 0x00000004ff667807 */ /* 0x000fe20005000000 */
[----:B------:R-:W-:Y:S02]  /*6b20*/  IMAD.WIDE R242, R242, 0x4, R138 ;  /* 0x00000004f2f27825 */ /* 0x000fe400078e028a */
[----:B------:R4:W-:Y:S02]  /*6b30*/  LDGSTS.E [R51+0x3a00], [R202.64], !P1 ;  /* 0x03a00000ca337fae */ /* 0x0009e4000c921846 */
[----:B------:R-:W-:-:S02]  /*6b40*/  IMAD.WIDE R244, R128, 0x4, R4 ;  /* 0x0000000480f47825 */ /* 0x000fc400078e0204 */
[----:B------:R4:W-:Y:S04]  /*6b50*/  LDGSTS.E [R51+0x3c00], [R204.64], !P1 ;  /* 0x03c00000cc337fae */ /* 0x0009e8000c921846 */
[----:B------:R4:W-:Y:S01]  /*6b60*/  LDGSTS.E [R51+0x3e00], [R206.64], !P1 ;  /* 0x03e00000ce337fae */ /* 0x0009e2000c921846 */
[----:B------:R-:W-:-:S03]  /*6b70*/  ISETP.GE.AND P1, PT, R52, c[0x0][0x180], PT ;  /* 0x0000600034007a0c */ /* 0x000fc60003f26270 */
[----:B------:R4:W-:Y:S01]  /*6b80*/  LDGSTS.E [R51+0x5800], [R88.64], !P3 ;  /* 0x0580000058337fae */ /* 0x0009e2000d921846 */
[----:B------:R-:W-:-:S03]  /*6b90*/  SEL R102, R102, RZ, !P1 ;  /* 0x000000ff66667207 */ /* 0x000fc60004800000 */
[----:B------:R4:W-:Y:S01]  /*6ba0*/  LDGSTS.E [R51+0x5a00], [R234.64], !P3 ;  /* 0x05a00000ea337fae */ /* 0x0009e2000d921846 */
[----:B------:R-:W-:-:S03]  /*6bb0*/  ISETP.NE.U32.AND P1, PT, R102, RZ, PT ;  /* 0x000000ff6600720c */ /* 0x000fc60003f25070 */
[----:B------:R4:W-:Y:S04]  /*6bc0*/  LDGSTS.E [R51+0x5c00], [R240.64], !P3 ;  /* 0x05c00000f0337fae */ /* 0x0009e8000d921846 */
[----:B------:R4:W-:Y:S01]  /*6bd0*/  LDGSTS.E [R51+0x5e00], [R242.64], !P3 ;  /* 0x05e00000f2337fae */ /* 0x0009e2000d921846 */
[----:B------:R-:W-:Y:S01]  /*6be0*/  ISETP.GE.U32.AND P3, PT, R103, 0x7fffffc1, PT ;  /* 0x7fffffc16700780c */ /* 0x000fe20003f66070 */
[--C-:B------:R-:W-:Y:S02]  /*6bf0*/  IMAD.WIDE R102, R117, 0x4, R2.reuse ;  /* 0x0000000475667825 */ /* 0x100fe400078e0202 */
[----:B------:R1:W-:Y:S04]  /*6c00*/  STL.64 [R1+0x38], R156 ;  /* 0x0000389c01007387 */ /* 0x0003e80000100a00 */
[----:B------:R4:W-:Y:S04]  /*6c10*/  LDGSTS.E [R51+0x7800], [R102.64], !P4 ;  /* 0x0780000066337fae */ /* 0x0009e8000e121846 */
[----:B------:R4:W-:Y:S04]  /*6c20*/  LDGSTS.E [R51+0x7a00], [R246.64], !P4 ;  /* 0x07a00000f6337fae */ /* 0x0009e8000e121846 */
[----:B------:R4:W-:Y:S04]  /*6c30*/  LDGSTS.E [R51+0x7c00], [R228.64], !P4 ;  /* 0x07c00000e4337fae */ /* 0x0009e8000e121846 */
[----:B------:R1:W-:Y:S01]  /*6c40*/  LDGSTS.E [R51+0x7e00], [R156.64], !P4 ;  /* 0x07e000009c337fae */ /* 0x0003e2000e121846 */
[----:B------:R-:W-:Y:S01]  /*6c50*/  ISETP.GE.AND P4, PT, R116, RZ, PT ;  /* 0x000000ff7400720c */ /* 0x000fe20003f86270 */
[----:B------:R-:W-:-:S02]  /*6c60*/  IMAD.WIDE R116, R128, 0x4, R2 ;  /* 0x0000000480747825 */ /* 0x000fc400078e0202 */
[----:B------:R2:W-:Y:S04]  /*6c70*/  STL.64 [R1+0x80], R248 ;  /* 0x000080f801007387 */ /* 0x0005e80000100a00 */
[----:B------:R4:W-:Y:S01]  /*6c80*/  LDGSTS.E [R51+0x9800], [R116.64], !P0 ;  /* 0x0980000074337fae */ /* 0x0009e2000c121846 */
[----:B-1----:R-:W-:-:S03]  /*6c90*/  IMAD.WIDE R156, R128, 0x4, R138 ;  /* 0x00000004809c7825 */ /* 0x002fc600078e028a */
[----:B------:R2:W-:Y:S01]  /*6ca0*/  LDGSTS.E [R51+0x9a00], [R248.64], !P0 ;  /* 0x09a00000f8337fae */ /* 0x0005e2000c121846 */
[----:B------:R-:W-:-:S03]  /*6cb0*/  IMAD.WIDE R128, R146, 0x4, R2 ;  /* 0x0000000492807825 */ /* 0x000fc600078e0202 */
[----:B------:R1:W-:Y:S04]  /*6cc0*/  STL.64 [R1+0x90], R244 ;  /* 0x000090f401007387 */ /* 0x0003e80000100a00 */
[----:B------:R1:W-:Y:S01]  /*6cd0*/  LDGSTS.E [R51+0x9c00], [R244.64], !P0 ;  /* 0x09c00000f4337fae */ /* 0x0003e2000c121846 */
[----:B--2---:R-:W-:-:S03]  /*6ce0*/  IMAD.WIDE R248, R146, 0x4, R140 ;  /* 0x0000000492f87825 */ /* 0x004fc600078e028c */
[----:B------:R2:W-:Y:S01]  /*6cf0*/  LDGSTS.E [R51+0x9e00], [R156.64], !P0 ;  /* 0x09e000009c337fae */ /* 0x0005e2000c121846 */
[----:B------:R-:W-:Y:S01]  /*6d00*/  ISETP.GE.AND P0, PT, R10, RZ, PT ;  /* 0x000000ff0a00720c */ /* 0x000fe20003f06270 */
[----:B------:R-:W-:Y:S02]  /*6d10*/  IMAD R10, R147, 0x1b, RZ ;  /* 0x0000001b930a7824 */ /* 0x000fe400078e02ff */
[----:B------:R2:W-:Y:S01]  /*6d20*/  STL.64 [R1+0xa0], R156 ;  /* 0x0000a09c01007387 */ /* 0x0005e20000100a00 */
[----:B-1----:R-:W-:-:S03]  /*6d30*/  IMAD.WIDE R244, R146, 0x4, R4 ;  /* 0x0000000492f47825 */ /* 0x002fc600078e0204 */
[----:B------:R4:W-:Y:S01]  /*6d40*/  LDGSTS.E [R51+0xb800], [R128.64], !P5 ;  /* 0x0b80000080337fae */ /* 0x0009e2000e921846 */
[----:B------:R-:W-:-:S03]  /*6d50*/  IMAD.WIDE R250, R10, 0x4, R140 ;  /* 0x000000040afa7825 */ /* 0x000fc600078e028c */
[----:B------:R1:W-:Y:S01]  /*6d60*/  STL.64 [R1+0xf0], R248 ;  /* 0x0000f0f801007387 */ /* 0x0003e20000100a00 */
[----:B--2---:R-:W-:-:S03]  /*6d70*/  IMAD.WIDE R156, R146, 0x4, R138 ;  /* 0x00000004929c7825 */ /* 0x004fc600078e028a */
[----:B------:R1:W-:Y:S04]  /*6d80*/  LDGSTS.E [R51+0xba00], [R248.64], !P5 ;  /* 0x0ba00000f8337fae */ /* 0x0003e8000e921846 */
[----:B------:R2:W-:Y:S04]  /*6d90*/  STL.64 [R1+0x100], R244 ;  /* 0x000100f401007387 */ /* 0x0005e80000100a00 */
[----:B------:R2:W-:Y:S04]  /*6da0*/  LDGSTS.E [R51+0xbc00], [R244.64], !P5 ;  /* 0x0bc00000f4337fae */ /* 0x0005e8000e921846 */
[----:B------:R3:W-:Y:S01]  /*6db0*/  STL.64 [R1+0x110], R156 ;  /* 0x0001109c01007387 */ /* 0x0007e20000100a00 */
[----:B-1----:R-:W-:-:S03]  /*6dc0*/  IMAD.WIDE R248, R10, 0x4, R4 ;  /* 0x000000040af87825 */ /* 0x002fc600078e0204 */
[----:B------:R3:W-:Y:S01]  /*6dd0*/  LDGSTS.E [R51+0xbe00], [R156.64], !P5 ;  /* 0x0be000009c337fae */ /* 0x0007e2000e921846 */
[----:B------:R-:W-:Y:S02]  /*6de0*/  ISETP.GE.AND P5, PT, R6, RZ, PT ;  /* 0x000000ff0600720c */ /* 0x000fe40003fa6270 */
[----:B------:R-:W-:Y:S01]  /*6df0*/  LOP3.LUT R6, RZ, c[0x0][0x17c], RZ, 0x33, !PT ;  /* 0x00005f00ff067a12 */ /* 0x000fe200078e33ff */
[----:B--2---:R-:W-:Y:S01]  /*6e00*/  IMAD R244, R147, 0x1f, RZ ;  /* 0x0000001f93f47824 */ /* 0x004fe200078e02ff */
[----:B------:R1:W-:Y:S01]  /*6e10*/  STL.64 [R1+0x150], R250 ;  /* 0x000150fa01007387 */ /* 0x0003e20000100a00 */
[----:B------:R-:W-:-:S03]  /*6e20*/  IMAD.WIDE R146, R10, 0x4, R2 ;  /* 0x000000040a927825 */ /* 0x000fc600078e0202 */
[----:B------:R2:W-:Y:S01]  /*6e30*/  STL.64 [R1+0x160], R248 ;  /* 0x000160f801007387 */ /* 0x0005e20000100a00 */
[----:B---3--:R-:W-:-:S03]  /*6e40*/  IMAD.WIDE R156, R10, 0x4, R138 ;  /* 0x000000040a9c7825 */ /* 0x008fc600078e028a */
[----:B------:R4:W-:Y:S01]  /*6e50*/  LDGSTS.E [R51+0xd800], [R146.64], !P6 ;  /* 0x0d80000092337fae */ /* 0x0009e2000f121846 */
[----:B------:R-:W-:-:S03]  /*6e60*/  IABS R10, R239 ;  /* 0x000000ef000a7213 */ /* 0x000fc60000000000 */
[----:B------:R1:W-:Y:S04]  /*6e70*/  LDGSTS.E [R51+0xda00], [R250.64], !P6 ;  /* 0x0da00000fa337fae */ /* 0x0003e8000f121846 */
[----:B------:R2:W-:Y:S04]  /*6e80*/  LDGSTS.E [R51+0xdc00], [R248.64], !P6 ;  /* 0x0dc00000f8337fae */ /* 0x0005e8000f121846 */
[----:B------:R3:W-:Y:S01]  /*6e90*/  LDGSTS.E [R51+0xde00], [R156.64], !P6 ;  /* 0x0de000009c337fae */ /* 0x0007e2000f121846 */
[----:B------:R-:W-:-:S03]  /*6ea0*/  ISETP.NE.AND P6, PT, RZ, c[0x0][0x17c], PT ;  /* 0x00005f00ff007a0c */ /* 0x000fc60003fc5270 */
[----:B------:R3:W-:Y:S01]  /*6eb0*/  STL.64 [R1+0x170], R156 ;  /* 0x0001709c01007387 */ /* 0x0007e20000100a00 */
[----:B-1----:R-:W-:Y:S01]  /*6ec0*/  IMAD.WIDE R250, R244, 0x4, R140 ;  /* 0x00000004f4fa7825 */ /* 0x002fe200078e028c */
[C---:B------:R-:W-:Y:S02]  /*6ed0*/  SEL R233, R6.reuse, R233, !P6 ;  /* 0x000000e906e97207 */ /* 0x040fe40007000000 */
[----:B------:R-:W-:Y:S01]  /*6ee0*/  SEL R141, R6, R232, !P6 ;  /* 0x000000e8068d7207 */ /* 0x000fe20007000000 */
[----:B--2---:R-:W-:-:S04]  /*6ef0*/  IMAD.WIDE R248, R244, 0x4, R4 ;  /* 0x00000004f4f87825 */ /* 0x004fc800078e0204 */
[----:B------:R-:W-:Y:S02]  /*6f00*/  IMAD R4, R52, c[0x0][0x18c], RZ ;  /* 0x0000630034047a24 */ /* 0x000fe400078e02ff */
[----:B------:R-:W-:Y:S02]  /*6f10*/  IMAD R141, R141, c[0x0][0x190], RZ ;  /* 0x000064008d8d7a24 */ /* 0x000fe400078e02ff */
[----:B---3--:R-:W-:Y:S01]  /*6f20*/  IMAD.WIDE R156, R244, 0x4, R2 ;  /* 0x00000004f49c7825 */ /* 0x008fe200078e0202 */
[----:B------:R-:W-:Y:S02]  /*6f30*/  SEL R2, R6, R238, !P6 ;  /* 0x000000ee06027207 */ /* 0x000fe40007000000 */
[----:B------:R-:W1:Y:S01]  /*6f40*/  S2R R238, SR_TID.X ;  /* 0x0000000000ee7919 */ /* 0x000e620000002100 */
[----:B------:R-:W-:Y:S01]  /*6f50*/  IMAD.WIDE R244, R244, 0x4, R138 ;  /* 0x00000004f4f47825 */ /* 0x000fe200078e028a */
[----:B------:R-:W-:Y:S02]  /*6f60*/  SEL R138, R6, R237, !P6 ;  /* 0x000000ed068a7207 */ /* 0x000fe40007000000 */
[----:B------:R4:W-:Y:S01]  /*6f70*/  LDGSTS.E [R51+0xf800], [R156.64], !P3 ;  /* 0x0f8000009c337fae */ /* 0x0009e2000d921846 */
[----:B------:R-:W-:Y:S01]  /*6f80*/  IMAD.HI.U32 R139, R8, R10, RZ ;  /* 0x0000000a088b7227 */ /* 0x000fe200078e00ff */
[----:B------:R-:W-:-:S02]  /*6f90*/  SEL R3, R6, R236, !P6 ;  /* 0x000000ec06037207 */ /* 0x000fc40007000000 */
[----:B------:R4:W-:Y:S01]  /*6fa0*/  LDGSTS.E [R51+0xfa00], [R250.64], !P3 ;  /* 0x0fa00000fa337fae */ /* 0x0009e2000d921846 */
[----:B------:R-:W-:Y:S02]  /*6fb0*/  IMAD R2, R2, c[0x0][0x190], RZ ;  /* 0x0000640002027a24 */ /* 0x000fe400078e02ff */
[----:B------:R-:W-:Y:S01]  /*6fc0*/  IMAD.MOV R139, RZ, RZ, -R139 ;  /* 0x000000ffff8b7224 */ /* 0x000fe200078e0a8b */
[----:B------:R4:W-:Y:S01]  /*6fd0*/  LDGSTS.E [R51+0xfc00], [R248.64], !P3 ;  /* 0x0fc00000f8337fae */ /* 0x0009e2000d921846 */
[----:B------:R-:W-:Y:S02]  /*6fe0*/  IMAD R138, R138, c[0x0][0x190], RZ ;  /* 0x000064008a8a7a24 */ /* 0x000fe400078e02ff */
[----:B------:R-:W-:Y:S01]  /*6ff0*/  IMAD R10, R7, R139, R10 ;  /* 0x0000008b070a7224 */ /* 0x000fe200078e020a */
[----:B------:R4:W-:Y:S01]  /*7000*/  LDGSTS.E [R51+0xfe00], [R244.64], !P3 ;  /* 0x0fe00000f4337fae */ /* 0x0009e2000d921846 */
[----:B------:R-:W-:Y:S01]  /*7010*/  LEA R5, P3, R4, c[0x0][0x168], 0x2 ;  /* 0x00005a0004057a11 */ /* 0x000fe200078610ff */
[----:B------:R-:W-:-:S02]  /*7020*/  IMAD R3, R3, c[0x0][0x190], RZ ;  /* 0x0000640003037a24 */ /* 0x000fc400078e02ff */
[----:B------:R-:W-:Y:S01]  /*7030*/  IMAD.SHL.U32 R236, R53, 0x4, RZ ;  /* 0x0000000435ec7824 */ /* 0x000fe200078e00ff */
[----:B------:R-:W-:Y:S01]  /*7040*/  LEA.HI.X.SX32 R4, R4, c[0x0][0x16c], 0x2, P3 ;  /* 0x00005b0004047a11 */ /* 0x000fe200018f16ff */
[----:B------:R-:W0:Y:S01]  /*7050*/  LDGDEPBAR ;  /* 0x00000000000079af */ /* 0x000e220000000000 */
[-C--:B------:R-:W-:Y:S02]  /*7060*/  LEA R140, P3, R2, R5.reuse, 0x2 ;  /* 0x00000005028c7211 */ /* 0x080fe400078610ff */
[----:B-1----:R-:W-:Y:S02]  /*7070*/  LOP3.LUT R139, R238, 0x60, RZ, 0xc0, !PT ;  /* 0x00000060ee8b7812 */ /* 0x002fe400078ec0ff */
[-C--:B------:R-:W-:Y:S01]  /*7080*/  LEA.HI.X.SX32 R7, R2, R4.reuse, 0x2, P3 ;  /* 0x0000000402077211 */ /* 0x080fe200018f16ff */
[----:B------:R-:W-:Y:S01]  /*7090*/  IMAD R2, R233, c[0x0][0x190], RZ ;  /* 0x00006400e9027a24 */ /* 0x000fe200078e02ff */
[CC--:B------:R-:W-:Y:S01]  /*70a0*/  LEA R52, P3, R138.reuse, R5.reuse, 0x2 ;  /* 0x000000058a347211 */ /* 0x0c0fe200078610ff */
[----:B------:R-:W-:Y:S03]  /*70b0*/  STL [R1+0x2aa0], R140 ;  /* 0x002aa08c01007387 */ /* 0x000fe60000100800 */
[----:B----4-:R-:W-:Y:S01]  /*70c0*/  LEA.HI.X.SX32 R51, R138, R4, 0x2, P3 ;  /* 0x000000048a337211 */ /* 0x010fe200018f16ff */
[----:B------:R1:W-:Y:S01]  /*70d0*/  STL [R1+0x2a9c], R7 ;  /* 0x002a9c0701007387 */ /* 0x0003e20000100800 */
[----:B------:R-:W-:-:S02]  /*70e0*/  LEA R252, P3, R3, R5, 0x2 ;  /* 0x0000000503fc7211 */ /* 0x000fc400078610ff */
[----:B------:R-:W-:Y:S01]  /*70f0*/  SHF.R.U32.HI R138, RZ, 0x1, R139 ;  /* 0x00000001ff8a7819 */ /* 0x000fe2000001168b */
[----:B------:R-:W-:Y:S01]  /*7100*/  STL [R1+0x2ab0], R52 ;  /* 0x002ab03401007387 */ /* 0x000fe20000100800 */
[----:B------:R-:W-:Y:S01]  /*7110*/  LEA.HI.X.SX32 R53, R3, R4, 0x2, P3 ;  /* 0x0000000403357211 */ /* 0x000fe200018f16ff */
[----:B------:R-:W-:Y:S01]  /*7120*/  IMAD.MOV.U32 R3, RZ, RZ, R7 ;  /* 0x000000ffff037224 */ /* 0x000fe200078e0007 */
[-C--:B------:R-:W-:Y:S01]  /*7130*/  LEA R237, P3, R2, R5.reuse, 0x2 ;  /* 0x0000000502ed7211 */ /* 0x080fe200078610ff */
[----:B------:R2:W-:Y:S01]  /*7140*/  STL [R1+0x2aac], R51 ;  /* 0x002aac3301007387 */ /* 0x0005e20000100800 */
[----:B------:R-:W-:Y:S02]  /*7150*/  SEL R139, R6, R0, !P6 ;  /* 0x00000000068b7207 */ /* 0x000fe40007000000 */
[----:B------:R-:W-:Y:S01]  /*7160*/  LEA.HI.X.SX32 R233, R2, R4, 0x2, P3 ;  /* 0x0000000402e97211 */ /* 0x000fe200018f16ff */
[----:B------:R-:W-:Y:S01]  /*7170*/  IMAD.MOV.U32 R2, RZ, RZ, R140 ;  /* 0x000000ffff027224 */ /* 0x000fe200078e008c */
[----:B------:R-:W-:Y:S01]  /*7180*/  LOP3.LUT R0, R236, R138, RZ, 0x3c, !PT ;  /* 0x0000008aec007212 */ /* 0x000fe200078e3cff */
[----:B------:R-:W-:Y:S01]  /*7190*/  IMAD R139, R139, c[0x0][0x190], RZ ;  /* 0x000064008b8b7a24 */ /* 0x000fe200078e02ff */
[----:B------:R-:W-:Y:S01]  /*71a0*/  LEA R236, P3, R141, R5, 0x2 ;  /* 0x000000058dec7211 */ /* 0x000fe200078610ff */
[----:B------:R-:W-:Y:S01]  /*71b0*/  STL [R1+0x2ac0], R252 ;  /* 0x002ac0fc01007387 */ /* 0x000fe20000100800 */
[----:B------:R-:W-:-:S02]  /*71c0*/  SEL R138, R6, R225, !P6 ;  /* 0x000000e1068a7207 */ /* 0x000fc40007000000 */
[----:B-1----:R-:W-:Y:S01]  /*71d0*/  LEA.HI.X.SX32 R7, R141, R4, 0x2, P3 ;  /* 0x000000048d077211 */ /* 0x002fe200018f16ff */
[----:B------:R1:W-:Y:S01]  /*71e0*/  LDGSTS.E [R0+0x10000], [R2.64], P1 ;  /* 0x1000000002007fae */ /* 0x0003e20008921846 */
[C---:B------:R-:W-:Y:S01]  /*71f0*/  LEA R232, P3, R139.reuse, R5, 0x2 ;  /* 0x000000058be87211 */ /* 0x040fe200078610ff */
[----:B------:R-:W-:Y:S01]  /*7200*/  IMAD R138, R138, c[0x0][0x190], RZ ;  /* 0x000064008a8a7a24 */ /* 0x000fe200078e02ff */
[C---:B------:R-:W-:Y:S01]  /*7210*/  SEL R140, R6.reuse, R224, !P6 ;  /* 0x000000e0068c7207 */ /* 0x040fe20007000000 */
[----:B------:R-:W-:Y:S01]  /*7220*/  STL [R1+0x2abc], R53 ;  /* 0x002abc3501007387 */ /* 0x000fe20000100800 */
[----:B-1----:R-:W-:Y:S02]  /*7230*/  IMAD.MOV.U32 R2, RZ, RZ, R52 ;  /* 0x000000ffff027224 */ /* 0x002fe400078e0034 */
[----:B------:R-:W-:Y:S01]  /*7240*/  IMAD.MOV.U32 R3, RZ, RZ, R51 ;  /* 0x000000ffff037224 */ /* 0x000fe200078e0033 */
[----:B------:R-:W-:Y:S02]  /*7250*/  SEL R217, R6, R217, !P6 ;  /* 0x000000d906d97207 */ /* 0x000fe40007000000 */
[----:B------:R-:W-:Y:S01]  /*7260*/  LEA.HI.X.SX32 R141, R139, R4, 0x2, P3 ;  /* 0x000000048b8d7211 */ /* 0x000fe200018f16ff */
[----:B------:R-:W-:Y:S01]  /*7270*/  IMAD R140, R140, c[0x0][0x190], RZ ;  /* 0x000064008c8c7a24 */ /* 0x000fe200078e02ff */
[----:B------:R1:W-:Y:S01]  /*7280*/  LDGSTS.E [R0+0x10400], [R2.64], P1 ;  /* 0x1040000002007fae */ /* 0x0003e20008921846 */
[----:B------:R-:W-:-:S03]  /*7290*/  SEL R216, R6, R216, !P6 ;  /* 0x000000d806d87207 */ /* 0x000fc60007000000 */
[----:B------:R3:W-:Y:S01]  /*72a0*/  STL [R1+0x2ad0], R237 ;  /* 0x002ad0ed01007387 */ /* 0x0007e20000100800 */
[CC--:B------:R-:W-:Y:S01]  /*72b0*/  LEA R225, P3, R138.reuse, R5.reuse, 0x2 ;  /* 0x000000058ae17211 */ /* 0x0c0fe200078610ff */
[----:B------:R-:W-:Y:S02]  /*72c0*/  IMAD R139, R217, c[0x0][0x190], RZ ;  /* 0x00006400d98b7a24 */ /* 0x000fe400078e02ff */
[----:B------:R4:W-:Y:S01]  /*72d0*/  STL [R1+0x2acc], R233 ;  /* 0x002acce901007387 */ /* 0x0009e20000100800 */
[----:B-1----:R-:W-:Y:S02]  /*72e0*/  IMAD.MOV.U32 R2, RZ, RZ, R252 ;  /* 0x000000ffff027224 */ /* 0x002fe400078e00fc */
[----:B------:R-:W-:Y:S01]  /*72f0*/  IMAD.MOV.U32 R3, RZ, RZ, R53 ;  /* 0x000000ffff037224 */ /* 0x000fe200078e0035 */
[----:B------:R-:W-:Y:S01]  /*7300*/  LEA.HI.X.SX32 R217, R138, R4, 0x2, P3 ;  /* 0x000000048ad97211 */ /* 0x000fe200018f16ff */
[----:B------:R1:W-:Y:S04]  /*7310*/  STL [R1+0x2ae0], R236 ;  /* 0x002ae0ec01007387 */ /* 0x0003e80000100800 */
[----:B------:R1:W-:Y:S01]  /*7320*/  LDGSTS.E [R0+0x10800], [R2.64], P1 ;  /* 0x1080000002007fae */ /* 0x0003e20008921846 */
[----:B------:R-:W-:Y:S01]  /*7330*/  LEA R224, P3, R140, R5, 0x2 ;  /* 0x000000058ce07211 */ /* 0x000fe200078610ff */
[----:B------:R-:W-:Y:S01]  /*7340*/  IMAD R138, R216, c[0x0][0x190], RZ ;  /* 0x00006400d88a7a24 */ /* 0x000fe200078e02ff */
[C---:B------:R-:W-:Y:S01]  /*7350*/  SEL R209, R6.reuse, R209, !P6 ;  /* 0x000000d106d17207 */ /* 0x040fe20007000000 */
[----:B--2---:R-:W2:Y:S01]  /*7360*/  LDL.LU R51, [R1+0x32f4] ;  /* 0x0032f40001337983 */ /* 0x004ea20000300800 */
[----:B------:R-:W-:-:S03]  /*7370*/  SEL R208, R6, R208, !P6 ;  /* 0x000000d006d07207 */ /* 0x000fc60007000000 */
[----:B------:R-:W2:Y:S01]  /*7380*/  LDL.LU R52, [R1+0x32f0] ;  /* 0x0032f00001347983 */ /* 0x000ea20000300800 */
[----:B-1----:R-:W-:Y:S02]  /*7390*/  IMAD.MOV.U32 R2, RZ, RZ, R237 ;  /* 0x000000ffff027224 */ /* 0x002fe400078e00ed */
[----:B------:R-:W-:Y:S01]  /*73a0*/  IMAD.MOV.U32 R3, RZ, RZ, R233 ;  /* 0x000000ffff037224 */ /* 0x000fe200078e00e9 */
[----:B------:R-:W-:Y:S04]  /*73b0*/  STL [R1+0x2adc], R7 ;  /* 0x002adc0701007387 */ /* 0x000fe80000100800 */
[----:B------:R1:W-:Y:S01]  /*73c0*/  LDGSTS.E [R0+0x10c00], [R2.64], P1 ;  /* 0x10c0000002007fae */ /* 0x0003e20008921846 */
[----:B---3--:R-:W-:-:S03]  /*73d0*/  LEA.HI.X.SX32 R237, R140, R4, 0x2, P3 ;  /* 0x000000048ced7211 */ /* 0x008fc600018f16ff */
[----:B------:R3:W-:Y:S01]  /*73e0*/  STL [R1+0x2af0], R232 ;  /* 0x002af0e801007387 */ /* 0x0007e20000100800 */
[----:B-1----:R-:W-:Y:S02]  /*73f0*/  IMAD.MOV.U32 R2, RZ, RZ, R236 ;  /* 0x000000ffff027224 */ /* 0x002fe400078e00ec */
[----:B------:R-:W-:Y:S01]  /*7400*/  IMAD.MOV.U32 R3, RZ, RZ, R7 ;  /* 0x000000ffff037224 */ /* 0x000fe200078e0007 */
[----:B----4-:R-:W-:Y:S01]  /*7410*/  LEA R233, P3, R139, R5, 0x2 ;  /* 0x000000058be97211 */ /* 0x010fe200078610ff */
[----:B------:R-:W-:Y:S01]  /*7420*/  IMAD R140, R209, c[0x0][0x190], RZ ;  /* 0x00006400d18c7a24 */ /* 0x000fe200078e02ff */
[----:B------:R-:W4:Y:S04]  /*7430*/  LDL.LU R53, [R1+0x32ec] ;  /* 0x0032ec0001357983 */ /* 0x000f280000300800 */
[----:B------:R1:W-:Y:S01]  /*7440*/  LDGSTS.E [R0+0x11000], [R2.64], P1 ;  /* 0x1100000002007fae */ /* 0x0003e20008921846 */
[----:B------:R-:W-:-:S03]  /*7450*/  LEA.HI.X.SX32 R236, R139, R4, 0x2, P3 ;  /* 0x000000048bec7211 */ /* 0x000fc600018f16ff */
[----:B------:R1:W5:Y:S01]  /*7460*/  LDL.LU R252, [R1+0x32e8] ;  /* 0x0032e80001fc7983 */ /* 0x0003620000300800 */
[----:B------:R-:W-:Y:S01]  /*7470*/  LEA R216, P3, R138, R5, 0x2 ;  /* 0x000000058ad87211 */ /* 0x000fe200078610ff */
[----:B------:R-:W-:Y:S01]  /*7480*/  IMAD R139, R208, c[0x0][0x190], RZ ;  /* 0x00006400d08b7a24 */ /* 0x000fe200078e02ff */
[C---:B------:R-:W-:Y:S01]  /*7490*/  SEL R201, R6.reuse, R201, !P6 ;  /* 0x000000c906c97207 */ /* 0x040fe20007000000 */
[----:B------:R3:W-:Y:S01]  /*74a0*/  STL [R1+0x2aec], R141 ;  /* 0x002aec8d01007387 */ /* 0x0007e20000100800 */
[C---:B------:R-:W-:Y:S01]  /*74b0*/  SEL R200, R6.reuse, R200, !P6 ;  /* 0x000000c806c87207 */ /* 0x040fe20007000000 */
[----:B------:R-:W-:Y:S01]  /*74c0*/  @!P4 IMAD.MOV R16, RZ, RZ, -R16 ;  /* 0x000000ffff10c224 */ /* 0x000fe200078e0a10 */
[----:B------:R-:W-:Y:S01]  /*74d0*/  SEL R193, R6, R193, !P6 ;  /* 0x000000c106c17207 */ /* 0x000fe20007000000 */
[----:B-1----:R-:W-:Y:S01]  /*74e0*/  IMAD.MOV.U32 R2, RZ, RZ, R232 ;  /* 0x000000ffff027224 */ /* 0x002fe200078e00e8 */
[----:B---3--:R-:W-:Y:S01]  /*74f0*/  LEA.HI.X.SX32 R232, R138, R4, 0x2, P3 ;  /* 0x000000048ae87211 */ /* 0x008fe200018f16ff */
[----:B------:R-:W-:Y:S01]  /*7500*/  IMAD.MOV.U32 R3, RZ, RZ, R141 ;  /* 0x000000ffff037224 */ /* 0x000fe200078e008d */
[----:B------:R1:W-:Y:S01]  /*7510*/  STL [R1+0x2b00], R225 ;  /* 0x002b00e101007387 */ /* 0x0003e20000100800 */
[----:B------:R-:W-:Y:S01]  /*7520*/  IMAD R138, R201, c[0x0][0x190], RZ ;  /* 0x00006400c98a7a24 */ /* 0x000fe200078e02ff */
[----:B------:R-:W-:-:S02]  /*7530*/  SEL R192, R6, R192, !P6 ;  /* 0x000000c006c07207 */ /* 0x000fc40007000000 */
[----:B------:R3:W-:Y:S01]  /*7540*/  LDGSTS.E [R0+0x11400], [R2.64], P1 ;  /* 0x1140000002007fae */ /* 0x0007e20008921846 */
[----:B------:R-:W-:Y:S02]  /*7550*/  LEA R141, P3, R140, R5, 0x2 ;  /* 0x000000058c8d7211 */ /* 0x000fe400078610ff */
[C---:B------:R-:W-:Y:S01]  /*7560*/  SEL R185, R6.reuse, R185, !P6 ;  /* 0x000000b906b97207 */ /* 0x040fe20007000000 */
[----:B------:R1:W-:Y:S01]  /*7570*/  STL [R1+0x2afc], R217 ;  /* 0x002afcd901007387 */ /* 0x0003e20000100800 */
[C---:B------:R-:W-:Y:S02]  /*7580*/  SEL R184, R6.reuse, R184, !P6 ;  /* 0x000000b806b87207 */ /* 0x040fe40007000000 */
[C---:B------:R-:W-:Y:S01]  /*7590*/  SEL R177, R6.reuse, R177, !P6 ;  /* 0x000000b106b17207 */ /* 0x040fe20007000000 */
[----:B------:R1:W-:Y:S01]  /*75a0*/  STL [R1+0x2b10], R224 ;  /* 0x002b10e001007387 */ /* 0x0003e20000100800 */
[C---:B------:R-:W-:Y:S02]  /*75b0*/  SEL R176, R6.reuse, R176, !P6 ;  /* 0x000000b006b07207 */ /* 0x040fe40007000000 */
[----:B------:R-:W-:Y:S01]  /*75c0*/  SEL R169, R6, R169, !P6 ;  /* 0x000000a906a97207 */ /* 0x000fe20007000000 */
[----:B---3--:R-:W-:Y:S01]  /*75d0*/  IMAD.MOV.U32 R2, RZ, RZ, R225 ;  /* 0x000000ffff027224 */ /* 0x008fe200078e00e1 */
[----:B-1----:R-:W-:Y:S01]  /*75e0*/  LEA.HI.X.SX32 R225, R140, R4, 0x2, P3 ;  /* 0x000000048ce17211 */ /* 0x002fe200018f16ff */
[----:B------:R-:W-:Y:S01]  /*75f0*/  IMAD.MOV.U32 R3, RZ, RZ, R217 ;  /* 0x000000ffff037224 */ /* 0x000fe200078e00d9 */
[----:B------:R-:W-:Y:S01]  /*7600*/  LEA R217, P3, R139, R5, 0x2 ;  /* 0x000000058bd97211 */ /* 0x000fe200078610ff */
[----:B------:R-:W-:Y:S01]  /*7610*/  IMAD R140, R200, c[0x0][0x190], RZ ;  /* 0x00006400c88c7a24 */ /* 0x000fe200078e02ff */
[----:B------:R-:W-:Y:S01]  /*7620*/  STL [R1+0x2b0c], R237 ;  /* 0x002b0ced01007387 */ /* 0x000fe20000100800 */
[----:B------:R-:W-:-:S02]  /*7630*/  SEL R168, R6, R168, !P6 ;  /* 0x000000a806a87207 */ /* 0x000fc40007000000 */
[C---:B------:R-:W-:Y:S01]  /*7640*/  SEL R161, R6.reuse, R161, !P6 ;  /* 0x000000a106a17207 */ /* 0x040fe20007000000 */
[----:B------:R1:W-:Y:S01]  /*7650*/  LDGSTS.E [R0+0x11800], [R2.64], P1 ;  /* 0x1180000002007fae */ /* 0x0003e20008921846 */
[C---:B------:R-:W-:Y:S02]  /*7660*/  SEL R160, R6.reuse, R160, !P6 ;  /* 0x000000a006a07207 */ /* 0x040fe40007000000 */
[C---:B------:R-:W-:Y:S01]  /*7670*/  SEL R153, R6.reuse, R153, !P6 ;  /* 0x0000009906997207 */ /* 0x040fe20007000000 */
[----:B------:R-:W-:Y:S01]  /*7680*/  STL [R1+0x2b20], R233 ;  /* 0x002b20e901007387 */ /* 0x000fe20000100800 */
[C---:B------:R-:W-:Y:S02]  /*7690*/  SEL R152, R6.reuse, R152, !P6 ;  /* 0x0000009806987207 */ /* 0x040fe40007000000 */
[C---:B------:R-:W-:Y:S01]  /*76a0*/  SEL R145, R6.reuse, R145, !P6 ;  /* 0x0000009106917207 */ /* 0x040fe20007000000 */
[----:B------:R-:W-:Y:S01]  /*76b0*/  STL [R1+0x2b1c], R236 ;  /* 0x002b1cec01007387 */ /* 0x000fe20000100800 */
[----:B------:R-:W-:-:S02]  /*76c0*/  SEL R144, R6, R144, !P6 ;  /* 0x0000009006907207 */ /* 0x000fc40007000000 */
[----:B------:R-:W-:Y:S01]  /*76d0*/  SEL R137, R6, R137, !P6 ;  /* 0x0000008906897207 */ /* 0x000fe20007000000 */
[----:B-1----:R-:W-:Y:S01]  /*76e0*/  IMAD.MOV.U32 R2, RZ, RZ, R224 ;  /* 0x000000ffff027224 */ /* 0x002fe200078e00e0 */
[-C--:B------:R-:W-:Y:S01]  /*76f0*/  LEA.HI.X.SX32 R224, R139, R4.reuse, 0x2, P3 ;  /* 0x000000048be07211 */ /* 0x080fe200018f16ff */
[----:B------:R-:W-:Y:S01]  /*7700*/  IMAD.MOV.U32 R3, RZ, RZ, R237 ;  /* 0x000000ffff037224 */ /* 0x000fe200078e00ed */
[CC--:B------:R-:W-:Y:S01]  /*7710*/  LEA R201, P3, R138.reuse, R5.reuse, 0x2 ;  /* 0x000000058ac97211 */ /* 0x0c0fe200078610ff */
[----:B------:R-:W-:Y:S01]  /*7720*/  IMAD R139, R193, c[0x0][0x190], RZ ;  /* 0x00006400c18b7a24 */ /* 0x000fe200078e02ff */
[----:B------:R1:W-:Y:S01]  /*7730*/  STL [R1+0x2b30], R216 ;  /* 0x002b30d801007387 */ /* 0x0003e20000100800 */
[----:B------:R-:W-:Y:S01]  /*7740*/  IMAD R137, R137, c[0x0][0x190], RZ ;  /* 0x0000640089897a24 */ /* 0x000fe200078e02ff */
[----:B------:R-:W-:Y:S01]  /*7750*/  LEA.HI.X.SX32 R200, R138, R4, 0x2, P3 ;  /* 0x000000048ac87211 */ /* 0x000fe200018f16ff */
[----:B------:R-:W-:Y:S01]  /*7760*/  IMAD R138, R192, c[0x0][0x190], RZ ;  /* 0x00006400c08a7a24 */ /* 0x000fe200078e02ff */
[----:B------:R3:W-:Y:S01]  /*7770*/  LDGSTS.E [R0+0x11c00], [R2.64], P1 ;  /* 0x11c0000002007fae */ /* 0x0007e20008921846 */
[----:B------:R-:W-:-:S02]  /*7780*/  LEA R209, P3, R140, R5, 0x2 ;  /* 0x000000058cd17211 */ /* 0x000fc400078610ff */
[C---:B------:R-:W-:Y:S01]  /*7790*/  SEL R136, R6.reuse, R136, !P6 ;  /* 0x0000008806887207 */ /* 0x040fe20007000000 */
[----:B------:R-:W-:Y:S01]  /*77a0*/  STL [R1+0x2b2c], R232 ;  /* 0x002b2ce801007387 */ /* 0x000fe20000100800 */
[C---:B------:R-:W-:Y:S02]  /*77b0*/  SEL R133, R6.reuse, R133, !P6 ;  /* 0x0000008506857207 */ /* 0x040fe40007000000 */
[----:B------:R-:W-:Y:S01]  /*77c0*/  SEL R132, R6, R132, !P6 ;  /* 0x0000008406847207 */ /* 0x000fe20007000000 */
[----:B------:R1:W-:Y:S01]  /*77d0*/  STL [R1+0x2b40], R141 ;  /* 0x002b408d01007387 */ /* 0x0003e20000100800 */
[----:B------:R-:W-:Y:S01]  /*77e0*/  IMAD R136, R136, c[0x0][0x190], RZ ;  /* 0x0000640088887a24 */ /* 0x000fe200078e02ff */
[C---:B------:R-:W-:Y:S01]  /*77f0*/  SEL R125, R6.reuse, R125, !P6 ;  /* 0x0000007d067d7207 */ /* 0x040fe20007000000 */
[----:B------:R-:W-:Y:S01]  /*7800*/  IMAD R133, R133, c[0x0][0x190], RZ ;  /* 0x0000640085857a24 */ /* 0x000fe200078e02ff */
[----:B------:R-:W-:Y:S01]  /*7810*/  STL [R1+0x2b3c], R225 ;  /* 0x002b3ce101007387 */ /* 0x000fe20000100800 */
[----:B---3--:R-:W-:Y:S01]  /*7820*/  IMAD.MOV.U32 R2, RZ, RZ, R233 ;  /* 0x000000ffff027224 */ /* 0x008fe200078e00e9 */
[----:B------:R-:W-:Y:S01]  /*7830*/  SEL R124, R6, R124, !P6 ;  /* 0x0000007c067c7207 */ /* 0x000fe20007000000 */
[----:B------:R-:W-:Y:S01]  /*7840*/  IMAD.MOV.U32 R3, RZ, RZ, R236 ;  /* 0x000000ffff037224 */ /* 0x000fe200078e00ec */
[----:B------:R-:W-:Y:S01]  /*7850*/  STL [R1+0x2b50], R217 ;  /* 0x002b50d901007387 */ /* 0x000fe20000100800 */
[----:B------:R-:W-:Y:S01]  /*7860*/  IMAD R132, R132, c[0x0][0x190], RZ ;  /* 0x0000640084847a24 */ /* 0x000fe200078e02ff */
[----:B------:R-:W-:Y:S01]  /*7870*/  SEL R121, R6, R121, !P6 ;  /* 0x0000007906797207 */ /* 0x000fe20007000000 */
[----:B------:R-:W-:Y:S01]  /*7880*/  IMAD R125, R125, c[0x0][0x190], RZ ;  /* 0x000064007d7d7a24 */ /* 0x000fe200078e02ff */
[----:B------:R3:W-:Y:S01]  /*7890*/  LDGSTS.E [R0+0x12000], [R2.64], P1 ;  /* 0x1200000002007fae */ /* 0x0007e20008921846 */
[----:B------:R-:W-:Y:S01]  /*78a0*/  IMAD R124, R124, c[0x0][0x190], RZ ;  /* 0x000064007c7c7a24 */ /* 0x000fe200078e02ff */
[C---:B------:R-:W-:Y:S01]  /*78b0*/  SEL R120, R6.reuse, R120, !P6 ;  /* 0x0000007806787207 */ /* 0x040fe20007000000 */
[----:B------:R-:W-:Y:S01]  /*78c0*/  IMAD R121, R121, c[0x0][0x190], RZ ;  /* 0x0000640079797a24 */ /* 0x000fe200078e02ff */
[----:B------:R-:W-:Y:S01]  /*78d0*/  STL [R1+0x2b4c], R224 ;  /* 0x002b4ce001007387 */ /* 0x000fe20000100800 */
[----:B------:R-:W-:-:S02]  /*78e0*/  SEL R115, R6, R115, !P6 ;  /* 0x0000007306737207 */ /* 0x000fc40007000000 */
[----:B------:R-:W-:Y:S01]  /*78f0*/  IMAD R120, R120, c[0x0][0x190], RZ ;  /* 0x0000640078787a24 */ /* 0x000fe200078e02ff */
[----:B------:R1:W-:Y:S01]  /*7900*/  STL [R1+0x2b60], R201 ;  /* 0x002b60c901007387 */ /* 0x0003e20000100800 */
[C---:B------:R-:W-:Y:S01]  /*7910*/  SEL R114, R6.reuse, R114, !P6 ;  /* 0x0000007206727207 */ /* 0x040fe20007000000 */
[----:B------:R-:W-:Y:S01]  /*7920*/  IMAD R115, R115, c[0x0][0x190], RZ ;  /* 0x0000640073737a24 */ /* 0x000fe200078e02ff */
[----:B------:R-:W-:Y:S01]  /*7930*/  SEL R111, R6, R111, !P6 ;  /* 0x0000006f066f7207 */ /* 0x000fe20007000000 */
[----:B---3--:R-:W-:Y:S01]  /*7940*/  IMAD.MOV.U32 R2, RZ, RZ, R216 ;  /* 0x000000ffff027224 */ /* 0x008fe200078e00d8 */
[-C--:B-1----:R-:W-:Y:S01]  /*7950*/  LEA.HI.X.SX32 R216, R140, R4.reuse, 0x2, P3 ;  /* 0x000000048cd87211 */ /* 0x082fe200018f16ff */
[----:B------:R-:W-:Y:S01]  /*7960*/  IMAD.MOV.U32 R3, RZ, RZ, R232 ;  /* 0x000000ffff037224 */ /* 0x000fe200078e00e8 */
[----:B------:R-:W-:Y:S01]  /*7970*/  LEA R208, P3, R139, R5, 0x2 ;  /* 0x000000058bd07211 */ /* 0x000fe200078610ff */
[----:B------:R-:W-:Y:S01]  /*7980*/  IMAD R140, R185, c[0x0][0x190], RZ ;  /* 0x00006400b98c7a24 */ /* 0x000fe200078e02ff */
[----:B------:R1:W-:Y:S01]  /*7990*/  STL [R1+0x2b5c], R200 ;  /* 0x002b5cc801007387 */ /* 0x0003e20000100800 */
[----:B------:R-:W-:Y:S01]  /*79a0*/  IMAD R114, R114, c[0x0][0x190], RZ ;  /* 0x0000640072727a24 */ /* 0x000fe200078e02ff */
[----:B------:R-:W-:Y:S01]  /*79b0*/  LEA.HI.X.SX32 R192, R139, R4, 0x2, P3 ;  /* 0x000000048bc07211 */ /* 0x000fe200018f16ff */
[----:B------:R-:W-:Y:S01]  /*79c0*/  IMAD R139, R184, c[0x0][0x190], RZ ;  /* 0x00006400b88b7a24 */ /* 0x000fe200078e02ff */
[----:B------:R3:W-:Y:S01]  /*79d0*/  LDGSTS.E [R0+0x12400], [R2.64], P1 ;  /* 0x1240000002007fae */ /* 0x0007e20008921846 */
[----:B------:R-:W-:Y:S01]  /*79e0*/  IMAD R111, R111, c[0x0][0x190], RZ ;  /* 0x000064006f6f7a24 */ /* 0x000fe200078e02ff */
[----:B------:R-:W-:-:S02]  /*79f0*/  SEL R110, R6, R110, !P6 ;  /* 0x0000006e066e7207 */ /* 0x000fc40007000000 */
[----:B------:R-:W-:Y:S01]  /*7a00*/  STL [R1+0x2b70], R209 ;  /* 0x002b70d101007387 */ /* 0x000fe20000100800 */
[----:B------:R-:W-:Y:S02]  /*7a10*/  SEL R107, R6, R107, !P6 ;  /* 0x0000006b066b7207 */ /* 0x000fe40007000000 */
[----:B------:R-:W-:Y:S01]  /*7a20*/  IMAD R110, R110, c[0x0][0x190], RZ ;  /* 0x000064006e6e7a24 */ /* 0x000fe200078e02ff */
[----:B------:R-:W-:Y:S01]  /*7a30*/  STL [R1+0x2b6c], R216 ;  /* 0x002b6cd801007387 */ /* 0x000fe20000100800 */
[C---:B------:R-:W-:Y:S01]  /*7a40*/  SEL R106, R6.reuse, R106, !P6 ;  /* 0x0000006a066a7207 */ /* 0x040fe20007000000 */
[----:B------:R-:W-:Y:S01]  /*7a50*/  IMAD R107, R107, c[0x0][0x190], RZ ;  /* 0x000064006b6b7a24 */ /* 0x000fe200078e02ff */
[----:B------:R-:W-:Y:S01]  /*7a60*/  SEL R101, R6, R101, !P6 ;  /* 0x0000006506657207 */ /* 0x000fe20007000000 */
[----:B---3--:R-:W-:Y:S01]  /*7a70*/  IMAD.MOV.U32 R2, RZ, RZ, R141 ;  /* 0x000000ffff027224 */ /* 0x008fe200078e008d */
[-C--:B------:R-:W-:Y:S01]  /*7a80*/  LEA R141, P3, R138, R5.reuse, 0x2 ;  /* 0x000000058a8d7211 */ /* 0x080fe200078610ff */
[----:B------:R-:W-:Y:S01]  /*7a90*/  IMAD.MOV.U32 R3, RZ, RZ, R225 ;  /* 0x000000ffff037224 */ /* 0x000fe200078e00e1 */
[----:B------:R-:W-:Y:S01]  /*7aa0*/  STL [R1+0x2b80], R208 ;  /* 0x002b80d001007387 */ /* 0x000fe20000100800 */
[----:B------:R-:W-:Y:S01]  /*7ab0*/  IMAD R106, R106, c[0x0][0x190], RZ ;  /* 0x000064006a6a7a24 */ /* 0x000fe200078e02ff */
[----:B------:R-:W-:Y:S01]  /*7ac0*/  LEA.HI.X.SX32 R193, R138, R4, 0x2, P3 ;  /* 0x000000048ac17211 */ /* 0x000fe200018f16ff */
[----:B------:R-:W-:Y:S01]  /*7ad0*/  IMAD R138, R177, c[0x0][0x190], RZ ;  /* 0x00006400b18a7a24 */ /* 0x000fe200078e02ff */
[----:B------:R3:W-:Y:S01]  /*7ae0*/  LDGSTS.E [R0+0x12800], [R2.64], P1 ;  /* 0x1280000002007fae */ /* 0x0007e20008921846 */
[----:B------:R-:W-:Y:S01]  /*7af0*/  LEA R185, P3, R140, R5, 0x2 ;  /* 0x000000058cb97211 */ /* 0x000fe200078610ff */
[----:B------:R-:W-:Y:S01]  /*7b00*/  IMAD R101, R101, c[0x0][0x190], RZ ;  /* 0x0000640065657a24 */ /* 0x000fe200078e02ff */
[C---:B------:R-:W-:Y:S01]  /*7b10*/  SEL R100, R6.reuse, R100, !P6 ;  /* 0x0000006406647207 */ /* 0x040fe20007000000 */
[----:B------:R1:W-:Y:S01]  /*7b20*/  STL [R1+0x2b7c], R192 ;  /* 0x002b7cc001007387 */ /* 0x0003e20000100800 */
[----:B------:R-:W-:-:S02]  /*7b30*/  SEL R97, R6, R97, !P6 ;  /* 0x0000006106617207 */ /* 0x000fc40007000000 */
[----:B------:R-:W-:Y:S01]  /*7b40*/  SEL R96, R6, R96, !P6 ;  /* 0x0000006006607207 */ /* 0x000fe20007000000 */
[----:B------:R-:W-:Y:S01]  /*7b50*/  STL [R1+0x2b90], R141 ;  /* 0x002b908d01007387 */ /* 0x000fe20000100800 */
[----:B------:R-:W-:Y:S01]  /*7b60*/  IMAD R100, R100, c[0x0][0x190], RZ ;  /* 0x0000640064647a24 */ /* 0x000fe200078e02ff */
[C---:B------:R-:W-:Y:S01]  /*7b70*/  SEL R93, R6.reuse, R93, !P6 ;  /* 0x0000005d065d7207 */ /* 0x040fe20007000000 */
[----:B------:R-:W-:Y:S01]  /*7b80*/  IMAD R97, R97, c[0x0][0x190], RZ ;  /* 0x0000640061617a24 */ /* 0x000fe200078e02ff */
[----:B------:R1:W-:Y:S01]  /*7b90*/  STL [R1+0x2b8c], R193 ;  /* 0x002b8cc101007387 */ /* 0x0003e20000100800 */
[----:B---3--:R-:W-:Y:S01]  /*7ba0*/  IMAD.MOV.U32 R2, RZ, RZ, R217 ;  /* 0x000000ffff027224 */ /* 0x008fe200078e00d9 */
[----:B------:R-:W-:Y:S01]  /*7bb0*/  SEL R92, R6, R92, !P6 ;  /* 0x0000005c065c7207 */ /* 0x000fe20007000000 */
[----:B------:R-:W-:Y:S01]  /*7bc0*/  IMAD.MOV.U32 R3, RZ, RZ, R224 ;  /* 0x000000ffff037224 */ /* 0x000fe200078e00e0 */
[----:B------:R3:W-:Y:S01]  /*7bd0*/  STL [R1+0x2ba0], R185 ;  /* 0x002ba0b901007387 */ /* 0x0007e20000100800 */
[----:B------:R-:W-:Y:S01]  /*7be0*/  IMAD R96, R96, c[0x0][0x190], RZ ;  /* 0x0000640060607a24 */ /* 0x000fe200078e02ff */
[----:B------:R-:W-:Y:S01]  /*7bf0*/  SEL R87, R6, R87, !P6 ;  /* 0x0000005706577207 */ /* 0x000fe20007000000 */
[----:B------:R-:W-:Y:S01]  /*7c00*/  IMAD R93, R93, c[0x0][0x190], RZ ;  /* 0x000064005d5d7a24 */ /* 0x000fe200078e02ff */
[----:B------:R1:W-:Y:S01]  /*7c10*/  LDGSTS.E [R0+0x12c00], [R2.64], P1 ;  /* 0x12c0000002007fae */ /* 0x0003e20008921846 */
[----:B------:R-:W-:Y:S01]  /*7c20*/  IMAD R92, R92, c[0x0][0x190], RZ ;  /* 0x000064005c5c7a24 */ /* 0x000fe200078e02ff */
[C---:B------:R-:W-:Y:S01]  /*7c30*/  SEL R86, R6.reuse, R86, !P6 ;  /* 0x0000005606567207 */ /* 0x040fe20007000000 */
[----:B------:R-:W-:Y:S01]  /*7c40*/  IMAD R87, R87, c[0x0][0x190], RZ ;  /* 0x0000640057577a24 */ /* 0x000fe200078e02ff */
[----:B------:R-:W-:-:S02]  /*7c50*/  SEL R83, R6, R83, !P6 ;  /* 0x0000005306537207 */ /* 0x000fc40007000000 */
[----:B------:R-:W-:Y:S01]  /*7c60*/  SEL R82, R6, R82, !P6 ;  /* 0x0000005206527207 */ /* 0x000fe20007000000 */
[----:B------:R-:W-:Y:S01]  /*7c70*/  IMAD R86, R86, c[0x0][0x190], RZ ;  /* 0x0000640056567a24 */ /* 0x000fe200078e02ff */
[C---:B------:R-:W-:Y:S01]  /*7c80*/  SEL R79, R6.reuse, R79, !P6 ;  /* 0x0000004f064f7207 */ /* 0x040fe20007000000 */
[----:B------:R-:W-:Y:S01]  /*7c90*/  IMAD R83, R83, c[0x0][0x190], RZ ;  /* 0x0000640053537a24 */ /* 0x000fe200078e02ff */
[----:B------:R-:W-:Y:S01]  /*7ca0*/  SEL R78, R6, R78, !P6 ;  /* 0x0000004e064e7207 */ /* 0x000fe20007000000 */
[----:B------:R-:W-:Y:S01]  /*7cb0*/  IMAD R82, R82, c[0x0][0x190], RZ ;  /* 0x0000640052527a24 */ /* 0x000fe200078e02ff */
[----:B------:R-:W-:Y:S01]  /*7cc0*/  SEL R73, R6, R73, !P6 ;  /* 0x0000004906497207 */ /* 0x000fe20007000000 */
[----:B-1----:R-:W-:Y:S01]  /*7cd0*/  IMAD.MOV.U32 R2, RZ, RZ, R201 ;  /* 0x000000ffff027224 */ /* 0x002fe200078e00c9 */
[----:B------:R-:W-:Y:S01]  /*7ce0*/  LEA.HI.X.SX32 R201, R140, R4, 0x2, P3 ;  /* 0x000000048cc97211 */ /* 0x000fe200018f16ff */
[----:B------:R-:W-:Y:S01]  /*7cf0*/  IMAD.MOV.U32 R3, RZ, RZ, R200 ;  /* 0x000000ffff037224 */ /* 0x000fe200078e00c8 */
[CC--:B------:R-:W-:Y:S01]  /*7d00*/  LEA R200, P3, R139.reuse, R5.reuse, 0x2 ;  /* 0x000000058bc87211 */ /* 0x0c0fe200078610ff */
[----:B------:R-:W-:Y:S01]  /*7d10*/  IMAD R140, R176, c[0x0][0x190], RZ ;  /* 0x00006400b08c7a24 */ /* 0x000fe200078e02ff */
[----:B------:R-:W-:Y:S01]  /*7d20*/  SEL R72, R6, R72, !P6 ;  /* 0x0000004806487207 */ /* 0x000fe20007000000 */
[----:B------:R-:W-:Y:S01]  /*7d30*/  STL [R1+0x2b9c], R201 ;  /* 0x002b9cc901007387 */ /* 0x000fe20000100800 */
[-C--:B------:R-:W-:Y:S01]  /*7d40*/  LEA.HI.X.SX32 R177, R139, R4.reuse, 0x2, P3 ;  /* 0x000000048bb17211 */ /* 0x080fe200018f16ff */
[----:B------:R-:W-:Y:S01]  /*7d50*/  IMAD R139, R169, c[0x0][0x190], RZ ;  /* 0x00006400a98b7a24 */ /* 0x000fe200078e02ff */
[----:B------:R-:W-:Y:S01]  /*7d60*/  LEA R184, P3, R138, R5, 0x2 ;  /* 0x000000058ab87211 */ /* 0x000fe200078610ff */
[----:B------:R1:W-:Y:S01]  /*7d70*/  LDGSTS.E [R0+0x13000], [R2.64], P1 ;  /* 0x1300000002007fae */ /* 0x0003e20008921846 */
[----:B------:R-:W-:Y:S01]  /*7d80*/  IMAD R79, R79, c[0x0][0x190], RZ ;  /* 0x000064004f4f7a24 */ /* 0x000fe200078e02ff */
[----:B------:R-:W-:Y:S01]  /*7d90*/  SEL R69, R6, R69, !P6 ;  /* 0x0000004506457207 */ /* 0x000fe20007000000 */
[----:B------:R-:W-:Y:S01]  /*7da0*/  IMAD R78, R78, c[0x0][0x190], RZ ;  /* 0x000064004e4e7a24 */ /* 0x000fe200078e02ff */
[----:B------:R-:W-:Y:S01]  /*7db0*/  LEA.HI.X.SX32 R176, R138, R4, 0x2, P3 ;  /* 0x000000048ab07211 */ /* 0x000fe200018f16ff */
[----:B------:R-:W-:Y:S01]  /*7dc0*/  IMAD R138, R168, c[0x0][0x190], RZ ;  /* 0x00006400a88a7a24 */ /* 0x000fe200078e02ff */
[----:B------:R-:W-:Y:S01]  /*7dd0*/  STL [R1+0x2bb0], R200 ;  /* 0x002bb0c801007387 */ /* 0x000fe20000100800 */
[----:B------:R-:W-:Y:S01]  /*7de0*/  IMAD R73, R73, c[0x0][0x190], RZ ;  /* 0x0000640049497a24 */ /* 0x000fe200078e02ff */
[----:B------:R-:W-:Y:S01]  /*7df0*/  SEL R68, R6, R68, !P6 ;  /* 0x0000004406447207 */ /* 0x000fe20007000000 */
[----:B------:R-:W-:Y:S01]  /*7e00*/  IMAD R72, R72, c[0x0][0x190], RZ ;  /* 0x0000640048487a24 */ /* 0x000fe200078e02ff */
[----:B------:R3:W-:Y:S01]  /*7e10*/  STL [R1+0x2bac], R177 ;  /* 0x002bacb101007387 */ /* 0x0007e20000100800 */
[----:B------:R-:W-:Y:S01]  /*7e20*/  IMAD R69, R69, c[0x0][0x190], RZ ;  /* 0x0000640045457a24 */ /* 0x000fe200078e02ff */
[C---:B------:R-:W-:Y:S01]  /*7e30*/  SEL R65, R6.reuse, R65, !P6 ;  /* 0x0000004106417207 */ /* 0x040fe20007000000 */
[----:B-1----:R-:W-:Y:S01]  /*7e40*/  IMAD.MOV.U32 R2, RZ, RZ, R209 ;  /* 0x000000ffff027224 */ /* 0x002fe200078e00d1 */
[----:B------:R1:W-:Y:S01]  /*7e50*/  STL [R1+0x2bc0], R184 ;  /* 0x002bc0b801007387 */ /* 0x0003e20000100800 */
[----:B------:R-:W-:Y:S01]  /*7e60*/  IMAD.MOV.U32 R3, RZ, RZ, R216 ;  /* 0x000000ffff037224 */ /* 0x000fe200078e00d8 */
[----:B------:R-:W-:Y:S01]  /*7e70*/  SEL R64, R6, R64, !P6 ;  /* 0x0000004006407207 */ /* 0x000fe20007000000 */
[----:B------:R-:W-:Y:S01]  /*7e80*/  IMAD R68, R68, c[0x0][0x190], RZ ;  /* 0x0000640044447a24 */ /* 0x000fe200078e02ff */
[----:B------:R1:W-:Y:S01]  /*7e90*/  STL [R1+0x2bbc], R176 ;  /* 0x002bbcb001007387 */ /* 0x0003e20000100800 */
[----:B------:R-:W-:Y:S01]  /*7ea0*/  IMAD R65, R65, c[0x0][0x190], RZ ;  /* 0x0000640041417a24 */ /* 0x000fe200078e02ff */
[----:B------:R-:W-:Y:S01]  /*7eb0*/  SEL R59, R6, R59, !P6 ;  /* 0x0000003b063b7207 */ /* 0x000fe20007000000 */
[----:B------:R-:W-:Y:S01]  /*7ec0*/  IMAD R64, R64, c[0x0][0x190], RZ ;  /* 0x0000640040407a24 */ /* 0x000fe200078e02ff */
[----:B------:R1:W-:Y:S01]  /*7ed0*/  LDGSTS.E [R0+0x13400], [R2.64], P1 ;  /* 0x1340000002007fae */ /* 0x0003e20008921846 */
[----:B------:R-:W-:-:S02]  /*7ee0*/  SEL R58, R6, R58, !P6 ;  /* 0x0000003a063a7207 */ /* 0x000fc40007000000 */
[----:B------:R-:W-:Y:S01]  /*7ef0*/  IMAD R59, R59, c[0x0][0x190], RZ ;  /* 0x000064003b3b7a24 */ /* 0x000fe200078e02ff */
[----:B------:R-:W-:Y:S02]  /*7f00*/  SEL R55, R6, R55, !P6 ;  /* 0x0000003706377207 */ /* 0x000fe40007000000 */
[----:B------:R-:W-:Y:S01]  /*7f10*/  IMAD R58, R58, c[0x0][0x190], RZ ;  /* 0x000064003a3a7a24 */ /* 0x000fe200078e02ff */
[C---:B------:R-:W-:Y:S02]  /*7f20*/  SEL R54, R6.reuse, R54, !P6 ;  /* 0x0000003606367207 */ /* 0x040fe40007000000 */
[----:B------:R-:W-:Y:S01]  /*7f30*/  IMAD R55, R55, c[0x0][0x190], RZ ;  /* 0x0000640037377a24 */ /* 0x000fe200078e02ff */
[C---:B------:R-:W-:Y:S01]  /*7f40*/  SEL R50, R6.reuse, R50, !P6 ;  /* 0x0000003206327207 */ /* 0x040fe20007000000 */
[----:B-1----:R-:W-:Y:S01]  /*7f50*/  IMAD.MOV.U32 R2, RZ, RZ, R208 ;  /* 0x000000ffff027224 */ /* 0x002fe200078e00d0 */
[----:B------:R-:W-:Y:S01]  /*7f60*/  SEL R49, R6, R49, !P6 ;  /* 0x0000003106317207 */ /* 0x000fe20007000000 */
[----:B------:R-:W-:Y:S01]  /*7f70*/  IMAD.MOV.U32 R3, RZ, RZ, R192 ;  /* 0x000000ffff037224 */ /* 0x000fe200078e00c0 */
[----:B------:R-:W-:Y:S01]  /*7f80*/  LEA R192, P3, R140, R5, 0x2 ;  /* 0x000000058cc07211 */ /* 0x000fe200078610ff */
[----:B------:R-:W-:Y:S01]  /*7f90*/  IMAD R54, R54, c[0x0][0x190], RZ ;  /* 0x0000640036367a24 */ /* 0x000fe200078e02ff */
[----:B------:R-:W-:Y:S01]  /*7fa0*/  SEL R48, R6, R48, !P6 ;  /* 0x0000003006307207 */ /* 0x000fe20007000000 */
[----:B------:R-:W-:Y:S01]  /*7fb0*/  IMAD R50, R50, c[0x0][0x190], RZ ;  /* 0x0000640032327a24 */ /* 0x000fe200078e02ff */
[----:B------:R1:W-:Y:S01]  /*7fc0*/  LDGSTS.E [R0+0x13800], [R2.64], P1 ;  /* 0x1380000002007fae */ /* 0x0003e20008921846 */
[----:B------:R-:W-:Y:S01]  /*7fd0*/  IMAD R49, R49, c[0x0][0x190], RZ ;  /* 0x0000640031317a24 */ /* 0x000fe200078e02ff */
[----:B------:R-:W-:Y:S01]  /*7fe0*/  SEL R47, R6, R47, !P6 ;  /* 0x0000002f062f7207 */ /* 0x000fe20007000000 */
[----:B------:R-:W-:Y:S01]  /*7ff0*/  IMAD R48, R48, c[0x0][0x190], RZ ;  /* 0x0000640030307a24 */ /* 0x000fe200078e02ff */
[----:B------:R-:W-:Y:S01]  /*8000*/  STL [R1+0x2bd0], R192 ;  /* 0x002bd0c001007387 */ /* 0x000fe20000100800 */
[----:B------:R-:W-:-:S02]  /*8010*/  SEL R46, R6, R46, !P6 ;  /* 0x0000002e062e7207 */ /* 0x000fc40007000000 */
[----:B------:R-:W-:Y:S01]  /*8020*/  IMAD R47, R47, c[0x0][0x190], RZ ;  /* 0x000064002f2f7a24 */ /* 0x000fe200078e02ff */
[----:B------:R-:W-:Y:S02]  /*8030*/  SEL R45, R6, R45, !P6 ;  /* 0x0000002d062d7207 */ /* 0x000fe40007000000 */
[----:B------:R-:W-:Y:S01]  /*8040*/  IMAD R46, R46, c[0x0][0x190], RZ ;  /* 0x000064002e2e7a24 */ /* 0x000fe200078e02ff */
[C---:B------:R-:W-:Y:S01]  /*8050*/  SEL R44, R6.reuse, R44, !P6 ;  /* 0x0000002c062c7207 */ /* 0x040fe20007000000 */
[----:B-1----:R-:W-:Y:S01]  /*8060*/  IMAD.MOV.U32 R2, RZ, RZ, R141 ;  /* 0x000000ffff027224 */ /* 0x002fe200078e008d */
[----:B------:R-:W-:Y:S01]  /*8070*/  SEL R43, R6, R43, !P6 ;  /* 0x0000002b062b7207 */ /* 0x000fe20007000000 */
[----:B------:R-:W-:Y:S01]  /*8080*/  IMAD.MOV.U32 R3, RZ, RZ, R193 ;  /* 0x000000ffff037224 */ /* 0x000fe200078e00c1 */
[-C--:B------:R-:W-:Y:S01]  /*8090*/  LEA.HI.X.SX32 R193, R140, R4.reuse, 0x2, P3 ;  /* 0x000000048cc17211 */ /* 0x080fe200018f16ff */
[----:B------:R-:W-:Y:S01]  /*80a0*/  IMAD R140, R161, c[0x0][0x190], RZ ;  /* 0x00006400a18c7a24 */ /* 0x000fe200078e02ff */
[----:B------:R-:W-:Y:S01]  /*80b0*/  LEA R141, P3, R139, R5, 0x2 ;  /* 0x000000058b8d7211 */ /* 0x000fe200078610ff */
[----:B------:R-:W-:Y:S01]  /*80c0*/  IMAD R45, R45, c[0x0][0x190], RZ ;  /* 0x000064002d2d7a24 */ /* 0x000fe200078e02ff */
[----:B------:R1:W-:Y:S01]  /*80d0*/  LDGSTS.E [R0+0x13c00], [R2.64], P1 ;  /* 0x13c0000002007fae */ /* 0x0003e20008921846 */
[----:B------:R-:W-:Y:S01]  /*80e0*/  IMAD R44, R44, c[0x0][0x190], RZ ;  /* 0x000064002c2c7a24 */ /* 0x000fe200078e02ff */
[----:B------:R-:W-:Y:S01]  /*80f0*/  LEA.HI.X.SX32 R169, R139, R4, 0x2, P3 ;  /* 0x000000048ba97211 */ /* 0x000fe200018f16ff */
[----:B------:R-:W-:Y:S01]  /*8100*/  IMAD R139, R160, c[0x0][0x190], RZ ;  /* 0x00006400a08b7a24 */ /* 0x000fe200078e02ff */
[----:B------:R-:W-:Y:S01]  /*8110*/  STL [R1+0x2bcc], R193 ;  /* 0x002bccc101007387 */ /* 0x000fe20000100800 */
[----:B------:R-:W-:Y:S01]  /*8120*/  IMAD R43, R43, c[0x0][0x190], RZ ;  /* 0x000064002b2b7a24 */ /* 0x000fe200078e02ff */
[----:B------:R-:W-:-:S02]  /*8130*/  SEL R42, R6, R42, !P6 ;  /* 0x0000002a062a7207 */ /* 0x000fc40007000000 */
[----:B------:R-:W-:Y:S01]  /*8140*/  STL [R1+0x2be0], R141 ;  /* 0x002be08d01007387 */ /* 0x000fe20000100800 */
[----:B------:R-:W-:Y:S02]  /*8150*/  SEL R41, R6, R41, !P6 ;  /* 0x0000002906297207 */ /* 0x000fe40007000000 */
[----:B------:R-:W-:Y:S01]  /*8160*/  IMAD R42, R42, c[0x0][0x190], RZ ;  /* 0x000064002a2a7a24 */ /* 0x000fe200078e02ff */
[----:B------:R2:W-:Y:S01]  /*8170*/  STL [R1+0x2bdc], R169 ;  /* 0x002bdca901007387 */ /* 0x0005e20000100800 */
[----:B-1----:R-:W-:Y:S01]  /*8180*/  IMAD.MOV.U32 R2, RZ, RZ, R185 ;  /* 0x000000ffff027224 */ /* 0x002fe200078e00b9 */
[----:B---3--:R-:W-:Y:S01]  /*8190*/  LEA R185, P3, R138, R5, 0x2 ;  /* 0x000000058ab97211 */ /* 0x008fe200078610ff */
[----:B------:R-:W-:Y:S01]  /*81a0*/  IMAD.MOV.U32 R3, RZ, RZ, R201 ;  /* 0x000000ffff037224 */ /* 0x000fe200078e00c9 */
[----:B------:R-:W-:Y:S01]  /*81b0*/  SEL R40, R6, R40, !P6 ;  /* 0x0000002806287207 */ /* 0x000fe20007000000 */
[----:B------:R-:W-:Y:S01]  /*81c0*/  IMAD R41, R41, c[0x0][0x190], RZ ;  /* 0x0000640029297a24 */ /* 0x000fe200078e02ff */
[----:B------:R-:W-:Y:S01]  /*81d0*/  LEA.HI.X.SX32 R161, R138, R4, 0x2, P3 ;  /* 0x000000048aa17211 */ /* 0x000fe200018f16ff */
[----:B------:R-:W-:Y:S01]  /*81e0*/  IMAD R138, R153, c[0x0][0x190], RZ ;  /* 0x00006400998a7a24 */ /* 0x000fe200078e02ff */
[----:B------:R1:W-:Y:S01]  /*81f0*/  LDGSTS.E [R0+0x14000], [R2.64], P1 ;  /* 0x1400000002007fae */ /* 0x0003e20008921846 */
[----:B------:R-:W-:Y:S01]  /*8200*/  IMAD R40, R40, c[0x0][0x190], RZ ;  /* 0x0000640028287a24 */ /* 0x000fe200078e02ff */
[----:B------:R-:W-:-:S02]  /*8210*/  SEL R39, R6, R39, !P6 ;  /* 0x0000002706277207 */ /* 0x000fc40007000000 */
[----:B------:R-:W-:Y:S01]  /*8220*/  STL [R1+0x2bf0], R185 ;  /* 0x002bf0b901007387 */ /* 0x000fe20000100800 */
[C---:B------:R-:W-:Y:S02]  /*8230*/  SEL R38, R6.reuse, R38, !P6 ;  /* 0x0000002606267207 */ /* 0x040fe40007000000 */
[----:B------:R-:W-:Y:S01]  /*8240*/  IMAD R39, R39, c[0x0][0x190], RZ ;  /* 0x0000640027277a24 */ /* 0x000fe200078e02ff */
[----:B------:R3:W-:Y:S01]  /*8250*/  STL [R1+0x2bec], R161 ;  /* 0x002beca101007387 */ /* 0x0007e20000100800 */
[----:B------:R-:W-:Y:S01]  /*8260*/  SEL R37, R6, R37, !P6 ;  /* 0x0000002506257207 */ /* 0x000fe20007000000 */
        /* <DEDUP_REMOVED lines=10> */
[C---:B--2---:R-:W-:Y:S01]  /*8310*/  SEL R51, R6.reuse, R51, !P6 ;  /* 0x0000003306337207 */ /* 0x044fe20007000000 */
[----:B------:R-:W-:Y:S01]  /*8320*/  IMAD R35, R35, c[0x0][0x190], RZ ;  /* 0x0000640023237a24 */ /* 0x000fe200078e02ff */
[C---:B------:R-:W-:Y:S01]  /*8330*/  SEL R33, R6.reuse, R33, !P6 ;  /* 0x0000002106217207 */ /* 0x040fe20007000000 */
[----:B------:R-:W-:Y:S01]  /*8340*/  STL [R1+0x2c00], R177 ;  /* 0x002c00b101007387 */ /* 0x000fe20000100800 */
[C---:B------:R-:W-:Y:S01]  /*8350*/  SEL R52, R6.reuse, R52, !P6 ;  /* 0x0000003406347207 */ /* 0x040fe20007000000 */
[----:B------:R-:W-:Y:S01]  /*8360*/  IMAD R51, R51, c[0x0][0x190], RZ ;  /* 0x0000640033337a24 */ /* 0x000fe200078e02ff */
[----:B------:R-:W-:Y:S01]  /*8370*/  SEL R32, R6, R32, !P6 ;  /* 0x0000002006207207 */ /* 0x000fe20007000000 */
[----:B------:R-:W-:Y:S01]  /*8380*/  IMAD R34, R34, c[0x0][0x190], RZ ;  /* 0x0000640022227a24 */ /* 0x000fe200078e02ff */
[----:B------:R-:W-:Y:S01]  /*8390*/  SEL R31, R6, R31, !P6 ;  /* 0x0000001f061f7207 */ /* 0x000fe20007000000 */
[----:B------:R-:W-:Y:S01]  /*83a0*/  IMAD R52, R52, c[0x0][0x190], RZ ;  /* 0x0000640034347a24 */ /* 0x000fe200078e02ff */
[----:B------:R-:W-:Y:S01]  /*83b0*/  SEL R30, R6, R30, !P6 ;  /* 0x0000001e061e7207 */ /* 0x000fe20007000000 */
[----:B-1----:R-:W-:Y:S01]  /*83c0*/  IMAD.MOV.U32 R2, RZ, RZ, R184 ;  /* 0x000000ffff027224 */ /* 0x002fe200078e00b8 */
[-C--:B------:R-:W-:Y:S01]  /*83d0*/  LEA.HI.X.SX32 R184, R140, R4.reuse, 0x2, P3 ;  /* 0x000000048cb87211 */ /* 0x080fe200018f16ff */
[----:B------:R-:W-:Y:S01]  /*83e0*/  IMAD.MOV.U32 R3, RZ, RZ, R176 ;  /* 0x000000ffff037224 */ /* 0x000fe200078e00b0 */
[C---:B------:R-:W-:Y:S01]  /*83f0*/  LEA R176, P3, R139.reuse, R5, 0x2 ;  /* 0x000000058bb07211 */ /* 0x040fe200078610ff */
[----:B------:R-:W-:Y:S01]  /*8400*/  IMAD R140, R152, c[0x0][0x190], RZ ;  /* 0x00006400988c7a24 */ /* 0x000fe200078e02ff */
[----:B------:R-:W-:Y:S01]  /*8410*/  SEL R29, R6, R29, !P6 ;  /* 0x0000001d061d7207 */ /* 0x000fe20007000000 */
[----:B------:R-:W-:Y:S01]  /*8420*/  STL [R1+0x2bfc], R184 ;  /* 0x002bfcb801007387 */ /* 0x000fe20000100800 */
[----:B------:R-:W-:Y:S01]  /*8430*/  LEA.HI.X.SX32 R153, R139, R4, 0x2, P3 ;  /* 0x000000048b997211 */ /* 0x000fe200018f16ff */
[----:B------:R-:W-:Y:S01]  /*8440*/  IMAD R139, R145, c[0x0][0x190], RZ ;  /* 0x00006400918b7a24 */ /* 0x000fe200078e02ff */
[----:B------:R-:W-:Y:S01]  /*8450*/  LEA R168, P3, R138, R5, 0x2 ;  /* 0x000000058aa87211 */ /* 0x000fe200078610ff */
[----:B------:R1:W-:Y:S01]  /*8460*/  LDGSTS.E [R0+0x14800], [R2.64], P1 ;  /* 0x1480000002007fae */ /* 0x0003e20008921846 */
[----:B------:R-:W-:Y:S01]  /*8470*/  IMAD R33, R33, c[0x0][0x190], RZ ;  /* 0x0000640021217a24 */ /* 0x000fe200078e02ff */
[----:B------:R-:W-:Y:S01]  /*8480*/  SEL R28, R6, R28, !P6 ;  /* 0x0000001c061c7207 */ /* 0x000fe20007000000 */
[----:B------:R-:W-:Y:S01]  /*8490*/  IMAD R32, R32, c[0x0][0x190], RZ ;  /* 0x0000640020207a24 */ /* 0x000fe200078e02ff */
[----:B------:R-:W-:Y:S01]  /*84a0*/  STL [R1+0x2c10], R176 ;  /* 0x002c10b001007387 */ /* 0x000fe20000100800 */
[----:B------:R-:W-:Y:S01]  /*84b0*/  IMAD R31, R31, c[0x0][0x190], RZ ;  /* 0x000064001f1f7a24 */ /* 0x000fe200078e02ff */
[----:B------:R-:W-:Y:S01]  /*84c0*/  SEL R27, R6, R27, !P6 ;  /* 0x0000001b061b7207 */ /* 0x000fe20007000000 */
[----:B------:R-:W-:Y:S01]  /*84d0*/  IMAD R30, R30, c[0x0][0x190], RZ ;  /* 0x000064001e1e7a24 */ /* 0x000fe200078e02ff */
[----:B------:R2:W-:Y:S01]  /*84e0*/  STL [R1+0x2c0c], R153 ;  /* 0x002c0c9901007387 */ /* 0x0005e20000100800 */
[----:B------:R-:W-:Y:S01]  /*84f0*/  IMAD R29, R29, c[0x0][0x190], RZ ;  /* 0x000064001d1d7a24 */ /* 0x000fe200078e02ff */
[----:B------:R-:W-:Y:S01]  /*8500*/  SEL R26, R6, R26, !P6 ;  /* 0x0000001a061a7207 */ /* 0x000fe20007000000 */
[----:B------:R-:W-:Y:S01]  /*8510*/  IMAD R28, R28, c[0x0][0x190], RZ ;  /* 0x000064001c1c7a24 */ /* 0x000fe200078e02ff */
[----:B------:R-:W-:Y:S01]  /*8520*/  STL [R1+0x2c20], R168 ;  /* 0x002c20a801007387 */ /* 0x000fe20000100800 */
[----:B-1----:R-:W-:Y:S01]  /*8530*/  IMAD.MOV.U32 R2, RZ, RZ, R192 ;  /* 0x000000ffff027224 */ /* 0x002fe200078e00c0 */
[C---:B----4-:R-:W-:Y:S01]  /*8540*/  SEL R53, R6.reuse, R53, !P6 ;  /* 0x0000003506357207 */ /* 0x050fe20007000000 */
[----:B------:R-:W-:Y:S01]  /*8550*/  IMAD.MOV.U32 R3, RZ, RZ, R193 ;  /* 0x000000ffff037224 */ /* 0x000fe200078e00c1 */
[C---:B------:R-:W-:Y:S01]  /*8560*/  SEL R25, R6.reuse, R25, !P6 ;  /* 0x0000001906197207 */ /* 0x040fe20007000000 */
[----:B------:R-:W-:Y:S01]  /*8570*/  IMAD R27, R27, c[0x0][0x190], RZ ;  /* 0x000064001b1b7a24 */ /* 0x000fe200078e02ff */
[----:B------:R-:W-:Y:S01]  /*8580*/  SEL R24, R6, R24, !P6 ;  /* 0x0000001806187207 */ /* 0x000fe20007000000 */
[----:B------:R-:W-:Y:S01]  /*8590*/  IMAD R53, R53, c[0x0][0x190], RZ ;  /* 0x0000640035357a24 */ /* 0x000fe200078e02ff */
[----:B------:R1:W-:Y:S01]  /*85a0*/  LDGSTS.E [R0+0x14c00], [R2.64], P1 ;  /* 0x14c0000002007fae */ /* 0x0003e20008921846 */
[----:B------:R-:W-:Y:S01]  /*85b0*/  IMAD R26, R26, c[0x0][0x190], RZ ;  /* 0x000064001a1a7a24 */ /* 0x000fe200078e02ff */
[C---:B------:R-:W-:Y:S01]  /*85c0*/  SEL R23, R6.reuse, R23, !P6 ;  /* 0x0000001706177207 */ /* 0x040fe20007000000 */
[----:B------:R-:W-:Y:S01]  /*85d0*/  IMAD R25, R25, c[0x0][0x190], RZ ;  /* 0x0000640019197a24 */ /* 0x000fe200078e02ff */
[----:B------:R-:W-:Y:S01]  /*85e0*/  SEL R22, R6, R22, !P6 ;  /* 0x0000001606167207 */ /* 0x000fe20007000000 */
[----:B------:R-:W-:Y:S01]  /*85f0*/  IMAD R24, R24, c[0x0][0x190], RZ ;  /* 0x0000640018187a24 */ /* 0x000fe200078e02ff */
[C---:B------:R-:W-:Y:S01]  /*8600*/  SEL R21, R6.reuse, R21, !P6 ;  /* 0x0000001506157207 */ /* 0x040fe20007000000 */
[----:B------:R-:W-:Y:S01]  /*8610*/  IMAD R23, R23, c[0x0][0x190], RZ ;  /* 0x0000640017177a24 */ /* 0x000fe200078e02ff */
[----:B------:R-:W-:Y:S01]  /*8620*/  SEL R20, R6, R20, !P6 ;  /* 0x0000001406147207 */ /* 0x000fe20007000000 */
[----:B------:R-:W-:Y:S01]  /*8630*/  IMAD R22, R22, c[0x0][0x190], RZ ;  /* 0x0000640016167a24 */ /* 0x000fe200078e02ff */
[C---:B------:R-:W-:Y:S01]  /*8640*/  SEL R19, R6.reuse, R19, !P6 ;  /* 0x0000001306137207 */ /* 0x040fe20007000000 */
[----:B------:R-:W-:Y:S01]  /*8650*/  IMAD R21, R21, c[0x0][0x190], RZ ;  /* 0x0000640015157a24 */ /* 0x000fe200078e02ff */
[C---:B------:R-:W-:Y:S01]  /*8660*/  SEL R18, R6.reuse, R18, !P6 ;  /* 0x0000001206127207 */ /* 0x040fe20007000000 */
[----:B-1----:R-:W-:Y:S01]  /*8670*/  IMAD.MOV.U32 R2, RZ, RZ, R141 ;  /* 0x000000ffff027224 */ /* 0x002fe200078e008d */
[----:B------:R-:W-:Y:S01]  /*8680*/  SEL R17, R6, R17, !P6 ;  /* 0x0000001106117207 */ /* 0x000fe20007000000 */
[----:B------:R-:W-:Y:S01]  /*8690*/  IMAD.MOV.U32 R3, RZ, RZ, R169 ;  /* 0x000000ffff037224 */ /* 0x000fe200078e00a9 */
[----:B------:R-:W-:Y:S01]  /*86a0*/  LEA.HI.X.SX32 R169, R138, R4, 0x2, P3 ;  /* 0x000000048aa97211 */ /* 0x000fe200018f16ff */
[----:B------:R-:W-:Y:S01]  /*86b0*/  IMAD R138, R144, c[0x0][0x190], RZ ;  /* 0x00006400908a7a24 */ /* 0x000fe200078e02ff */
[----:B------:R-:W-:Y:S01]  /*86c0*/  LEA R141, P3, R140, R5, 0x2 ;  /* 0x000000058c8d7211 */ /* 0x000fe200078610ff */
[----:B------:R-:W-:Y:S01]  /*86d0*/  IMAD R20, R20, c[0x0][0x190], RZ ;  /* 0x0000640014147a24 */ /* 0x000fe200078e02ff */
[----:B------:R1:W-:Y:S01]  /*86e0*/  LDGSTS.E [R0+0x15000], [R2.64], P1 ;  /* 0x1500000002007fae */ /* 0x0003e20008921846 */
[----:B------:R-:W-:Y:S01]  /*86f0*/  IMAD R19, R19, c[0x0][0x190], RZ ;  /* 0x0000640013137a24 */ /* 0x000fe200078e02ff */
[----:B------:R-:W-:Y:S01]  /*8700*/  IABS R7, c[0x0][0x17c] ;  /* 0x00005f0000077a13 */ /* 0x000fe20000000000 */
[----:B------:R-:W-:Y:S01]  /*8710*/  IMAD R18, R18, c[0x0][0x190], RZ ;  /* 0x0000640012127a24 */ /* 0x000fe200078e02ff */
[----:B------:R-:W-:Y:S01]  /*8720*/  STL [R1+0x2c1c], R169 ;  /* 0x002c1ca901007387 */ /* 0x000fe20000100800 */
[----:B------:R-:W-:-:S03]  /*8730*/  IMAD R17, R17, c[0x0][0x190], RZ ;  /* 0x0000640011117a24 */ /* 0x000fc600078e02ff */
[----:B------:R4:W-:Y:S01]  /*8740*/  STL [R1+0x2c30], R141 ;  /* 0x002c308d01007387 */ /* 0x0009e20000100800 */
[----:B-1----:R-:W-:Y:S02]  /*8750*/  IMAD.MOV.U32 R2, RZ, RZ, R185 ;  /* 0x000000ffff027224 */ /* 0x002fe400078e00b9 */
[----:B------:R-:W-:Y:S01]  /*8760*/  IMAD.MOV.U32 R3, RZ, RZ, R161 ;  /* 0x000000ffff037224 */ /* 0x000fe200078e00a1 */
[-C--:B---3--:R-:W-:Y:S02]  /*8770*/  LEA.HI.X.SX32 R161, R140, R4.reuse, 0x2, P3 ;  /* 0x000000048ca17211 */ /* 0x088fe400018f16ff */
[C---:B------:R-:W-:Y:S02]  /*8780*/  LEA R160, P3, R139.reuse, R5, 0x2 ;  /* 0x000000058ba07211 */ /* 0x040fe400078610ff */
[----:B------:R1:W-:Y:S02]  /*8790*/  LDGSTS.E [R0+0x15400], [R2.64], P1 ;  /* 0x1540000002007fae */ /* 0x0003e40008921846 */
[----:B------:R-:W-:-:S02]  /*87a0*/  LEA.HI.X.SX32 R140, R139, R4, 0x2, P3 ;  /* 0x000000048b8c7211 */ /* 0x000fc400018f16ff */
[----:B------:R-:W-:Y:S01]  /*87b0*/  LEA R152, P3, R138, R5, 0x2 ;  /* 0x000000058a987211 */ /* 0x000fe200078610ff */
[----:B------:R-:W-:Y:S04]  /*87c0*/  STL [R1+0x2c2c], R161 ;  /* 0x002c2ca101007387 */ /* 0x000fe80000100800 */
[----:B------:R-:W-:Y:S01]  /*87d0*/  STL [R1+0x2d70], R160 ;  /* 0x002d70a001007387 */ /* 0x000fe20000100800 */
[----:B-1----:R-:W-:-:S03]  /*87e0*/  IMAD.MOV.U32 R2, RZ, RZ, R177 ;  /* 0x000000ffff027224 */ /* 0x002fc600078e00b1 */
[----:B------:R1:W-:Y:S01]  /*87f0*/  STL [R1+0x2d6c], R140 ;  /* 0x002d6c8c01007387 */ /* 0x0003e20000100800 */
[----:B------:R-:W-:-:S03]  /*8800*/  IMAD.MOV.U32 R3, RZ, RZ, R184 ;  /* 0x000000ffff037224 */ /* 0x000fc600078e00b8 */
[----:B------:R-:W-:Y:S04]  /*8810*/  STL [R1+0x2d78], R152 ;  /* 0x002d789801007387 */ /* 0x000fe80000100800 */
[----:B------:R3:W-:Y:S02]  /*8820*/  LDGSTS.E [R0+0x15800], [R2.64], P1 ;  /* 0x1580000002007fae */ /* 0x0007e40008921846 */
[----:B---3--:R-:W-:Y:S02]  /*8830*/  IMAD.MOV.U32 R2, RZ, RZ, R176 ;  /* 0x000000ffff027224 */ /* 0x008fe400078e00b0 */
[----:B------:R-:W-:Y:S01]  /*8840*/  IMAD.MOV.U32 R3, RZ, RZ, R153 ;  /* 0x000000ffff037224 */ /* 0x000fe200078e0099 */
[----:B--2---:R-:W-:Y:S02]  /*8850*/  LEA.HI.X.SX32 R153, R138, R4, 0x2, P3 ;  /* 0x000000048a997211 */ /* 0x004fe400018f16ff */
[----:B------:R-:W-:-:S02]  /*8860*/  LEA R145, P3, R137, R5, 0x2 ;  /* 0x0000000589917211 */ /* 0x000fc400078610ff */
[----:B------:R2:W-:Y:S02]  /*8870*/  LDGSTS.E [R0+0x15c00], [R2.64], P1 ;  /* 0x15c0000002007fae */ /* 0x0005e40008921846 */
[-C--:B------:R-:W-:Y:S02]  /*8880*/  LEA.HI.X.SX32 R138, R137, R4.reuse, 0x2, P3 ;  /* 0x00000004898a7211 */ /* 0x080fe400018f16ff */
[C---:B------:R-:W-:Y:S01]  /*8890*/  LEA R139, P3, R136.reuse, R5, 0x2 ;  /* 0x00000005888b7211 */ /* 0x040fe200078610ff */
[----:B------:R-:W-:Y:S03]  /*88a0*/  STL [R1+0x2d74], R153 ;  /* 0x002d749901007387 */ /* 0x000fe60000100800 */
[----:B------:R-:W-:Y:S01]  /*88b0*/  LEA.HI.X.SX32 R137, R136, R4, 0x2, P3 ;  /* 0x0000000488897211 */ /* 0x000fe200018f16ff */
[----:B------:R-:W-:Y:S01]  /*88c0*/  STL [R1+0x2d80], R145 ;  /* 0x002d809101007387 */ /* 0x000fe20000100800 */
[----:B--2---:R-:W-:-:S03]  /*88d0*/  IMAD.MOV.U32 R2, RZ, RZ, R168 ;  /* 0x000000ffff027224 */ /* 0x004fc600078e00a8 */
[----:B------:R2:W-:Y:S01]  /*88e0*/  STL [R1+0x2d7c], R138 ;  /* 0x002d7c8a01007387 */ /* 0x0005e20000100800 */
[----:B------:R-:W-:-:S03]  /*88f0*/  IMAD.MOV.U32 R3, RZ, RZ, R169 ;  /* 0x000000ffff037224 */ /* 0x000fc600078e00a9 */
[----:B------:R3:W-:Y:S04]  /*8900*/  STL [R1+0x2d88], R139 ;  /* 0x002d888b01007387 */ /* 0x0007e80000100800 */
[----:B------:R1:W-:Y:S04]  /*8910*/  LDGSTS.E [R0+0x16000], [R2.64], P1 ;  /* 0x1600000002007fae */ /* 0x0003e80008921846 */
[----:B------:R2:W-:Y:S01]  /*8920*/  STL [R1+0x2d84], R137 ;  /* 0x002d848901007387 */ /* 0x0005e20000100800 */
[----:B-1----:R-:W-:Y:S01]  /*8930*/  IMAD.MOV.U32 R2, RZ, RZ, R141 ;  /* 0x000000ffff027224 */ /* 0x002fe200078e008d */
[----:B----4-:R-:W-:Y:S01]  /*8940*/  LEA R141, P3, R133, R5, 0x2 ;  /* 0x00000005858d7211 */ /* 0x010fe200078610ff */
[----:B------:R-:W-:-:S03]  /*8950*/  IMAD.MOV.U32 R3, RZ, RZ, R161 ;  /* 0x000000ffff037224 */ /* 0x000fc600078e00a1 */
[----:B------:R-:W-:Y:S01]  /*8960*/  LEA.HI.X.SX32 R144, R133, R4, 0x2, P3 ;  /* 0x0000000485907211 */ /* 0x000fe200018f16ff */
[----:B------:R-:W-:Y:S04]  /*8970*/  STL [R1+0x3278], R141 ;  /* 0x0032788d01007387 */ /* 0x000fe80000100800 */
[----:B------:R1:W-:Y:S04]  /*8980*/  LDGSTS.E [R0+0x16400], [R2.64], P1 ;  /* 0x1640000002007fae */ /* 0x0003e80008921846 */
[----:B------:R-:W-:Y:S01]  /*8990*/  STL [R1+0x2d8c], R144 ;  /* 0x002d8c9001007387 */ /* 0x000fe20000100800 */
[----:B-1----:R-:W-:-:S02]  /*89a0*/  IMAD.MOV.U32 R2, RZ, RZ, R160 ;  /* 0x000000ffff027224 */ /* 0x002fc400078e00a0 */
[----:B------:R-:W-:Y:S01]  /*89b0*/  IMAD.MOV.U32 R3, RZ, RZ, R140 ;  /* 0x000000ffff037224 */ /* 0x000fe200078e008c */
[----:B------:R-:W-:-:S04]  /*89c0*/  LEA R140, P3, R132, R5, 0x2 ;  /* 0x00000005848c7211 */ /* 0x000fc800078610ff */
[----:B------:R1:W-:Y:S01]  /*89d0*/  LDGSTS.E [R0+0x16800], [R2.64], P1 ;  /* 0x1680000002007fae */ /* 0x0003e20008921846 */
[-C--:B------:R-:W-:Y:S02]  /*89e0*/  LEA.HI.X.SX32 R133, R132, R4.reuse, 0x2, P3 ;  /* 0x0000000484857211 */ /* 0x080fe400018f16ff */
[C---:B------:R-:W-:Y:S01]  /*89f0*/  LEA R136, P3, R125.reuse, R5, 0x2 ;  /* 0x000000057d887211 */ /* 0x040fe200078610ff */
[----:B------:R-:W-:Y:S03]  /*8a00*/  STL [R1+0x3274], R140 ;  /* 0x0032748c01007387 */ /* 0x000fe60000100800 */
[----:B------:R-:W-:Y:S01]  /*8a10*/  LEA.HI.X.SX32 R132, R125, R4, 0x2, P3 ;  /* 0x000000047d847211 */ /* 0x000fe200018f16ff */
[----:B------:R4:W-:Y:S01]  /*8a20*/  STL [R1+0x2d90], R133 ;  /* 0x002d908501007387 */ /* 0x0009e20000100800 */
[----:B-1----:R-:W-:-:S03]  /*8a30*/  IMAD.MOV.U32 R2, RZ, RZ, R152 ;  /* 0x000000ffff027224 */ /* 0x002fc600078e0098 */
[----:B------:R1:W-:Y:S01]  /*8a40*/  STL [R1+0x3270], R136 ;  /* 0x0032708801007387 */ /* 0x0003e20000100800 */
[----:B------:R-:W-:-:S03]  /*8a50*/  IMAD.MOV.U32 R3, RZ, RZ, R153 ;  /* 0x000000ffff037224 */ /* 0x000fc600078e0099 */
[----:B------:R1:W-:Y:S04]  /*8a60*/  STL [R1+0x2d94], R132 ;  /* 0x002d948401007387 */ /* 0x0003e80000100800 */
[----:B------:R1:W-:Y:S02]  /*8a70*/  LDGSTS.E [R0+0x16c00], [R2.64], P1 ;  /* 0x16c0000002007fae */ /* 0x0003e40008921846 */
[----:B-1----:R-:W-:Y:S02]  /*8a80*/  IMAD.MOV.U32 R2, RZ, RZ, R145 ;  /* 0x000000ffff027224 */ /* 0x002fe400078e0091 */
[----:B------:R-:W-:Y:S01]  /*8a90*/  IMAD.MOV.U32 R3, RZ, RZ, R138 ;  /* 0x000000ffff037224 */ /* 0x000fe200078e008a */
[----:B--2---:R-:W-:-:S04]  /*8aa0*/  LEA R138, P3, R124, R5, 0x2 ;  /* 0x000000057c8a7211 */ /* 0x004fc800078610ff */
[----:B------:R1:W-:Y:S04]  /*8ab0*/  LDGSTS.E [R0+0x17000], [R2.64], P1 ;  /* 0x1700000002007fae */ /* 0x0003e80008921846 */
[----:B------:R-:W-:Y:S01]  /*8ac0*/  STL [R1+0x326c], R138 ;  /* 0x00326c8a01007387 */ /* 0x000fe20000100800 */
[----:B-1----:R-:W-:Y:S01]  /*8ad0*/  IMAD.MOV.U32 R2, RZ, RZ, R139 ;  /* 0x000000ffff027224 */ /* 0x002fe200078e008b */
[----:B---3--:R-:W-:Y:S01]  /*8ae0*/  LEA.HI.X.SX32 R139, R124, R4, 0x2, P3 ;  /* 0x000000047c8b7211 */ /* 0x008fe200018f16ff */
[----:B------:R-:W-:Y:S01]  /*8af0*/  IMAD.MOV.U32 R3, RZ, RZ, R137 ;  /* 0x000000ffff037224 */ /* 0x000fe200078e0089 */
[----:B------:R-:W-:-:S03]  /*8b00*/  LEA R137, P3, R121, R5, 0x2 ;  /* 0x0000000579897211 */ /* 0x000fc600078610ff */
[----:B------:R-:W-:Y:S01]  /*8b10*/  STL [R1+0x2d98], R139 ;  /* 0x002d988b01007387 */ /* 0x000fe20000100800 */
[-C--:B------:R-:W-:Y:S02]  /*8b20*/  LEA.HI.X.SX32 R124, R121, R4.reuse, 0x2, P3 ;  /* 0x00000004797c7211 */ /* 0x080fe400018f16ff */
[C---:B------:R-:W-:Y:S01]  /*8b30*/  LEA R125, P3, R120.reuse, R5, 0x2 ;  /* 0x00000005787d7211 */ /* 0x040fe200078610ff */
[----:B------:R1:W-:Y:S03]  /*8b40*/  LDGSTS.E [R0+0x17400], [R2.64], P1 ;  /* 0x1740000002007fae */ /* 0x0003e60008921846 */
[----:B------:R-:W-:Y:S01]  /*8b50*/  LEA.HI.X.SX32 R121, R120, R4, 0x2, P3 ;  /* 0x0000000478797211 */ /* 0x000fe200018f16ff */
[----:B------:R-:W-:Y:S04]  /*8b60*/  STL [R1+0x3268], R137 ;  /* 0x0032688901007387 */ /* 0x000fe80000100800 */
        /* <DEDUP_REMOVED lines=8> */
[----:B----4-:R-:W-:-:S04]  /*8bf0*/  LEA R133, P3, R115, R5, 0x2 ;  /* 0x0000000573857211 */ /* 0x010fc800078610ff */
[----:B------:R1:W-:Y:S04]  /*8c00*/  LDGSTS.E [R0+0x17c00], [R2.64], P1 ;  /* 0x17c0000002007fae */ /* 0x0003e80008921846 */
[----:B------:R-:W-:Y:S01]  /*8c10*/  STL [R1+0x3260], R133 ;  /* 0x0032608501007387 */ /* 0x000fe20000100800 */
[----:B-1----:R-:W-:Y:S01]  /*8c20*/  IMAD.MOV.U32 R2, RZ, RZ, R136 ;  /* 0x000000ffff027224 */ /* 0x002fe200078e0088 */
[----:B------:R-:W-:Y:S01]  /*8c30*/  LEA.HI.X.SX32 R136, R115, R4, 0x2, P3 ;  /* 0x0000000473887211 */ /* 0x000fe200018f16ff */
        /* <DEDUP_REMOVED lines=20> */
[----:B------:R-:W-:Y:S01]  /*8d80*/  LEA.HI.X.SX32 R125, R110, R4, 0x2, P3 ;  /* 0x000000046e7d7211 */ /* 0x000fe200018f16ff */
[----:B------:R-:W-:Y:S01]  /*8d90*/  IMAD.MOV.U32 R3, RZ, RZ, R121 ;  /* 0x000000ffff037224 */ /* 0x000fe200078e0079 */
[----:B---3--:R-:W-:-:S03]  /*8da0*/  LEA R121, P3, R107, R5, 0x2 ;  /* 0x000000056b797211 */ /* 0x008fc600078610ff */
        /* <DEDUP_REMOVED lines=113> */
[----:B------:R-:W-:Y:S01]  /*94c0*/  STL [R1+0x2e30], R73 ;  /* 0x002e304901007387 */ /* 0x000fe20000100800 */
        /* <DEDUP_REMOVED lines=24> */
[----:B---3--:R-:W-:Y:S02]  /*9650*/  IMAD.MOV.U32 R2, RZ, RZ, R86 ;  /* 0x000000ffff027224 */ /* 0x008fe400078e0056 */
[----:B------:R-:W-:Y:S01]  /*9660*/  IMAD.MOV.U32 R3, RZ, RZ, R72 ;  /* 0x000000ffff037224 */ /* 0x000fe200078e0048 */
[----:B----4-:R-:W-:-:S04]  /*9670*/  LEA R72, P3, R59, R5, 0x2 ;  /* 0x000000053b487211 */ /* 0x010fc800078610ff */
[----:B------:R3:W-:Y:S04]  /*9680*/  LDGSTS.E [R0+0x1dc00], [R2.64], P1 ;  /* 0x1dc0000002007fae */ /* 0x0007e80008921846 */
[----:B------:R4:W-:Y:S01]  /*9690*/  STL [R1+0x2e20], R72 ;  /* 0x002e204801007387 */ /* 0x0009e20000100800 */
[----:B---3--:R-:W-:Y:S02]  /*96a0*/  IMAD.MOV.U32 R2, RZ, RZ, R73 ;  /* 0x000000ffff027224 */ /* 0x008fe400078e0049 */
[----:B------:R-:W-:Y:S01]  /*96b0*/  IMAD.MOV.U32 R3, RZ, RZ, R78 ;  /* 0x000000ffff037224 */ /* 0x000fe200078e004e */
[----:B------:R-:W-:Y:S02]  /*96c0*/  LEA.HI.X.SX32 R78, R59, R4, 0x2, P3 ;  /* 0x000000043b4e7211 */ /* 0x000fe400018f16ff */
[----:B------:R-:W-:-:S02]  /*96d0*/  LEA R73, P3, R58, R5, 0x2 ;  /* 0x000000053a497211 */ /* 0x000fc400078610ff */
[----:B------:R3:W-:Y:S02]  /*96e0*/  LDGSTS.E [R0+0x1e000], [R2.64], P1 ;  /* 0x1e00000002007fae */ /* 0x0007e40008921846 */
[----:B------:R-:W-:Y:S02]  /*96f0*/  LEA.HI.X.SX32 R58, R58, R4, 0x2, P3 ;  /* 0x000000043a3a7211 */ /* 0x000fe400018f16ff */
[----:B------:R-:W-:Y:S01]  /*9700*/  LEA R65, P3, R55, R5, 0x2 ;  /* 0x0000000537417211 */ /* 0x000fe200078610ff */
[----:B------:R-:W-:Y:S04]  /*9710*/  STL [R1+0x2e04], R78 ;  /* 0x002e044e01007387 */ /* 0x000fe80000100800 */
[----:B------:R-:W-:Y:S01]  /*9720*/  STL [R1+0x2e1c], R73 ;  /* 0x002e1c4901007387 */ /* 0x000fe20000100800 */
[----:B---3--:R-:W-:-:S03]  /*9730*/  IMAD.MOV.U32 R2, RZ, RZ, R82 ;  /* 0x000000ffff027224 */ /* 0x008fc600078e0052 */
[----:B------:R3:W-:Y:S01]  /*9740*/  STL [R1+0x2e08], R58 ;  /* 0x002e083a01007387 */ /* 0x0007e20000100800 */
[----:B------:R-:W-:-:S03]  /*9750*/  IMAD.MOV.U32 R3, RZ, RZ, R83 ;  /* 0x000000ffff037224 */ /* 0x000fc600078e0053 */
[----:B------:R-:W-:Y:S04]  /*9760*/  STL [R1+0x2e18], R65 ;  /* 0x002e184101007387 */ /* 0x000fe80000100800 */
[----:B------:R1:W-:Y:S02]  /*9770*/  LDGSTS.E [R0+0x1e400], [R2.64], P1 ;  /* 0x1e40000002007fae */ /* 0x0003e40008921846 */
[----:B-1----:R-:W-:Y:S02]  /*9780*/  IMAD.MOV.U32 R2, RZ, RZ, R79 ;  /* 0x000000ffff027224 */ /* 0x002fe400078e004f */
[----:B------:R-:W-:Y:S01]  /*9790*/  IMAD.MOV.U32 R3, RZ, RZ, R68 ;  /* 0x000000ffff037224 */ /* 0x000fe200078e0044 */
[----:B--2---:R-:W-:Y:S02]  /*97a0*/  LEA.HI.X.SX32 R68, R55, R4, 0x2, P3 ;  /* 0x0000000437447211 */ /* 0x004fe400018f16ff */
[----:B------:R-:W-:-:S02]  /*97b0*/  LEA R59, P3, R54, R5, 0x2 ;  /* 0x00000005363b7211 */ /* 0x000fc400078610ff */
[----:B------:R1:W-:Y:S04]  /*97c0*/  LDGSTS.E [R0+0x1e800], [R2.64], P1 ;  /* 0x1e80000002007fae */ /* 0x0003e80008921846 */
[----:B------:R2:W-:Y:S04]  /*97d0*/  STL [R1+0x2e0c], R68 ;  /* 0x002e0c4401007387 */ /* 0x0005e80000100800 */
[----:B------:R-:W-:Y:S01]  /*97e0*/  STL [R1+0x2e14], R59 ;  /* 0x002e143b01007387 */ /* 0x000fe20000100800 */
[----:B-1----:R-:W-:Y:S02]  /*97f0*/  IMAD.MOV.U32 R2, RZ, RZ, R69 ;  /* 0x000000ffff027224 */ /* 0x002fe400078e0045 */
[----:B------:R-:W-:Y:S01]  /*9800*/  IMAD.MOV.U32 R3, RZ, RZ, R64 ;  /* 0x000000ffff037224 */ /* 0x000fe200078e0040 */
[----:B------:R-:W-:-:S02]  /*9810*/  LEA.HI.X.SX32 R64, R54, R4, 0x2, P3 ;  /* 0x0000000436407211 */ /* 0x000fc400018f16ff */
[CC--:B------:R-:W-:Y:S02]  /*9820*/  LEA R69, P3, R53.reuse, R5.reuse, 0x2 ;  /* 0x0000000535457211 */ /* 0x0c0fe400078610ff */
[----:B------:R1:W-:Y:S04]  /*9830*/  LDGSTS.E [R0+0x1ec00], [R2.64], P1 ;  /* 0x1ec0000002007fae */ /* 0x0003e80008921846 */
[----:B------:R2:W-:Y:S04]  /*9840*/  STL [R1+0x2e10], R64 ;  /* 0x002e104001007387 */ /* 0x0005e80000100800 */
[----:B------:R-:W-:Y:S01]  /*9850*/  STL [R1+0x2aa8], R69 ;  /* 0x002aa84501007387 */ /* 0x000fe20000100800 */
[----:B-1----:R-:W-:Y:S01]  /*9860*/  IMAD.MOV.U32 R2, RZ, RZ, R72 ;  /* 0x000000ffff027224 */ /* 0x002fe200078e0048 */
[----:B----4-:R-:W-:Y:S01]  /*9870*/  LEA.HI.X.SX32 R72, R53, R4, 0x2, P3 ;  /* 0x0000000435487211 */ /* 0x010fe200018f16ff */
[----:B------:R-:W-:Y:S01]  /*9880*/  IMAD.MOV.U32 R3, RZ, RZ, R78 ;  /* 0x000000ffff037224 */ /* 0x000fe200078e004e */
[----:B------:R-:W-:-:S03]  /*9890*/  LEA R54, P3, R52, R5, 0x2 ;  /* 0x0000000534367211 */ /* 0x000fc600078610ff */
[----:B------:R-:W-:Y:S04]  /*98a0*/  STL [R1+0x2aa4], R72 ;  /* 0x002aa44801007387 */ /* 0x000fe80000100800 */
[----:B------:R1:W-:Y:S04]  /*98b0*/  LDGSTS.E [R0+0x1f000], [R2.64], P1 ;  /* 0x1f00000002007fae */ /* 0x0003e80008921846 */
[----:B------:R-:W-:Y:S01]  /*98c0*/  STL [R1+0x2ab8], R54 ;  /* 0x002ab83601007387 */ /* 0x000fe20000100800 */
[----:B-1----:R-:W-:Y:S02]  /*98d0*/  IMAD.MOV.U32 R2, RZ, RZ, R73 ;  /* 0x000000ffff027224 */ /* 0x002fe400078e0049 */
[----:B------:R-:W-:Y:S01]  /*98e0*/  IMAD.MOV.U32 R3, RZ, RZ, R58 ;  /* 0x000000ffff037224 */ /* 0x000fe200078e003a */
[----:B---3--:R-:W-:-:S02]  /*98f0*/  LEA.HI.X.SX32 R58, R52, R4, 0x2, P3 ;  /* 0x00000004343a7211 */ /* 0x008fc400018f16ff */
[CC--:B------:R-:W-:Y:S02]  /*9900*/  LEA R55, P3, R51.reuse, R5.reuse, 0x2 ;  /* 0x0000000533377211 */ /* 0x0c0fe400078610ff */
[----:B------:R1:W-:Y:S02]  /*9910*/  LDGSTS.E [R0+0x1f400], [R2.64], P1 ;  /* 0x1f40000002007fae */ /* 0x0003e40008921846 */
[----:B------:R-:W-:Y:S02]  /*9920*/  LEA.HI.X.SX32 R52, R51, R4, 0x2, P3 ;  /* 0x0000000433347211 */ /* 0x000fe400018f16ff */
[----:B------:R-:W-:Y:S01]  /*9930*/  LOP3.LUT R51, R0, 0x40, RZ, 0x3c, !PT ;  /* 0x0000004000337812 */ /* 0x000fe200078e3cff */
[----:B------:R3:W-:Y:S01]  /*9940*/  STL [R1+0x2ab4], R58 ;  /* 0x002ab43a01007387 */ /* 0x0007e20000100800 */
[----:B------:R-:W-:-:S03]  /*9950*/  LEA R53, P3, R50, R5, 0x2 ;  /* 0x0000000532357211 */ /* 0x000fc600078610ff */
[----:B------:R4:W-:Y:S01]  /*9960*/  STL [R1+0x2ac8], R55 ;  /* 0x002ac83701007387 */ /* 0x0009e20000100800 */
[----:B-1----:R-:W-:-:S03]  /*9970*/  IMAD.MOV.U32 R2, RZ, RZ, R65 ;  /* 0x000000ffff027224 */ /* 0x002fc600078e0041 */
[----:B------:R1:W-:Y:S01]  /*9980*/  STL [R1+0x2ac4], R52 ;  /* 0x002ac43401007387 */ /* 0x0003e20000100800 */
[----:B------:R-:W-:Y:S01]  /*9990*/  IMAD.MOV.U32 R3, RZ, RZ, R68 ;  /* 0x000000ffff037224 */ /* 0x000fe200078e0044 */
[----:B--2---:R-:W-:Y:S02]  /*99a0*/  LEA.HI.X.SX32 R68, R50, R4, 0x2, P3 ;  /* 0x0000000432447211 */ /* 0x004fe400018f16ff */
[----:B------:R2:W-:Y:S04]  /*99b0*/  STL [R1+0x2ad8], R53 ;  /* 0x002ad83501007387 */ /* 0x0005e80000100800 */
[----:B------:R1:W-:Y:S04]  /*99c0*/  LDGSTS.E [R0+0x1f800], [R2.64], P1 ;  /* 0x1f80000002007fae */ /* 0x0003e80008921846 */
[----:B------:R-:W-:Y:S01]  /*99d0*/  STL [R1+0x2ad4], R68 ;  /* 0x002ad44401007387 */ /* 0x000fe20000100800 */
[----:B-1----:R-:W-:-:S02]  /*99e0*/  IMAD.MOV.U32 R2, RZ, RZ, R59 ;  /* 0x000000ffff027224 */ /* 0x002fc400078e003b */
[----:B------:R-:W-:Y:S01]  /*99f0*/  IMAD.MOV.U32 R3, RZ, RZ, R64 ;  /* 0x000000ffff037224 */ /* 0x000fe200078e0040 */
[----:B------:R-:W-:-:S04]  /*9a00*/  LEA R64, P3, R49, R5, 0x2 ;  /* 0x0000000531407211 */ /* 0x000fc800078610ff */
[----:B------:R1:W-:Y:S01]  /*9a10*/  LDGSTS.E [R0+0x1fc00], [R2.64], P1 ;  /* 0x1fc0000002007fae */ /* 0x0003e20008921846 */
[-C--:B------:R-:W-:Y:S02]  /*9a20*/  LEA.HI.X.SX32 R65, R49, R4.reuse, 0x2, P3 ;  /* 0x0000000431417211 */ /* 0x080fe400018f16ff */
[CC--:B------:R-:W-:Y:S01]  /*9a30*/  LEA R59, P3, R48.reuse, R5.reuse, 0x2 ;  /* 0x00000005303b7211 */ /* 0x0c0fe200078610ff */
[----:B------:R-:W-:Y:S03]  /*9a40*/  STL [R1+0x2ae8], R64 ;  /* 0x002ae84001007387 */ /* 0x000fe60000100800 */
[----:B------:R-:W-:Y:S01]  /*9a50*/  LEA.HI.X.SX32 R50, R48, R4, 0x2, P3 ;  /* 0x0000000430327211 */ /* 0x000fe200018f16ff */
[----:B------:R-:W-:Y:S01]  /*9a60*/  STL [R1+0x2ae4], R65 ;  /* 0x002ae44101007387 */ /* 0x000fe20000100800 */
[----:B------:R-:W-:Y:S01]  /*9a70*/  LEA R49, P3, R47, R5, 0x2 ;  /* 0x000000052f317211 */ /* 0x000fe200078610ff */
[----:B-1----:R-:W-:-:S02]  /*9a80*/  IMAD.MOV.U32 R2, RZ, RZ, R69 ;  /* 0x000000ffff027224 */ /* 0x002fc400078e0045 */
[----:B------:R-:W-:Y:S01]  /*9a90*/  STL [R1+0x2af8], R59 ;  /* 0x002af83b01007387 */ /* 0x000fe20000100800 */
[----:B------:R-:W-:-:S03]  /*9aa0*/  IMAD.MOV.U32 R3, RZ, RZ, R72 ;  /* 0x000000ffff037224 */ /* 0x000fc600078e0048 */
[----:B------:R1:W-:Y:S04]  /*9ab0*/  STL [R1+0x2af4], R50 ;  /* 0x002af43201007387 */ /* 0x0003e80000100800 */
[----:B------:R1:W-:Y:S04]  /*9ac0*/  LDGSTS.E [R51+0x10200], [R2.64], P1 ;  /* 0x1020000002337fae */ /* 0x0003e80008921846 */
[----:B------:R2:W-:Y:S01]  /*9ad0*/  STL [R1+0x2b08], R49 ;  /* 0x002b083101007387 */ /* 0x0005e20000100800 */
[----:B-1----:R-:W-:Y:S02]  /*9ae0*/  IMAD.MOV.U32 R2, RZ, RZ, R54 ;  /* 0x000000ffff027224 */ /* 0x002fe400078e0036 */
[----:B------:R-:W-:Y:S01]  /*9af0*/  IMAD.MOV.U32 R3, RZ, RZ, R58 ;  /* 0x000000ffff037224 */ /* 0x000fe200078e003a */
[----:B---3--:R-:W-:-:S02]  /*9b00*/  LEA.HI.X.SX32 R58, R47, R4, 0x2, P3 ;  /* 0x000000042f3a7211 */ /* 0x008fc400018f16ff */
[CC--:B------:R-:W-:Y:S02]  /*9b10*/  LEA R54, P3, R46.reuse, R5.reuse, 0x2 ;  /* 0x000000052e367211 */ /* 0x0c0fe400078610ff */
[----:B------:R1:W-:Y:S04]  /*9b20*/  LDGSTS.E [R51+0x10600], [R2.64], P1 ;  /* 0x1060000002337fae */ /* 0x0003e80008921846 */
[----:B------:R-:W-:Y:S04]  /*9b30*/  STL [R1+0x2b04], R58 ;  /* 0x002b043a01007387 */ /* 0x000fe80000100800 */
        /* <DEDUP_REMOVED lines=8> */
[----:B-1----:R-:W-:Y:S01]  /*9bc0*/  IMAD.MOV.U32 R2, RZ, RZ, R53 ;  /* 0x000000ffff027224 */ /* 0x002fe200078e0035 */
[----:B--2---:R-:W-:Y:S01]  /*9bd0*/  LEA.HI.X.SX32 R53, R45, R4, 0x2, P3 ;  /* 0x000000042d357211 */ /* 0x004fe200018f16ff */
[----:B------:R-:W-:Y:S01]  /*9be0*/  IMAD.MOV.U32 R3, RZ, RZ, R68 ;  /* 0x000000ffff037224 */ /* 0x000fe200078e0044 */
[----:B------:R-:W-:-:S03]  /*9bf0*/  LEA R46, P3, R44, R5, 0x2 ;  /* 0x000000052c2e7211 */ /* 0x000fc600078610ff */
[----:B------:R-:W-:Y:S01]  /*9c00*/  STL [R1+0x2b24], R53 ;  /* 0x002b243501007387 */ /* 0x000fe20000100800 */
[----:B------:R-:W-:Y:S02]  /*9c10*/  LEA.HI.X.SX32 R48, R44, R4, 0x2, P3 ;  /* 0x000000042c307211 */ /* 0x000fe400018f16ff */
[----:B------:R-:W-:Y:S01]  /*9c20*/  LEA R47, P3, R43, R5, 0x2 ;  /* 0x000000052b2f7211 */ /* 0x000fe200078610ff */
[----:B------:R1:W-:Y:S04]  /*9c30*/  LDGSTS.E [R51+0x10e00], [R2.64], P1 ;  /* 0x10e0000002337fae */ /* 0x0003e80008921846 */
[----:B------:R-:W-:Y:S04]  /*9c40*/  STL [R1+0x2b38], R46 ;  /* 0x002b382e01007387 */ /* 0x000fe80000100800 */
[----:B------:R2:W-:Y:S01]  /*9c50*/  STL [R1+0x2b34], R48 ;  /* 0x002b343001007387 */ /* 0x0005e20000100800 */
[----:B-1----:R-:W-:-:S03]  /*9c60*/  IMAD.MOV.U32 R2, RZ, RZ, R64 ;  /* 0x000000ffff027224 */ /* 0x002fc600078e0040 */
[----:B------:R1:W-:Y:S01]  /*9c70*/  STL [R1+0x2b48], R47 ;  /* 0x002b482f01007387 */ /* 0x0003e20000100800 */
[----:B------:R-:W-:-:S05]  /*9c80*/  IMAD.MOV.U32 R3, RZ, RZ, R65 ;  /* 0x000000ffff037224 */ /* 0x000fca00078e0041 */
[----:B------:R3:W-:Y:S02]  /*9c90*/  LDGSTS.E [R51+0x11200], [R2.64], P1 ;  /* 0x1120000002337fae */ /* 0x0007e40008921846 */
[----:B---3--:R-:W-:Y:S02]  /*9ca0*/  IMAD.MOV.U32 R2, RZ, RZ, R59 ;  /* 0x000000ffff027224 */ /* 0x008fe400078e003b */
[----:B------:R-:W-:Y:S01]  /*9cb0*/  IMAD.MOV.U32 R3, RZ, RZ, R50 ;  /* 0x000000ffff037224 */ /* 0x000fe200078e0032 */
[-C--:B------:R-:W-:Y:S02]  /*9cc0*/  LEA.HI.X.SX32 R50, R43, R4.reuse, 0x2, P3 ;  /* 0x000000042b327211 */ /* 0x080fe400018f16ff */
[CC--:B------:R-:W-:Y:S02]  /*9cd0*/  LEA R45, P3, R42.reuse, R5.reuse, 0x2 ;  /* 0x000000052a2d7211 */ /* 0x0c0fe400078610ff */
[----:B------:R3:W-:Y:S04]  /*9ce0*/  LDGSTS.E [R51+0x11600], [R2.64], P1 ;  /* 0x1160000002337fae */ /* 0x0007e80008921846 */
[----:B------:R-:W-:Y:S04]  /*9cf0*/  STL [R1+0x2b44], R50 ;  /* 0x002b443201007387 */ /* 0x000fe80000100800 */
[----:B------:R4:W-:Y:S01]  /*9d00*/  STL [R1+0x2b58], R45 ;  /* 0x002b582d01007387 */ /* 0x0009e20000100800 */
[----:B---3--:R-:W-:Y:S01]  /*9d10*/  IMAD.MOV.U32 R2, RZ, RZ, R49 ;  /* 0x000000ffff027224 */ /* 0x008fe200078e0031 */
[----:B------:R-:W-:Y:S01]  /*9d20*/  LEA.HI.X.SX32 R49, R42, R4, 0x2, P3 ;  /* 0x000000042a317211 */ /* 0x000fe200018f16ff */
[----:B------:R-:W-:Y:S01]  /*9d30*/  IMAD.MOV.U32 R3, RZ, RZ, R58 ;  /* 0x000000ffff037224 */ /* 0x000fe200078e003a */
[----:B------:R-:W-:-:S03]  /*9d40*/  LEA R44, P3, R41, R5, 0x2 ;  /* 0x00000005292c7211 */ /* 0x000fc600078610ff */
[----:B------:R-:W-:Y:S01]  /*9d50*/  STL [R1+0x2b54], R49 ;  /* 0x002b543101007387 */ /* 0x000fe20000100800 */
[-C--:B------:R-:W-:Y:S02]  /*9d60*/  LEA.HI.X.SX32 R42, R41, R4.reuse, 0x2, P3 ;  /* 0x00000004292a7211 */ /* 0x080fe400018f16ff */
[CC--:B------:R-:W-:Y:S01]  /*9d70*/  LEA R43, P3, R40.reuse, R5.reuse, 0x2 ;  /* 0x00000005282b7211 */ /* 0x0c0fe200078610ff */
[----:B------:R3:W-:Y:S03]  /*9d80*/  LDGSTS.E [R51+0x11a00], [R2.64], P1 ;  /* 0x11a0000002337fae */ /* 0x0007e60008921846 */
[----:B------:R-:W-:Y:S01]  /*9d90*/  LEA.HI.X.SX32 R40, R40, R4, 0x2, P3 ;  /* 0x0000000428287211 */ /* 0x000fe200018f16ff */
[----:B------:R1:W-:Y:S01]  /*9da0*/  STL [R1+0x2b68], R44 ;  /* 0x002b682c01007387 */ /* 0x0003e20000100800 */
[----:B------:R-:W-:-:S03]  /*9db0*/  LEA R41, P3, R39, R5, 0x2 ;  /* 0x0000000527297211 */ /* 0x000fc600078610ff */
[----:B------:R1:W-:Y:S01]  /*9dc0*/  STL [R1+0x2b64], R42 ;  /* 0x002b642a01007387 */ /* 0x0003e20000100800 */
[----:B---3--:R-:W-:-:S03]  /*9dd0*/  IMAD.MOV.U32 R2, RZ, RZ, R54 ;  /* 0x000000ffff027224 */ /* 0x008fc600078e0036 */
[----:B------:R3:W-:Y:S01]  /*9de0*/  STL [R1+0x2b78], R43 ;  /* 0x002b782b01007387 */ /* 0x0007e20000100800 */
[----:B------:R-:W-:-:S03]  /*9df0*/  IMAD.MOV.U32 R3, RZ, RZ, R55 ;  /* 0x000000ffff037224 */ /* 0x000fc600078e0037 */
[----:B------:R1:W-:Y:S04]  /*9e00*/  STL [R1+0x2b74], R40 ;  /* 0x002b742801007387 */ /* 0x0003e80000100800 */
[----:B------:R1:W-:Y:S04]  /*9e10*/  LDGSTS.E [R51+0x11e00], [R2.64], P1 ;  /* 0x11e0000002337fae */ /* 0x0003e80008921846 */
[----:B------:R2:W-:Y:S01]  /*9e20*/  STL [R1+0x2b88], R41 ;  /* 0x002b882901007387 */ /* 0x0005e20000100800 */
[----:B-1----:R-:W-:Y:S02]  /*9e30*/  IMAD.MOV.U32 R2, RZ, RZ, R52 ;  /* 0x000000ffff027224 */ /* 0x002fe400078e0034 */
[----:B------:R-:W-:-:S05]  /*9e40*/  IMAD.MOV.U32 R3, RZ, RZ, R53 ;  /* 0x000000ffff037224 */ /* 0x000fca00078e0035 */
[----:B------:R1:W-:Y:S02]  /*9e50*/  LDGSTS.E [R51+0x12200], [R2.64], P1 ;  /* 0x1220000002337fae */ /* 0x0003e40008921846 */
[----:B-1----:R-:W-:Y:S02]  /*9e60*/  IMAD.MOV.U32 R2, RZ, RZ, R46 ;  /* 0x000000ffff027224 */ /* 0x002fe400078e002e */
[----:B------:R-:W-:Y:S01]  /*9e70*/  IMAD.MOV.U32 R3, RZ, RZ, R48 ;  /* 0x000000ffff037224 */ /* 0x000fe200078e0030 */
[-C--:B--2---:R-:W-:Y:S02]  /*9e80*/  LEA.HI.X.SX32 R48, R39, R4.reuse, 0x2, P3 ;  /* 0x0000000427307211 */ /* 0x084fe400018f16ff */
[CC--:B------:R-:W-:Y:S02]  /*9e90*/  LEA R46, P3, R38.reuse, R5.reuse, 0x2 ;  /* 0x00000005262e7211 */ /* 0x0c0fe400078610ff */
[----:B------:R1:W-:Y:S04]  /*9ea0*/  LDGSTS.E [R51+0x12600], [R2.64], P1 ;  /* 0x1260000002337fae */ /* 0x0003e80008921846 */
[----:B------:R-:W-:Y:S04]  /*9eb0*/  STL [R1+0x2b84], R48 ;  /* 0x002b843001007387 */ /* 0x000fe80000100800 */
[----:B------:R-:W-:Y:S01]  /*9ec0*/  STL [R1+0x2b98], R46 ;  /* 0x002b982e01007387 */ /* 0x000fe20000100800 */
[----:B-1----:R-:W-:Y:S01]  /*9ed0*/  IMAD.MOV.U32 R2, RZ, RZ, R47 ;  /* 0x000000ffff027224 */ /* 0x002fe200078e002f */
[----:B------:R-:W-:Y:S01]  /*9ee0*/  LEA.HI.X.SX32 R47, R38, R4, 0x2, P3 ;  /* 0x00000004262f7211 */ /* 0x000fe200018f16ff */
[----:B------:R-:W-:Y:S01]  /*9ef0*/  IMAD.MOV.U32 R3, RZ, RZ, R50 ;  /* 0x000000ffff037224 */ /* 0x000fe200078e0032 */
[----:B------:R-:W-:-:S03]  /*9f00*/  LEA R39, P3, R37, R5, 0x2 ;  /* 0x0000000525277211 */ /* 0x000fc600078610ff */
[----:B------:R-:W-:Y:S04]  /*9f10*/  STL [R1+0x2b94], R47 ;  /* 0x002b942f01007387 */ /* 0x000fe80000100800 */
[----:B------:R1:W-:Y:S04]  /*9f20*/  LDGSTS.E [R51+0x12a00], [R2.64], P1 ;  /* 0x12a0000002337fae */ /* 0x0003e80008921846 */
[----:B------:R2:W-:Y:S01]  /*9f30*/  STL [R1+0x2ba8], R39 ;  /* 0x002ba82701007387 */ /* 0x0005e20000100800 */
[----:B-1----:R-:W-:Y:S01]  /*9f40*/  IMAD.MOV.U32 R2, RZ, RZ, R45 ;  /* 0x000000ffff027224 */ /* 0x002fe200078e002d */
[----:B----4-:R-:W-:Y:S01]  /*9f50*/  LEA.HI.X.SX32 R45, R37, R4, 0x2, P3 ;  /* 0x00000004252d7211 */ /* 0x010fe200018f16ff */
[----:B------:R-:W-:Y:S01]  /*9f60*/  IMAD.MOV.U32 R3, RZ, RZ, R49 ;  /* 0x000000ffff037224 */ /* 0x000fe200078e0031 */
[----:B------:R-:W-:-:S03]  /*9f70*/  LEA R38, P3, R36, R5, 0x2 ;  /* 0x0000000524267211 */ /* 0x000fc600078610ff */
[----:B------:R-:W-:Y:S04]  /*9f80*/  STL [R1+0x2ba4], R45 ;  /* 0x002ba42d01007387 */ /* 0x000fe80000100800 */
[----:B------:R1:W-:Y:S04]  /*9f90*/  LDGSTS.E [R51+0x12e00], [R2.64], P1 ;  /* 0x12e0000002337fae */ /* 0x0003e80008921846 */
[----:B------:R4:W-:Y:S01]  /*9fa0*/  STL [R1+0x2bb8], R38 ;  /* 0x002bb82601007387 */ /* 0x0009e20000100800 */
[----:B-1----:R-:W-:Y:S01]  /*9fb0*/  IMAD.MOV.U32 R2, RZ, RZ, R44 ;  /* 0x000000ffff027224 */ /* 0x002fe200078e002c */
[----:B------:R-:W-:Y:S01]  /*9fc0*/  LEA.HI.X.SX32 R44, R36, R4, 0x2, P3 ;  /* 0x00000004242c7211 */ /* 0x000fe200018f16ff */
[----:B------:R-:W-:Y:S01]  /*9fd0*/  IMAD.MOV.U32 R3, RZ, RZ, R42 ;  /* 0x000000ffff037224 */ /* 0x000fe200078e002a */
[----:B------:R-:W-:-:S03]  /*9fe0*/  LEA R42, P3, R35, R5, 0x2 ;  /* 0x00000005232a7211 */ /* 0x000fc600078610ff */
[----:B------:R-:W-:Y:S04]  /*9ff0*/  STL [R1+0x2bb4], R44 ;  /* 0x002bb42c01007387 */ /* 0x000fe80000100800 */
[----:B------:R1:W-:Y:S04]  /*a000*/  LDGSTS.E [R51+0x13200], [R2.64], P1 ;  /* 0x1320000002337fae */ /* 0x0003e80008921846 */
[----:B------:R-:W-:Y:S01]  /*a010*/  STL [R1+0x2bc8], R42 ;  /* 0x002bc82a01007387 */ /* 0x000fe20000100800 */
[----:B-1----:R-:W-:Y:S01]  /*a020*/  IMAD.MOV.U32 R2, RZ, RZ, R43 ;  /* 0x000000ffff027224 */ /* 0x002fe200078e002b */
[----:B---3--:R-:W-:Y:S01]  /*a030*/  LEA.HI.X.SX32 R43, R35, R4, 0x2, P3 ;  /* 0x00000004232b7211 */ /* 0x008fe200018f16ff */
[----:B------:R-:W-:Y:S01]  /*a040*/  IMAD.MOV.U32 R3, RZ, RZ, R40 ;  /* 0x000000ffff037224 */ /* 0x000fe200078e0028 */
[----:B------:R-:W-:-:S03]  /*a050*/  LEA R40, P3, R34, R5, 0x2 ;  /* 0x0000000522287211 */ /* 0x000fc600078610ff */
[----:B------:R-:W-:Y:S04]  /*a060*/  STL [R1+0x2bc4], R43 ;  /* 0x002bc42b01007387 */ /* 0x000fe80000100800 */
[----:B------:R1:W-:Y:S04]  /*a070*/  LDGSTS.E [R51+0x13600], [R2.64], P1 ;  /* 0x1360000002337fae */ /* 0x0003e80008921846 */
[----:B------:R-:W-:Y:S01]  /*a080*/  STL [R1+0x2bd8], R40 ;  /* 0x002bd82801007387 */ /* 0x000fe20000100800 */
[----:B-1----:R-:W-:Y:S01]  /*a090*/  IMAD.MOV.U32 R2, RZ, RZ, R41 ;  /* 0x000000ffff027224 */ /* 0x002fe200078e0029 */
[----:B------:R-:W-:Y:S01]  /*a0a0*/  LEA.HI.X.SX32 R41, R34, R4, 0x2, P3 ;  /* 0x0000000422297211 */ /* 0x000fe200018f16ff */
        /* <DEDUP_REMOVED lines=12> */
[----:B-1----:R-:W-:Y:S01]  /*a170*/  IMAD.MOV.U32 R2, RZ, RZ, R39 ;  /* 0x000000ffff027224 */ /* 0x002fe200078e0027 */
[----:B--2---:R-:W-:Y:S01]  /*a180*/  LEA.HI.X.SX32 R39, R32, R4, 0x2, P3 ;  /* 0x0000000420277211 */ /* 0x004fe200018f16ff */
        /* <DEDUP_REMOVED lines=17> */
[----:B-1----:R-:W-:-:S03]  /*a2a0*/  IMAD.MOV.U32 R2, RZ, RZ, R42 ;  /* 0x000000ffff027224 */ /* 0x002fc600078e002a */
        /* <DEDUP_REMOVED lines=10> */
[-C--:B---3--:R-:W-:Y:S02]  /*a350*/  LEA.HI.X.SX32 R37, R28, R4.reuse, 0x2, P3 ;  /* 0x000000041c257211 */ /* 0x088fe400018f16ff */
[C---:B------:R-:W-:Y:S02]  /*a360*/  LEA R36, P3, R27.reuse, R5, 0x2 ;  /* 0x000000051b247211 */ /* 0x040fe400078610ff */
[----:B------:R1:W-:Y:S02]  /*a370*/  LDGSTS.E [R51+0x15200], [R2.64], P1 ;  /* 0x1520000002337fae */ /* 0x0003e40008921846 */
[----:B------:R-:W-:-:S02]  /*a380*/  LEA.HI.X.SX32 R28, R27, R4, 0x2, P3 ;  /* 0x000000041b1c7211 */ /* 0x000fc400018f16ff */
[----:B------:R-:W-:Y:S04]  /*a390*/  STL [R1+0x2d60], R37 ;  /* 0x002d602501007387 */ /* 0x000fe80000100800 */
[----:B------:R-:W-:Y:S01]  /*a3a0*/  STL [R1+0x2d64], R36 ;  /* 0x002d642401007387 */ /* 0x000fe20000100800 */
[----:B-1----:R-:W-:Y:S01]  /*a3b0*/  IMAD.MOV.U32 R2, RZ, RZ, R35 ;  /* 0x000000ffff027224 */ /* 0x002fe200078e0023 */
[C---:B------:R-:W-:Y:S01]  /*a3c0*/  LEA R35, P3, R26.reuse, R5, 0x2 ;  /* 0x000000051a237211 */ /* 0x040fe200078610ff */
[----:B------:R-:W-:Y:S01]  /*a3d0*/  IMAD.MOV.U32 R3, RZ, RZ, R39 ;  /* 0x000000ffff037224 */ /* 0x000fe200078e0027 */
[----:B------:R1:W-:Y:S02]  /*a3e0*/  STL [R1+0x2d58], R28 ;  /* 0x002d581c01007387 */ /* 0x0003e40000100800 */
[----:B------:R-:W-:-:S02]  /*a3f0*/  LEA.HI.X.SX32 R26, R26, R4, 0x2, P3 ;  /* 0x000000041a1a7211 */ /* 0x000fc400018f16ff */
[----:B------:R3:W-:Y:S04]  /*a400*/  LDGSTS.E [R51+0x15600], [R2.64], P1 ;  /* 0x1560000002337fae */ /* 0x0007e80008921846 */
[----:B------:R-:W-:Y:S04]  /*a410*/  STL [R1+0x2d5c], R35 ;  /* 0x002d5c2301007387 */ /* 0x000fe80000100800 */
[----:B------:R1:W-:Y:S01]  /*a420*/  STL [R1+0x2c34], R26 ;  /* 0x002c341a01007387 */ /* 0x0003e20000100800 */
[----:B---3--:R-:W-:Y:S01]  /*a430*/  IMAD.MOV.U32 R2, RZ, RZ, R33 ;  /* 0x000000ffff027224 */ /* 0x008fe200078e0021 */
[----:B--2---:R-:W-:Y:S01]  /*a440*/  LEA R33, P3, R25, R5, 0x2 ;  /* 0x0000000519217211 */ /* 0x004fe200078610ff */
[----:B------:R-:W-:-:S04]  /*a450*/  IMAD.MOV.U32 R3, RZ, RZ, R38 ;  /* 0x000000ffff037224 */ /* 0x000fc800078e0026 */
[----:B------:R-:W-:Y:S04]  /*a460*/  STL [R1+0x2d50], R33 ;  /* 0x002d502101007387 */ /* 0x000fe80000100800 */
[----:B------:R2:W-:Y:S02]  /*a470*/  LDGSTS.E [R51+0x15a00], [R2.64], P1 ;  /* 0x15a0000002337fae */ /* 0x0005e40008921846 */
[----:B--2---:R-:W-:Y:S01]  /*a480*/  IMAD.MOV.U32 R2, RZ, RZ, R34 ;  /* 0x000000ffff027224 */ /* 0x004fe200078e0022 */
[----:B----4-:R-:W-:Y:S01]  /*a490*/  LEA.HI.X.SX32 R34, R25, R4, 0x2, P3 ;  /* 0x0000000419227211 */ /* 0x010fe200018f16ff */
[----:B------:R-:W-:Y:S01]  /*a4a0*/  IMAD.MOV.U32 R3, RZ, RZ, R31 ;  /* 0x000000ffff037224 */ /* 0x000fe200078e001f */
[----:B------:R-:W-:-:S03]  /*a4b0*/  LEA R31, P3, R24, R5, 0x2 ;  /* 0x00000005181f7211 */ /* 0x000fc600078610ff */
[----:B------:R-:W-:Y:S04]  /*a4c0*/  STL [R1+0x2c38], R34 ;  /* 0x002c382201007387 */ /* 0x000fe80000100800 */
[----:B------:R2:W-:Y:S04]  /*a4d0*/  LDGSTS.E [R51+0x15e00], [R2.64], P1 ;  /* 0x15e0000002337fae */ /* 0x0005e80008921846 */
[----:B------:R-:W-:Y:S01]  /*a4e0*/  STL [R1+0x2d54], R31 ;  /* 0x002d541f01007387 */ /* 0x000fe20000100800 */
[----:B--2---:R-:W-:Y:S01]  /*a4f0*/  IMAD.MOV.U32 R2, RZ, RZ, R32 ;  /* 0x000000ffff027224 */ /* 0x004fe200078e0020 */
[----:B------:R-:W-:Y:S01]  /*a500*/  LEA.HI.X.SX32 R32, R24, R4, 0x2, P3 ;  /* 0x0000000418207211 */ /* 0x000fe200018f16ff */
        /* <DEDUP_REMOVED lines=12> */
[----:B--2---:R-:W-:Y:S02]  /*a5d0*/  IMAD.MOV.U32 R2, RZ, RZ, R36 ;  /* 0x000000ffff027224 */ /* 0x004fe400078e0024 */
[----:B------:R-:W-:Y:S01]  /*a5e0*/  IMAD.MOV.U32 R3, RZ, RZ, R28 ;  /* 0x000000ffff037224 */ /* 0x000fe200078e001c */
[----:B-1----:R-:W-:-:S02]  /*a5f0*/  LEA.HI.X.SX32 R28, R22, R4, 0x2, P3 ;  /* 0x00000004161c7211 */ /* 0x002fc400018f16ff */
[----:B------:R-:W-:Y:S02]  /*a600*/  LEA R25, P3, R21, R5, 0x2 ;  /* 0x0000000515197211 */ /* 0x000fe400078610ff */
[----:B------:R1:W-:Y:S04]  /*a610*/  LDGSTS.E [R51+0x16a00], [R2.64], P1 ;  /* 0x16a0000002337fae */ /* 0x0003e80008921846 */
[----:B------:R-:W-:Y:S04]  /*a620*/  STL [R1+0x2c40], R28 ;  /* 0x002c401c01007387 */ /* 0x000fe80000100800 */
[----:B------:R-:W-:Y:S01]  /*a630*/  STL [R1+0x2d44], R25 ;  /* 0x002d441901007387 */ /* 0x000fe20000100800 */
[----:B-1----:R-:W-:-:S02]  /*a640*/  IMAD.MOV.U32 R2, RZ, RZ, R35 ;  /* 0x000000ffff027224 */ /* 0x002fc400078e0023 */
[----:B------:R-:W-:Y:S01]  /*a650*/  IMAD.MOV.U32 R3, RZ, RZ, R26 ;  /* 0x000000ffff037224 */ /* 0x000fe200078e001a */
[-C--:B------:R-:W-:Y:S02]  /*a660*/  LEA.HI.X.SX32 R26, R21, R4.reuse, 0x2, P3 ;  /* 0x00000004151a7211 */ /* 0x080fe400018f16ff */
[CC--:B------:R-:W-:Y:S02]  /*a670*/  LEA R23, P3, R20.reuse, R5.reuse, 0x2 ;  /* 0x0000000514177211 */ /* 0x0c0fe400078610ff */
[----:B------:R1:W-:Y:S02]  /*a680*/  LDGSTS.E [R51+0x16e00], [R2.64], P1 ;  /* 0x16e0000002337fae */ /* 0x0003e40008921846 */
        /* <DEDUP_REMOVED lines=8> */
[----:B------:R-:W-:Y:S01]  /*a710*/  IMAD.MOV.U32 R3, RZ, RZ, R34 ;  /* 0x000000ffff037224 */ /* 0x000fe200078e0022 */
[-C--:B------:R-:W-:Y:S02]  /*a720*/  LEA.HI.X.SX32 R18, R18, R4.reuse, 0x2, P3 ;  /* 0x0000000412127211 */ /* 0x080fe400018f16ff */
[C---:B------:R-:W-:Y:S01]  /*a730*/  LEA R19, P3, R17.reuse, R5, 0x2 ;  /* 0x0000000511137211 */ /* 0x040fe200078610ff */
[----:B------:R1:W-:Y:S03]  /*a740*/  STL [R1+0x2d3c], R21 ;  /* 0x002d3c1501007387 */ /* 0x0003e60000100800 */
[----:B------:R-:W-:Y:S01]  /*a750*/  LEA.HI.X.SX32 R17, R17, R4, 0x2, P3 ;  /* 0x0000000411117211 */ /* 0x000fe200018f16ff */
[----:B------:R2:W-:Y:S01]  /*a760*/  LDGSTS.E [R51+0x17200], [R2.64], P1 ;  /* 0x1720000002337fae */ /* 0x0005e20008921846 */
[----:B------:R-:W-:-:S03]  /*a770*/  ISETP.GT.U32.AND P3, PT, R7, R11, PT ;  /* 0x0000000b0700720c */ /* 0x000fc60003f64070 */
[----:B------:R-:W-:Y:S04]  /*a780*/  STL [R1+0x2d30], R22 ;  /* 0x002d301601007387 */ /* 0x000fe80000100800 */
[----:B------:R-:W-:Y:S01]  /*a790*/  STL [R1+0x2d34], R20 ;  /* 0x002d341401007387 */ /* 0x000fe20000100800 */
[----:B--2---:R-:W-:-:S03]  /*a7a0*/  IMAD.MOV.U32 R2, RZ, RZ, R31 ;  /* 0x000000ffff027224 */ /* 0x004fc600078e001f */
[----:B------:R-:W-:Y:S01]  /*a7b0*/  STL [R1+0x2d28], R18 ;  /* 0x002d281201007387 */ /* 0x000fe20000100800 */
[----:B------:R-:W-:Y:S02]  /*a7c0*/  IMAD.MOV.U32 R3, RZ, RZ, R32 ;  /* 0x000000ffff037224 */ /* 0x000fe400078e0020 */
[----:B------:R-:W-:Y:S01]  /*a7d0*/  @!P3 IMAD.IADD R11, R11, 0x1, -R7 ;  /* 0x000000010b0bb824 */ /* 0x000fe200078e0a07 */
[----:B------:R2:W-:Y:S01]  /*a7e0*/  STL [R1+0x2d2c], R19 ;  /* 0x002d2c1301007387 */ /* 0x0005e20000100800 */
[----:B------:R-:W-:Y:S02]  /*a7f0*/  ISETP.GE.AND P3, PT, R239, RZ, PT ;  /* 0x000000ffef00720c */ /* 0x000fe40003f66270 */
[----:B------:R-:W-:Y:S01]  /*a800*/  @!P5 IMAD.MOV R11, RZ, RZ, -R11 ;  /* 0x000000ffff0bd224 */ /* 0x000fe200078e0a0b */
[----:B------:R3:W-:Y:S04]  /*a810*/  LDGSTS.E [R51+0x17600], [R2.64], P1 ;  /* 0x1760000002337fae */ /* 0x0007e80008921846 */
[----:B------:R4:W-:Y:S01]  /*a820*/  STL [R1+0x2d24], R17 ;  /* 0x002d241101007387 */ /* 0x0009e20000100800 */
[----:B---3--:R-:W-:-:S02]  /*a830*/  IMAD.MOV.U32 R2, RZ, RZ, R29 ;  /* 0x000000ffff027224 */ /* 0x008fc400078e001d */
[----:B------:R-:W-:-:S05]  /*a840*/  IMAD.MOV.U32 R3, RZ, RZ, R30 ;  /* 0x000000ffff037224 */ /* 0x000fca00078e001e */
[----:B------:R3:W-:Y:S02]  /*a850*/  LDGSTS.E [R51+0x17a00], [R2.64], P1 ;  /* 0x17a0000002337fae */ /* 0x0007e40008921846 */
[----:B---3--:R-:W-:Y:S02]  /*a860*/  IMAD.MOV.U32 R2, RZ, RZ, R27 ;  /* 0x000000ffff027224 */ /* 0x008fe400078e001b */
        /* <DEDUP_REMOVED lines=17> */
[C---:B---3--:R-:W-:Y:S01]  /*a980*/  SEL R3, R6.reuse, R12, !P6 ;  /* 0x0000000c06037207 */ /* 0x048fe20007000000 */
[----:B------:R-:W-:Y:S01]  /*a990*/  IMAD.MOV.U32 R12, RZ, RZ, R15 ;  /* 0x000000ffff0c7224 */ /* 0x000fe200078e000f */
[C---:B------:R-:W-:Y:S02]  /*a9a0*/  SEL R2, R6.reuse, R14, !P6 ;  /* 0x0000000e06027207 */ /* 0x040fe40007000000 */
[C---:B------:R-:W-:Y:S01]  /*a9b0*/  SEL R14, R6.reuse, R13, !P6 ;  /* 0x0000000d060e7207 */ /* 0x040fe20007000000 */
[----:B------:R-:W-:Y:S01]  /*a9c0*/  IMAD R3, R3, c[0x0][0x190], RZ ;  /* 0x0000640003037a24 */ /* 0x000fe200078e02ff */
[----:B------:R-:W-:Y:S01]  /*a9d0*/  SEL R13, R6, R16, !P6 ;  /* 0x00000010060d7207 */ /* 0x000fe20007000000 */
[----:B------:R-:W-:Y:S02]  /*a9e0*/  IMAD R2, R2, c[0x0][0x190], RZ ;  /* 0x0000640002027a24 */ /* 0x000fe400078e02ff */
[----:B------:R-:W-:Y:S01]  /*a9f0*/  @!P0 IMAD.MOV R12, RZ, RZ, -R12 ;  /* 0x000000ffff0c8224 */ /* 0x000fe200078e0a0c */
[-C--:B-1----:R-:W-:Y:S01]  /*aa00*/  LEA R21, P4, R3, R5.reuse, 0x2 ;  /* 0x0000000503157211 */ /* 0x082fe200078810ff */
[----:B------:R-:W-:Y:S01]  /*aa10*/  IMAD R14, R14, c[0x0][0x190], RZ ;  /* 0x000064000e0e7a24 */ /* 0x000fe200078e02ff */
[CC--:B--2---:R-:W-:Y:S01]  /*aa20*/  LEA R19, P0, R2.reuse, R5.reuse, 0x2 ;  /* 0x0000000502137211 */ /* 0x0c4fe200078010ff */
[----:B------:R-:W-:Y:S01]  /*aa30*/  IMAD R13, R13, c[0x0][0x190], RZ ;  /* 0x000064000d0d7a24 */ /* 0x000fe200078e02ff */
[-C--:B------:R-:W-:Y:S01]  /*aa40*/  LEA.HI.X.SX32 R22, R3, R4.reuse, 0x2, P4 ;  /* 0x0000000403167211 */ /* 0x080fe200020f16ff */
[----:B------:R-:W-:Y:S01]  /*aa50*/  STL [R1+0x2d10], R21 ;  /* 0x002d101501007387 */ /* 0x000fe20000100800 */
[----:B------:R-:W-:Y:S01]  /*aa60*/  LEA.HI.X.SX32 R20, R2, R4, 0x2, P0 ;  /* 0x0000000402147211 */ /* 0x000fe200000f16ff */
[----:B------:R-:W-:Y:S01]  /*aa70*/  IMAD.MOV.U32 R2, RZ, RZ, R21 ;  /* 0x000000ffff027224 */ /* 0x000fe200078e0015 */
[----:B------:R-:W-:Y:S01]  /*aa80*/  LEA R18, P4, R14, R5, 0x2 ;  /* 0x000000050e127211 */ /* 0x000fe200078810ff */
[----:B------:R-:W-:Y:S01]  /*aa90*/  IMAD.MOV.U32 R3, RZ, RZ, R22 ;  /* 0x000000ffff037224 */ /* 0x000fe200078e0016 */
[----:B------:R-:W-:Y:S01]  /*aaa0*/  SEL R12, R6, R12, !P6 ;  /* 0x0000000c060c7207 */ /* 0x000fe20007000000 */
[----:B------:R-:W-:Y:S01]  /*aab0*/  STL [R1+0x2d18], R19 ;  /* 0x002d181301007387 */ /* 0x000fe20000100800 */
[----:B------:R-:W-:-:S02]  /*aac0*/  LEA.HI.X.SX32 R14, R14, R4, 0x2, P4 ;  /* 0x000000040e0e7211 */ /* 0x000fc400020f16ff */
[CC--:B----4-:R-:W-:Y:S01]  /*aad0*/  LEA R17, P0, R13.reuse, R5.reuse, 0x2 ;  /* 0x000000050d117211 */ /* 0x0d0fe200078010ff */
[----:B------:R1:W-:Y:S01]  /*aae0*/  LDGSTS.E [R51+0x19600], [R2.64], P1 ;  /* 0x1960000002337fae */ /* 0x0003e20008921846 */
[----:B------:R-:W-:Y:S02]  /*aaf0*/  IMAD R12, R12, c[0x0][0x190], RZ ;  /* 0x000064000c0c7a24 */ /* 0x000fe400078e02ff */
[-C--:B------:R-:W-:Y:S01]  /*ab00*/  LEA.HI.X.SX32 R13, R13, R4.reuse, 0x2, P0 ;  /* 0x000000040d0d7211 */ /* 0x080fe200000f16ff */
[----:B------:R-:W-:Y:S02]  /*ab10*/  STL [R1+0x2d0c], R22 ;  /* 0x002d0c1601007387 */ /* 0x000fe40000100800 */
[C---:B------:R-:W-:Y:S02]  /*ab20*/  LEA R15, P0, R12.reuse, R5, 0x2 ;  /* 0x000000050c0f7211 */ /* 0x040fe400078010ff */
[----:B------:R-:W-:Y:S02]  /*ab30*/  STL [R1+0x2d1c], R18 ;  /* 0x002d1c1201007387 */ /* 0x000fe40000100800 */
[----:B------:R-:W-:Y:S01]  /*ab40*/  LEA.HI.X.SX32 R12, R12, R4, 0x2, P0 ;  /* 0x000000040c0c7211 */ /* 0x000fe200000f16ff */
[----:B-1----:R-:W-:Y:S01]  /*ab50*/  IMAD.MOV.U32 R2, RZ, RZ, R19 ;  /* 0x000000ffff027224 */ /* 0x002fe200078e0013 */
[----:B------:R-:W-:Y:S01]  /*ab60*/  ISETP.GT.U32.AND P0, PT, R7, R10, PT ;  /* 0x0000000a0700720c */ /* 0x000fe20003f04070 */
[----:B------:R-:W-:Y:S01]  /*ab70*/  IMAD.MOV.U32 R3, RZ, RZ, R20 ;  /* 0x000000ffff037224 */ /* 0x000fe200078e0014 */
[----:B------:R-:W-:Y:S04]  /*ab80*/  STL [R1+0x2d14], R20 ;  /* 0x002d141401007387 */ /* 0x000fe80000100800 */
[----:B------:R1:W-:Y:S04]  /*ab90*/  LDGSTS.E [R51+0x19a00], [R2.64], P1 ;  /* 0x19a0000002337fae */ /* 0x0003e80008921846 */
[----:B------:R-:W-:Y:S03]  /*aba0*/  STL [R1+0x2d20], R17 ;  /* 0x002d201101007387 */ /* 0x000fe60000100800 */
[----:B------:R-:W-:Y:S01]  /*abb0*/  @!P0 IMAD.IADD R10, R10, 0x1, -R7 ;  /* 0x000000010a0a8824 */ /* 0x000fe200078e0a07 */
[----:B------:R2:W-:Y:S01]  /*abc0*/  STL [R1+0x2d04], R14 ;  /* 0x002d040e01007387 */ /* 0x0005e20000100800 */
[----:B-1----:R-:W-:-:S03]  /*abd0*/  IMAD.MOV.U32 R2, RZ, RZ, R18 ;  /* 0x000000ffff027224 */ /* 0x002fc600078e0012 */
[----:B------:R1:W-:Y:S01]  /*abe0*/  STL [R1+0x2d08], R13 ;  /* 0x002d080d01007387 */ /* 0x0003e20000100800 */
[----:B------:R-:W-:Y:S01]  /*abf0*/  IMAD.MOV.U32 R3, RZ, RZ, R14 ;  /* 0x000000ffff037224 */ /* 0x000fe200078e000e */
[----:B------:R-:W-:Y:S02]  /*ac00*/  ISETP.GT.U32.AND P0, PT, R7, R10, PT ;  /* 0x0000000a0700720c */ /* 0x000fe40003f04070 */
[----:B------:R3:W-:Y:S01]  /*ac10*/  STL [R1+0x2d00], R15 ;  /* 0x002d000f01007387 */ /* 0x0007e20000100800 */
[----:B--2---:R-:W-:-:S03]  /*ac20*/  LOP3.LUT R14, R9, 0x164, RZ, 0xfc, !PT ;  /* 0x00000164090e7812 */ /* 0x004fc600078efcff */
[----:B------:R2:W-:Y:S04]  /*ac30*/  LDGSTS.E [R51+0x19e00], [R2.64], P1 ;  /* 0x19e0000002337fae */ /* 0x0005e80008921846 */
[----:B------:R4:W-:Y:S03]  /*ac40*/  STL [R1+0x2cfc], R12 ;  /* 0x002cfc0c01007387 */ /* 0x0009e60000100800 */
[----:B------:R-:W-:Y:S01]  /*ac50*/  @!P0 IMAD.IADD R10, R10, 0x1, -R7 ;  /* 0x000000010a0a8824 */ /* 0x000fe200078e0a07 */
[----:B------:R-:W-:-:S03]  /*ac60*/  ISETP.GE.AND P0, PT, R14, RZ, PT ;  /* 0x000000ff0e00720c */ /* 0x000fc60003f06270 */
[----:B------:R-:W-:Y:S02]  /*ac70*/  @!P3 IMAD.MOV R10, RZ, RZ, -R10 ;  /* 0x000000ffff0ab224 */ /* 0x000fe400078e0a0a */
[----:B--2---:R-:W-:Y:S02]  /*ac80*/  IMAD.MOV.U32 R2, RZ, RZ, R17 ;  /* 0x000000ffff027224 */ /* 0x004fe400078e0011 */
[----:B------:R-:W-:Y:S01]  /*ac90*/  IMAD.MOV.U32 R3, RZ, RZ, R13 ;  /* 0x000000ffff037224 */ /* 0x000fe200078e000d */
[----:B-1----:R-:W-:-:S04]  /*aca0*/  LOP3.LUT R13, R9, 0x16c, RZ, 0xfc, !PT ;  /* 0x0000016c090d7812 */ /* 0x002fc800078efcff */
[----:B------:R1:W-:Y:S02]  /*acb0*/  LDGSTS.E [R51+0x1a200], [R2.64], P1 ;  /* 0x1a20000002337fae */ /* 0x0003e40008921846 */
[----:B-1----:R-:W-:Y:S01]  /*acc0*/  IMAD.MOV.U32 R2, RZ, RZ, R15 ;  /* 0x000000ffff027224 */ /* 0x002fe200078e000f */
[----:B---3--:R-:W-:Y:S01]  /*acd0*/  SEL R15, R6, R11, !P6 ;  /* 0x0000000b060f7207 */ /* 0x008fe20007000000 */
[----:B------:R-:W-:Y:S01]  /*ace0*/  IMAD.MOV.U32 R3, RZ, RZ, R12 ;  /* 0x000000ffff037224 */ /* 0x000fe200078e000c */
[----:B----4-:R-:W-:-:S03]  /*acf0*/  IABS R12, R14 ;  /* 0x0000000e000c7213 */ /* 0x010fc60000000000 */
[----:B------:R-:W-:Y:S01]  /*ad00*/  IMAD R15, R15, c[0x0][0x190], RZ ;  /* 0x000064000f0f7a24 */ /* 0x000fe200078e02ff */
[----:B------:R1:W-:Y:S04]  /*ad10*/  LDGSTS.E [R51+0x1a600], [R2.64], P1 ;  /* 0x1a60000002337fae */ /* 0x0003e80008921846 */
[----:B------:R-:W-:-:S04]  /*ad20*/  LEA R16, P4, R15, R5, 0x2 ;  /* 0x000000050f107211 */ /* 0x000fc800078810ff */
[----:B------:R-:W-:Y:S01]  /*ad30*/  LEA.HI.X.SX32 R17, R15, R4, 0x2, P4 ;  /* 0x000000040f117211 */ /* 0x000fe200020f16ff */
[----:B------:R2:W-:Y:S01]  /*ad40*/  STL [R1+0x2cf8], R16 ;  /* 0x002cf81001007387 */ /* 0x0005e20000100800 */
[----:B------:R-:W-:Y:S02]  /*ad50*/  LOP3.LUT R15, R9, 0x174, RZ, 0xfc, !PT ;  /* 0x00000174090f7812 */ /* 0x000fe400078efcff */
[----:B-1----:R-:W-:Y:S01]  /*ad60*/  IABS R2, R13 ;  /* 0x0000000d00027213 */ /* 0x002fe20000000000 */
[----:B------:R-:W-:Y:S01]  /*ad70*/  IMAD.HI.U32 R3, R8, R12, RZ ;  /* 0x0000000c08037227 */ /* 0x000fe200078e00ff */
[----:B------:R1:W-:Y:S03]  /*ad80*/  STL [R1+0x2cf4], R17 ;  /* 0x002cf41101007387 */ /* 0x0003e60000100800 */
[----:B------:R-:W-:Y:S02]  /*ad90*/  IMAD.MOV.U32 R11, RZ, RZ, R2 ;  /* 0x000000ffff0b7224 */ /* 0x000fe400078e0002 */
[----:B------:R-:W-:-:S02]  /*ada0*/  IMAD.MOV R3, RZ, RZ, -R3 ;  /* 0x000000ffff037224 */ /* 0x000fc400078e0a03 */
[----:B------:R-:W-:-:S04]  /*adb0*/  IMAD.HI.U32 R2, R8, R11, RZ ;  /* 0x0000000b08027227 */ /* 0x000fc800078e00ff */
[----:B------:R-:W-:Y:S02]  /*adc0*/  IMAD.MOV R2, RZ, RZ, -R2 ;  /* 0x000000ffff027224 */ /* 0x000fe400078e0a02 */
[C---:B------:R-:W-:Y:S02]  /*add0*/  IMAD R12, R7.reuse, R3, R12 ;  /* 0x00000003070c7224 */ /* 0x040fe400078e020c */
[C---:B------:R-:W-:Y:S02]  /*ade0*/  IMAD R11, R7.reuse, R2, R11 ;  /* 0x00000002070b7224 */ /* 0x040fe400078e020b */
[----:B------:R-:W-:Y:S01]  /*adf0*/  IMAD.MOV.U32 R2, RZ, RZ, R16 ;  /* 0x000000ffff027224 */ /* 0x000fe200078e0010 */
[C---:B------:R-:W-:Y:S01]  /*ae00*/  ISETP.GT.U32.AND P4, PT, R7.reuse, R12, PT ;  /* 0x0000000c0700720c */ /* 0x040fe20003f84070 */
[----:B------:R-:W-:Y:S01]  /*ae10*/  IMAD.MOV.U32 R3, RZ, RZ, R17 ;  /* 0x000000ffff037224 */ /* 0x000fe200078e0011 */
[----:B------:R-:W-:-:S04]  /*ae20*/  ISETP.GT.U32.AND P5, PT, R7, R11, PT ;  /* 0x0000000b0700720c */ /* 0x000fc80003fa4070 */
[----:B------:R3:W-:Y:S07]  /*ae30*/  LDGSTS.E [R51+0x1aa00], [R2.64], P1 ;  /* 0x1aa0000002337fae */ /* 0x0007ee0008921846 */
[--C-:B------:R-:W-:Y:S02]  /*ae40*/  @!P4 IMAD.IADD R12, R12, 0x1, -R7.reuse ;  /* 0x000000010c0cc824 */ /* 0x100fe400078e0a07 */
[----:B------:R-:W-:Y:S01]  /*ae50*/  @!P5 IMAD.IADD R11, R11, 0x1, -R7 ;  /* 0x000000010b0bd824 */ /* 0x000fe200078e0a07 */
[----:B---3--:R-:W-:-:S02]  /*ae60*/  SEL R3, R6, R10, !P6 ;  /* 0x0000000a06037207 */ /* 0x008fc40007000000 */
[----:B------:R-:W-:Y:S02]  /*ae70*/  IABS R2, R15 ;  /* 0x0000000f00027213 */ /* 0x000fe40000000000 */
[----:B------:R-:W-:Y:S01]  /*ae80*/  ISETP.GT.U32.AND P5, PT, R7, R12, PT ;  /* 0x0000000c0700720c */ /* 0x000fe20003fa4070 */
[----:B------:R-:W-:Y:S01]  /*ae90*/  IMAD R3, R3, c[0x0][0x190], RZ ;  /* 0x0000640003037a24 */ /* 0x000fe200078e02ff */
[----:B------:R-:W-:Y:S01]  /*aea0*/  ISETP.GT.U32.AND P3, PT, R7, R11, PT ;  /* 0x0000000b0700720c */ /* 0x000fe20003f64070 */
[----:B------:R-:W-:-:S03]  /*aeb0*/  IMAD.MOV.U32 R10, RZ, RZ, R2 ;  /* 0x000000ffff0a7224 */ /* 0x000fc600078e0002 */
[----:B--2---:R-:W-:Y:S01]  /*aec0*/  LEA R16, P4, R3, R5, 0x2 ;  /* 0x0000000503107211 */ /* 0x004fe200078810ff */
[----:B------:R-:W-:-:S03]  /*aed0*/  IMAD.HI.U32 R2, R8, R10, RZ ;  /* 0x0000000a08027227 */ /* 0x000fc600078e00ff */
[----:B-1----:R-:W-:Y:S01]  /*aee0*/  LEA.HI.X.SX32 R17, R3, R4, 0x2, P4 ;  /* 0x0000000403117211 */ /* 0x002fe200020f16ff */
[----:B------:R-:W-:Y:S01]  /*aef0*/  IMAD.MOV R2, RZ, RZ, -R2 ;  /* 0x000000ffff027224 */ /* 0x000fe200078e0a02 */
[----:B------:R-:W-:Y:S01]  /*af00*/  ISETP.GE.AND P4, PT, R13, RZ, PT ;  /* 0x000000ff0d00720c */ /* 0x000fe20003f86270 */
[----:B------:R-:W-:Y:S01]  /*af10*/  @!P5 IMAD.IADD R12, R12, 0x1, -R7 ;  /* 0x000000010c0cd824 */ /* 0x000fe200078e0a07 */
[----:B------:R1:W-:Y:S01]  /*af20*/  STL [R1+0x2cf0], R16 ;  /* 0x002cf01001007387 */ /* 0x0003e20000100800 */
[----:B------:R-:W-:Y:S01]  /*af30*/  IMAD R10, R7, R2, R10 ;  /* 0x00000002070a7224 */ /* 0x000fe200078e020a */
[----:B------:R-:W-:Y:S01]  /*af40*/  ISETP.GE.AND P5, PT, R15, RZ, PT ;  /* 0x000000ff0f00720c */ /* 0x000fe20003fa6270 */
[----:B------:R-:W-:Y:S01]  /*af50*/  IMAD.MOV.U32 R2, RZ, RZ, R16 ;  /* 0x000000ffff027224 */ /* 0x000fe200078e0010 */
[----:B------:R2:W-:Y:S01]  /*af60*/  STL [R1+0x2cec], R17 ;  /* 0x002cec1101007387 */ /* 0x0005e20000100800 */
[----:B------:R-:W-:Y:S02]  /*af70*/  IMAD.MOV.U32 R3, RZ, RZ, R17 ;  /* 0x000000ffff037224 */ /* 0x000fe400078e0011 */
[----:B------:R-:W-:Y:S01]  /*af80*/  @!P3 IMAD.IADD R11, R11, 0x1, -R7 ;  /* 0x000000010b0bb824 */ /* 0x000fe200078e0a07 */
[----:B------:R-:W-:Y:S01]  /*af90*/  ISETP.GT.U32.AND P3, PT, R7, R10, PT ;  /* 0x0000000a0700720c */ /* 0x000fe20003f64070 */
[----:B------:R-:W-:Y:S01]  /*afa0*/  @!P0 IMAD.MOV R12, RZ, RZ, -R12 ;  /* 0x000000ffff0c8224 */ /* 0x000fe200078e0a0c */
[----:B------:R3:W-:Y:S01]  /*afb0*/  LDGSTS.E [R51+0x1ae00], [R2.64], P1 ;  /* 0x1ae0000002337fae */ /* 0x0007e20008921846 */
[----:B------:R-:W-:-:S10]  /*afc0*/  @!P4 IMAD.MOV R11, RZ, RZ, -R11 ;  /* 0x000000ffff0bc224 */ /* 0x000fd400078e0a0b */
[----:B------:R-:W-:Y:S01]  /*afd0*/  @!P3 IMAD.IADD R10, R10, 0x1, -R7 ;  /* 0x000000010a0ab824 */ /* 0x000fe200078e0a07 */
[C---:B---3--:R-:W-:Y:S02]  /*afe0*/  SEL R3, R6.reuse, R12, !P6 ;  /* 0x0000000c06037207 */ /* 0x048fe40007000000 */
[----:B------:R-:W-:Y:S02]  /*aff0*/  SEL R2, R6, R11, !P6 ;  /* 0x0000000b06027207 */ /* 0x000fe40007000000 */
[----:B------:R-:W-:Y:S01]  /*b000*/  ISETP.GT.U32.AND P0, PT, R7, R10, PT ;  /* 0x0000000a0700720c */ /* 0x000fe20003f04070 */
[----:B------:R-:W-:Y:S01]  /*b010*/  IMAD R3, R3, c[0x0][0x190], RZ ;  /* 0x0000640003037a24 */ /* 0x000fe200078e02ff */
[----:B------:R-:W-:Y:S01]  /*b020*/  LOP3.LUT R11, R9, 0x17c, RZ, 0xfc, !PT ;  /* 0x0000017c090b7812 */ /* 0x000fe200078efcff */
[----:B------:R-:W-:-:S03]  /*b030*/  IMAD R2, R2, c[0x0][0x190], RZ ;  /* 0x0000640002027a24 */ /* 0x000fc600078e02ff */
[CC--:B-1----:R-:W-:Y:S02]  /*b040*/  LEA R16, P3, R3.reuse, R5.reuse, 0x2 ;  /* 0x0000000503107211 */ /* 0x0c2fe400078610ff */
[C---:B------:R-:W-:Y:S02]  /*b050*/  LEA R13, P4, R2.reuse, R5, 0x2 ;  /* 0x00000005020d7211 */ /* 0x040fe400078810ff */
[-C--:B--2---:R-:W-:Y:S01]  /*b060*/  LEA.HI.X.SX32 R17, R3, R4.reuse, 0x2, P3 ;  /* 0x0000000403117211 */ /* 0x084fe200018f16ff */
[----:B------:R-:W-:Y:S01]  /*b070*/  STL [R1+0x2ce0], R16 ;  /* 0x002ce01001007387 */ /* 0x000fe20000100800 */
[----:B------:R-:W-:Y:S01]  /*b080*/  LEA.HI.X.SX32 R14, R2, R4, 0x2, P4 ;  /* 0x00000004020e7211 */ /* 0x000fe200020f16ff */
[----:B------:R-:W-:Y:S02]  /*b090*/  IMAD.MOV.U32 R2, RZ, RZ, R16 ;  /* 0x000000ffff027224 */ /* 0x000fe400078e0010 */
[----:B------:R-:W-:Y:S01]  /*b0a0*/  IMAD.MOV.U32 R3, RZ, RZ, R17 ;  /* 0x000000ffff037224 */ /* 0x000fe200078e0011 */
[----:B------:R-:W-:Y:S01]  /*b0b0*/  STL [R1+0x2cdc], R17 ;  /* 0x002cdc1101007387 */ /* 0x000fe20000100800 */
[----:B------:R-:W-:-:S03]  /*b0c0*/  @!P0 IMAD.IADD R10, R10, 0x1, -R7 ;  /* 0x000000010a0a8824 */ /* 0x000fc600078e0a07 */
[----:B------:R1:W-:Y:S04]  /*b0d0*/  LDGSTS.E [R51+0x1b200], [R2.64], P1 ;  /* 0x1b20000002337fae */ /* 0x0003e80008921846 */
[----:B------:R2:W-:Y:S04]  /*b0e0*/  STL [R1+0x2ce8], R13 ;  /* 0x002ce80d01007387 */ /* 0x0005e80000100800 */
[----:B------:R-:W-:Y:S01]  /*b0f0*/  STL [R1+0x2ce4], R14 ;  /* 0x002ce40e01007387 */ /* 0x000fe20000100800 */
[----:B-1----:R-:W-:Y:S02]  /*b100*/  IMAD.MOV.U32 R2, RZ, RZ, R13 ;  /* 0x000000ffff027224 */ /* 0x002fe400078e000d */
[----:B------:R-:W-:-:S05]  /*b110*/  IMAD.MOV.U32 R3, RZ, RZ, R14 ;  /* 0x000000ffff037224 */ /* 0x000fca00078e000e */
[----:B------:R1:W-:Y:S02]  /*b120*/  LDGSTS.E [R51+0x1b600], [R2.64], P1 ;  /* 0x1b60000002337fae */ /* 0x0003e40008921846 */
[----:B-1----:R-:W-:Y:S01]  /*b130*/  IMAD.MOV.U32 R3, RZ, RZ, R10 ;  /* 0x000000ffff037224 */ /* 0x002fe200078e000a */
[----:B------:R-:W-:-:S03]  /*b140*/  IABS R10, R11 ;  /* 0x0000000b000a7213 */ /* 0x000fc60000000000 */
[----:B------:R-:W-:Y:S02]  /*b150*/  @!P5 IMAD.MOV R3, RZ, RZ, -R3 ;  /* 0x000000ffff03d224 */ /* 0x000fe400078e0a03 */
[----:B------:R-:W-:-:S03]  /*b160*/  IMAD.HI.U32 R2, R8, R10, RZ ;  /* 0x0000000a08027227 */ /* 0x000fc600078e00ff */
[----:B------:R-:W-:Y:S01]  /*b170*/  SEL R3, R6, R3, !P6 ;  /* 0x0000000306037207 */ /* 0x000fe20007000000 */
[----:B------:R-:W-:-:S04]  /*b180*/  IMAD.MOV R2, RZ, RZ, -R2 ;  /* 0x000000ffff027224 */ /* 0x000fc800078e0a02 */
[----:B------:R-:W-:Y:S02]  /*b190*/  IMAD R3, R3, c[0x0][0x190], RZ ;  /* 0x0000640003037a24 */ /* 0x000fe400078e02ff */
[----:B------:R-:W-:-:S03]  /*b1a0*/  IMAD R10, R7, R2, R10 ;  /* 0x00000002070a7224 */ /* 0x000fc600078e020a */
[----:B------:R-:W-:Y:S02]  /*b1b0*/  LEA R12, P0, R3, R5, 0x2 ;  /* 0x00000005030c7211 */ /* 0x000fe400078010ff */
[----:B------:R-:W-:Y:S02]  /*b1c0*/  ISETP.GT.U32.AND P3, PT, R7, R10, PT ;  /* 0x0000000a0700720c */ /* 0x000fe40003f64070 */
[----:B--2---:R-:W-:Y:S01]  /*b1d0*/  LEA.HI.X.SX32 R13, R3, R4, 0x2, P0 ;  /* 0x00000004030d7211 */ /* 0x004fe200000f16ff */
[----:B------:R-:W-:Y:S01]  /*b1e0*/  IMAD.MOV.U32 R2, RZ, RZ, R12 ;  /* 0x000000ffff027224 */ /* 0x000fe200078e000c */
[----:B------:R-:W-:Y:S01]  /*b1f0*/  STL [R1+0x2cd8], R12 ;  /* 0x002cd80c01007387 */ /* 0x000fe20000100800 */
[----:B------:R-:W-:Y:S02]  /*b200*/  ISETP.GE.AND P0, PT, R11, RZ, PT ;  /* 0x000000ff0b00720c */ /* 0x000fe40003f06270 */
[----:B------:R-:W-:Y:S01]  /*b210*/  IMAD.MOV.U32 R3, RZ, RZ, R13 ;  /* 0x000000ffff037224 */ /* 0x000fe200078e000d */
[----:B------:R1:W-:Y:S04]  /*b220*/  STL [R1+0x2cd4], R13 ;  /* 0x002cd40d01007387 */ /* 0x0003e80000100800 */
[----:B------:R2:W-:Y:S01]  /*b230*/  LDGSTS.E [R51+0x1ba00], [R2.64], P1 ;  /* 0x1ba0000002337fae */ /* 0x0005e20008921846 */
[----:B------:R-:W-:-:S05]  /*b240*/  @!P3 IMAD.IADD R10, R10, 0x1, -R7 ;  /* 0x000000010a0ab824 */ /* 0x000fca00078e0a07 */
[----:B------:R-:W-:Y:S02]  /*b250*/  ISETP.GT.U32.AND P4, PT, R7, R10, PT ;  /* 0x0000000a0700720c */ /* 0x000fe40003f84070 */
[C---:B--2---:R-:W-:Y:S02]  /*b260*/  LOP3.LUT R3, R9.reuse, 0x184, RZ, 0xfc, !PT ;  /* 0x0000018409037812 */ /* 0x044fe400078efcff */
[----:B------:R-:W-:Y:S02]  /*b270*/  LOP3.LUT R2, R9, 0x18c, RZ, 0xfc, !PT ;  /* 0x0000018c09027812 */ /* 0x000fe400078efcff */
[----:B-1----:R-:W-:Y:S02]  /*b280*/  IABS R13, R3 ;  /* 0x00000003000d7213 */ /* 0x002fe40000000000 */
[----:B------:R-:W-:-:S05]  /*b290*/  IABS R12, R2 ;  /* 0x00000002000c7213 */ /* 0x000fca0000000000 */
[----:B------:R-:W-:Y:S01]  /*b2a0*/  @!P4 IMAD.IADD R10, R10, 0x1, -R7 ;  /* 0x000000010a0ac824 */ /* 0x000fe200078e0a07 */
[----:B------:R-:W-:Y:S01]  /*b2b0*/  ISETP.GE.AND P3, PT, R3, RZ, PT ;  /* 0x000000ff0300720c */ /* 0x000fe20003f66270 */
[----:B------:R-:W-:Y:S01]  /*b2c0*/  IMAD.HI.U32 R11, R8, R13, RZ ;  /* 0x0000000d080b7227 */ /* 0x000fe200078e00ff */
[----:B------:R-:W-:-:S03]  /*b2d0*/  ISETP.GE.AND P4, PT, R2, RZ, PT ;  /* 0x000000ff0200720c */ /* 0x000fc60003f86270 */
[----:B------:R-:W-:-:S04]  /*b2e0*/  IMAD.HI.U32 R3, R8, R12, RZ ;  /* 0x0000000c08037227 */ /* 0x000fc800078e00ff */
[----:B------:R-:W-:Y:S02]  /*b2f0*/  IMAD.MOV R11, RZ, RZ, -R11 ;  /* 0x000000ffff0b7224 */ /* 0x000fe400078e0a0b */
[----:B------:R-:W-:Y:S02]  /*b300*/  IMAD.MOV R3, RZ, RZ, -R3 ;  /* 0x000000ffff037224 */ /* 0x000fe400078e0a03 */
[C---:B------:R-:W-:Y:S02]  /*b310*/  IMAD R13, R7.reuse, R11, R13 ;  /* 0x0000000b070d7224 */ /* 0x040fe400078e020d */
[C---:B------:R-:W-:Y:S02]  /*b320*/  IMAD R12, R7.reuse, R3, R12 ;  /* 0x00000003070c7224 */ /* 0x040fe400078e020c */
[----:B------:R-:W-:Y:S01]  /*b330*/  @!P0 IMAD.MOV R10, RZ, RZ, -R10 ;  /* 0x000000ffff0a8224 */ /* 0x000fe200078e0a0a */
[C---:B------:R-:W-:Y:S02]  /*b340*/  ISETP.GT.U32.AND P0, PT, R7.reuse, R13, PT ;  /* 0x0000000d0700720c */ /* 0x040fe40003f04070 */
[----:B------:R-:W-:-:S02]  /*b350*/  ISETP.GT.U32.AND P5, PT, R7, R12, PT ;  /* 0x0000000c0700720c */ /* 0x000fc40003fa4070 */
[----:B------:R-:W-:Y:S02]  /*b360*/  SEL R2, R6, R10, !P6 ;  /* 0x0000000a06027207 */ /* 0x000fe40007000000 */
[----:B------:R-:W-:-:S03]  /*b370*/  LOP3.LUT R10, R9, 0x194, RZ, 0xfc, !PT ;  /* 0x00000194090a7812 */ /* 0x000fc600078efcff */
[----:B------:R-:W-:Y:S01]  /*b380*/  IMAD R2, R2, c[0x0][0x190], RZ ;  /* 0x0000640002027a24 */ /* 0x000fe200078e02ff */
[----:B------:R-:W-:-:S03]  /*b390*/  IABS R11, R10 ;  /* 0x0000000a000b7213 */ /* 0x000fc60000000000 */
[--C-:B------:R-:W-:Y:S02]  /*b3a0*/  @!P0 IMAD.IADD R13, R13, 0x1, -R7.reuse ;  /* 0x000000010d0d8824 */ /* 0x100fe400078e0a07 */
[----:B------:R-:W-:Y:S01]  /*b3b0*/  @!P5 IMAD.IADD R12, R12, 0x1, -R7 ;  /* 0x000000010c0cd824 */ /* 0x000fe200078e0a07 */
[----:B------:R-:W-:Y:S01]  /*b3c0*/  LEA R15, P5, R2, R5, 0x2 ;  /* 0x00000005020f7211 */ /* 0x000fe200078a10ff */
[----:B------:R-:W-:Y:S01]  /*b3d0*/  IMAD.HI.U32 R14, R8, R11, RZ ;  /* 0x0000000b080e7227 */ /* 0x000fe200078e00ff */
[C---:B------:R-:W-:Y:S02]  /*b3e0*/  ISETP.GT.U32.AND P0, PT, R7.reuse, R13, PT ;  /* 0x0000000d0700720c */ /* 0x040fe40003f04070 */
[----:B------:R-:W-:Y:S01]  /*b3f0*/  LEA.HI.X.SX32 R16, R2, R4, 0x2, P5 ;  /* 0x0000000402107211 */ /* 0x000fe200028f16ff */
[----:B------:R-:W-:Y:S01]  /*b400*/  IMAD.MOV.U32 R2, RZ, RZ, R15 ;  /* 0x000000ffff027224 */ /* 0x000fe200078e000f */
[----:B------:R-:W-:Y:S01]  /*b410*/  ISETP.GT.U32.AND P5, PT, R7, R12, PT ;  /* 0x0000000c0700720c */ /* 0x000fe20003fa4070 */
[----:B------:R-:W-:Y:S01]  /*b420*/  IMAD.MOV R14, RZ, RZ, -R14 ;  /* 0x000000ffff0e7224 */ /* 0x000fe200078e0a0e */
[----:B------:R1:W-:Y:S01]  /*b430*/  STL [R1+0x2cd0], R15 ;  /* 0x002cd00f01007387 */ /* 0x0003e20000100800 */
[----:B------:R-:W-:-:S02]  /*b440*/  IMAD.MOV.U32 R3, RZ, RZ, R16 ;  /* 0x000000ffff037224 */ /* 0x000fc400078e0010 */
[----:B------:R-:W-:Y:S01]  /*b450*/  IMAD R11, R7, R14, R11 ;  /* 0x0000000e070b7224 */ /* 0x000fe200078e020b */
[----:B------:R2:W-:Y:S01]  /*b460*/  STL [R1+0x2ccc], R16 ;  /* 0x002ccc1001007387 */ /* 0x0005e20000100800 */
[----:B------:R-:W-:Y:S02]  /*b470*/  LOP3.LUT R14, R9, 0x1a4, RZ, 0xfc, !PT ;  /* 0x000001a4090e7812 */ /* 0x000fe400078efcff */
[--C-:B------:R-:W-:Y:S01]  /*b480*/  @!P0 IMAD.IADD R13, R13, 0x1, -R7.reuse ;  /* 0x000000010d0d8824 */ /* 0x100fe200078e0a07 */
[----:B------:R3:W-:Y:S01]  /*b490*/  LDGSTS.E [R51+0x1be00], [R2.64], P1 ;  /* 0x1be0000002337fae */ /* 0x0007e20008921846 */
[----:B------:R-:W-:Y:S02]  /*b4a0*/  ISETP.GT.U32.AND P0, PT, R7, R11, PT ;  /* 0x0000000b0700720c */ /* 0x000fe40003f04070 */
[----:B------:R-:W-:Y:S02]  /*b4b0*/  @!P5 IMAD.IADD R12, R12, 0x1, -R7 ;  /* 0x000000010c0cd824 */ /* 0x000fe400078e0a07 */
[----:B------:R-:W-:-:S02]  /*b4c0*/  @!P3 IMAD.MOV R13, RZ, RZ, -R13 ;  /* 0x000000ffff0db224 */ /* 0x000fc400078e0a0d */
[----:B------:R-:W-:-:S03]  /*b4d0*/  @!P4 IMAD.MOV R12, RZ, RZ, -R12 ;  /* 0x000000ffff0cc224 */ /* 0x000fc600078e0a0c */
[C---:B---3--:R-:W-:Y:S02]  /*b4e0*/  SEL R3, R6.reuse, R13, !P6 ;  /* 0x0000000d06037207 */ /* 0x048fe40007000000 */
[----:B------:R-:W-:Y:S02]  /*b4f0*/  SEL R2, R6, R12, !P6 ;  /* 0x0000000c06027207 */ /* 0x000fe40007000000 */
[----:B------:R-:W-:Y:S02]  /*b500*/  @!P0 IMAD.IADD R11, R11, 0x1, -R7 ;  /* 0x000000010b0b8824 */ /* 0x000fe400078e0a07 */
[----:B------:R-:W-:Y:S02]  /*b510*/  IMAD R3, R3, c[0x0][0x190], RZ ;  /* 0x0000640003037a24 */ /* 0x000fe400078e02ff */
[----:B------:R-:W-:Y:S01]  /*b520*/  IMAD R2, R2, c[0x0][0x190], RZ ;  /* 0x0000640002027a24 */ /* 0x000fe200078e02ff */
[----:B------:R-:W-:Y:S02]  /*b530*/  ISETP.GT.U32.AND P0, PT, R7, R11, PT ;  /* 0x0000000b0700720c */ /* 0x000fe40003f04070 */
[----:B------:R-:W-:-:S02]  /*b540*/  LEA R17, P3, R3, R5, 0x2 ;  /* 0x0000000503117211 */ /* 0x000fc400078610ff */
[C---:B-1----:R-:W-:Y:S02]  /*b550*/  LEA R15, P4, R2.reuse, R5, 0x2 ;  /* 0x00000005020f7211 */ /* 0x042fe400078810ff */
[-C--:B------:R-:W-:Y:S01]  /*b560*/  LEA.HI.X.SX32 R18, R3, R4.reuse, 0x2, P3 ;  /* 0x0000000403127211 */ /* 0x080fe200018f16ff */
[----:B------:R-:W-:Y:S01]  /*b570*/  STL [R1+0x2cc0], R17 ;  /* 0x002cc01101007387 */ /* 0x000fe20000100800 */
[----:B--2---:R-:W-:Y:S01]  /*b580*/  LEA.HI.X.SX32 R16, R2, R4, 0x2, P4 ;  /* 0x0000000402107211 */ /* 0x004fe200020f16ff */
[----:B------:R-:W-:Y:S01]  /*b590*/  IMAD.MOV.U32 R2, RZ, RZ, R17 ;  /* 0x000000ffff027224 */ /* 0x000fe200078e0011 */
[----:B------:R-:W-:Y:S01]  /*b5a0*/  ISETP.GE.AND P4, PT, R10, RZ, PT ;  /* 0x000000ff0a00720c */ /* 0x000fe20003f86270 */
[----:B------:R-:W-:Y:S01]  /*b5b0*/  IMAD.MOV.U32 R3, RZ, RZ, R18 ;  /* 0x000000ffff037224 */ /* 0x000fe200078e0012 */
[----:B------:R-:W-:Y:S01]  /*b5c0*/  STL [R1+0x2cbc], R18 ;  /* 0x002cbc1201007387 */ /* 0x000fe20000100800 */
[----:B------:R-:W-:Y:S01]  /*b5d0*/  @!P0 IMAD.IADD R11, R11, 0x1, -R7 ;  /* 0x000000010b0b8824 */ /* 0x000fe200078e0a07 */
[----:B------:R-:W-:-:S02]  /*b5e0*/  LOP3.LUT R10, R9, 0x1ac, RZ, 0xfc, !PT ;  /* 0x000001ac090a7812 */ /* 0x000fc400078efcff */
[----:B------:R1:W-:Y:S02]  /*b5f0*/  LDGSTS.E [R51+0x1c200], [R2.64], P1 ;  /* 0x1c20000002337fae */ /* 0x0003e40008921846 */
[----:B------:R-:W-:Y:S02]  /*b600*/  IABS R12, R10 ;  /* 0x0000000a000c7213 */ /* 0x000fe40000000000 */
[----:B------:R2:W-:Y:S03]  /*b610*/  STL [R1+0x2cc8], R15 ;  /* 0x002cc80f01007387 */ /* 0x0005e60000100800 */
[----:B------:R-:W-:Y:S01]  /*b620*/  @!P4 IMAD.MOV R11, RZ, RZ, -R11 ;  /* 0x000000ffff0bc224 */ /* 0x000fe200078e0a0b */
[----:B------:R3:W-:Y:S01]  /*b630*/  STL [R1+0x2cc4], R16 ;  /* 0x002cc41001007387 */ /* 0x0007e20000100800 */
[----:B-1----:R-:W-:Y:S02]  /*b640*/  IMAD.MOV.U32 R2, RZ, RZ, R15 ;  /* 0x000000ffff027224 */ /* 0x002fe400078e000f */
[----:B------:R-:W-:Y:S01]  /*b650*/  IMAD.MOV.U32 R3, RZ, RZ, R16 ;  /* 0x000000ffff037224 */ /* 0x000fe200078e0010 */
[----:B--2---:R-:W-:-:S02]  /*b660*/  SEL R15, R6, R11, !P6 ;  /* 0x0000000b060f7207 */ /* 0x004fc40007000000 */
[----:B------:R-:W-:Y:S02]  /*b670*/  IABS R11, R14 ;  /* 0x0000000e000b7213 */ /* 0x000fe40000000000 */
[----:B------:R1:W-:Y:S01]  /*b680*/  LDGSTS.E [R51+0x1c600], [R2.64], P1 ;  /* 0x1c60000002337fae */ /* 0x0003e20008921846 */
[----:B------:R-:W-:Y:S01]  /*b690*/  IMAD R15, R15, c[0x0][0x190], RZ ;  /* 0x000064000f0f7a24 */ /* 0x000fe200078e02ff */
[----:B-1----:R-:W-:-:S04]  /*b6a0*/  LOP3.LUT R2, R9, 0x19c, RZ, 0xfc, !PT ;  /* 0x0000019c09027812 */ /* 0x002fc800078efcff */
[----:B------:R-:W-:Y:S02]  /*b6b0*/  IABS R13, R2 ;  /* 0x00000002000d7213 */ /* 0x000fe40000000000 */
[----:B------:R-:W-:Y:S01]  /*b6c0*/  ISETP.GE.AND P3, PT, R2, RZ, PT ;  /* 0x000000ff0200720c */ /* 0x000fe20003f66270 */
[----:B------:R-:W-:-:S04]  /*b6d0*/  IMAD.HI.U32 R2, R8, R12, RZ ;  /* 0x0000000c08027227 */ /* 0x000fc800078e00ff */
[----:B------:R-:W-:-:S04]  /*b6e0*/  IMAD.HI.U32 R3, R8, R13, RZ ;  /* 0x0000000d08037227 */ /* 0x000fc800078e00ff */
[----:B------:R-:W-:Y:S02]  /*b6f0*/  IMAD.MOV R3, RZ, RZ, -R3 ;  /* 0x000000ffff037224 */ /* 0x000fe400078e0a03 */
[----:B------:R-:W-:Y:S02]  /*b700*/  IMAD.MOV R2, RZ, RZ, -R2 ;  /* 0x000000ffff027224 */ /* 0x000fe400078e0a02 */
[----:B------:R-:W-:Y:S02]  /*b710*/  IMAD R13, R7, R3, R13 ;  /* 0x00000003070d7224 */ /* 0x000fe400078e020d */
[----:B------:R-:W-:-:S03]  /*b720*/  IMAD.HI.U32 R3, R8, R11, RZ ;  /* 0x0000000b08037227 */ /* 0x000fc600078e00ff */
[C---:B------:R-:W-:Y:S01]  /*b730*/  ISETP.GT.U32.AND P0, PT, R7.reuse, R13, PT ;  /* 0x0000000d0700720c */ /* 0x040fe20003f04070 */
[----:B------:R-:W-:Y:S02]  /*b740*/  IMAD.MOV R3, RZ, RZ, -R3 ;  /* 0x000000ffff037224 */ /* 0x000fe400078e0a03 */
[C---:B------:R-:W-:Y:S02]  /*b750*/  IMAD R12, R7.reuse, R2, R12 ;  /* 0x00000002070c7224 */ /* 0x040fe400078e020c */
[----:B------:R-:W-:-:S03]  /*b760*/  IMAD R11, R7, R3, R11 ;  /* 0x00000003070b7224 */ /* 0x000fc600078e020b */
[----:B------:R-:W-:-:S05]  /*b770*/  ISETP.GT.U32.AND P5, PT, R7, R12, PT ;  /* 0x0000000c0700720c */ /* 0x000fca0003fa4070 */
[----:B------:R-:W-:Y:S01]  /*b780*/  @!P0 IMAD.IADD R13, R13, 0x1, -R7 ;  /* 0x000000010d0d8824 */ /* 0x000fe200078e0a07 */
[----:B---3--:R-:W-:-:S04]  /*b790*/  LEA R16, P0, R15, R5, 0x2 ;  /* 0x000000050f107211 */ /* 0x008fc800078010ff */
[----:B------:R-:W-:Y:S01]  /*b7a0*/  ISETP.GT.U32.AND P4, PT, R7, R13, PT ;  /* 0x0000000d0700720c */ /* 0x000fe20003f84070 */
[----:B------:R-:W-:Y:S01]  /*b7b0*/  IMAD.MOV.U32 R2, RZ, RZ, R16 ;  /* 0x000000ffff027224 */ /* 0x000fe200078e0010 */
[----:B------:R-:W-:Y:S01]  /*b7c0*/  LEA.HI.X.SX32 R17, R15, R4, 0x2, P0 ;  /* 0x000000040f117211 */ /* 0x000fe200000f16ff */
[----:B------:R-:W-:Y:S01]  /*b7d0*/  @!P5 IMAD.IADD R12, R12, 0x1, -R7 ;  /* 0x000000010c0cd824 */ /* 0x000fe200078e0a07 */
[----:B------:R-:W-:Y:S01]  /*b7e0*/  ISETP.GE.AND P0, PT, R14, RZ, PT ;  /* 0x000000ff0e00720c */ /* 0x000fe20003f06270 */
[----:B------:R1:W-:Y:S02]  /*b7f0*/  STL [R1+0x2cb8], R16 ;  /* 0x002cb81001007387 */ /* 0x0003e40000100800 */
[----:B------:R-:W-:Y:S02]  /*b800*/  IMAD.MOV.U32 R3, RZ, RZ, R17 ;  /* 0x000000ffff037224 */ /* 0x000fe400078e0011 */
[----:B------:R-:W-:Y:S04]  /*b810*/  STL [R1+0x2cb4], R17 ;  /* 0x002cb41101007387 */ /* 0x000fe80000100800 */
[----:B------:R-:W-:Y:S01]  /*b820*/  @!P4 IMAD.IADD R13, R13, 0x1, -R7 ;  /* 0x000000010d0dc824 */ /* 0x000fe200078e0a07 */
[----:B------:R-:W-:Y:S01]  /*b830*/  ISETP.GT.U32.AND P4, PT, R7, R11, PT ;  /* 0x0000000b0700720c */ /* 0x000fe20003f84070 */
[----:B------:R2:W-:Y:S02]  /*b840*/  LDGSTS.E [R51+0x1ca00], [R2.64], P1 ;  /* 0x1ca0000002337fae */ /* 0x0005e40008921846 */
[----:B------:R-:W-:Y:S01]  /*b850*/  IMAD.MOV.U32 R14, RZ, RZ, R13 ;  /* 0x000000ffff0e7224 */ /* 0x000fe200078e000d */
[----:B------:R-:W-:-:S03]  /*b860*/  LOP3.LUT R13, R9, 0x1b4, RZ, 0xfc, !PT ;  /* 0x000001b4090d7812 */ /* 0x000fc600078efcff */
[----:B------:R-:W-:Y:S01]  /*b870*/  @!P3 IMAD.MOV R14, RZ, RZ, -R14 ;  /* 0x000000ffff0eb224 */ /* 0x000fe200078e0a0e */
[----:B------:R-:W-:-:S04]  /*b880*/  ISETP.GT.U32.AND P3, PT, R7, R12, PT ;  /* 0x0000000c0700720c */ /* 0x000fc80003f64070 */
[----:B------:R-:W-:Y:S01]  /*b890*/  SEL R14, R6, R14, !P6 ;  /* 0x0000000e060e7207 */ /* 0x000fe20007000000 */
[----:B------:R-:W-:Y:S01]  /*b8a0*/  @!P4 IMAD.IADD R11, R11, 0x1, -R7 ;  /* 0x000000010b0bc824 */ /* 0x000fe200078e0a07 */
[----:B--2---:R-:W-:-:S03]  /*b8b0*/  IABS R2, R13 ;  /* 0x0000000d00027213 */ /* 0x004fc60000000000 */
[----:B------:R-:W-:Y:S01]  /*b8c0*/  IMAD R14, R14, c[0x0][0x190], RZ ;  /* 0x000064000e0e7a24 */ /* 0x000fe200078e02ff */
[----:B------:R-:W-:Y:S01]  /*b8d0*/  ISETP.GT.U32.AND P5, PT, R7, R11, PT ;  /* 0x0000000b0700720c */ /* 0x000fe20003fa4070 */
[----:B------:R-:W-:-:S03]  /*b8e0*/  IMAD.HI.U32 R3, R8, R2, RZ ;  /* 0x0000000208037227 */ /* 0x000fc600078e00ff */
[----:B------:R-:W-:Y:S01]  /*b8f0*/  LEA R15, P4, R14, R5, 0x2 ;  /* 0x000000050e0f7211 */ /* 0x000fe200078810ff */
[----:B------:R-:W-:Y:S02]  /*b900*/  IMAD.MOV R3, RZ, RZ, -R3 ;  /* 0x000000ffff037224 */ /* 0x000fe400078e0a03 */
[--C-:B------:R-:W-:Y:S01]  /*b910*/  @!P3 IMAD.IADD R12, R12, 0x1, -R7.reuse ;  /* 0x000000010c0cb824 */ /* 0x100fe200078e0a07 */
[----:B-1----:R-:W-:Y:S01]  /*b920*/  LEA.HI.X.SX32 R16, R14, R4, 0x2, P4 ;  /* 0x000000040e107211 */ /* 0x002fe200020f16ff */
[----:B------:R-:W-:Y:S01]  /*b930*/  STL [R1+0x2cb0], R15 ;  /* 0x002cb00f01007387 */ /* 0x000fe20000100800 */
[----:B------:R-:W-:Y:S01]  /*b940*/  ISETP.GE.AND P4, PT, R10, RZ, PT ;  /* 0x000000ff0a00720c */ /* 0x000fe20003f86270 */
[----:B------:R-:W-:Y:S02]  /*b950*/  IMAD R10, R7, R3, R2 ;  /* 0x00000003070a7224 */ /* 0x000fe400078e0202 */
[----:B------:R-:W-:Y:S01]  /*b960*/  @!P5 IMAD.IADD R11, R11, 0x1, -R7 ;  /* 0x000000010b0bd824 */ /* 0x000fe200078e0a07 */
[----:B------:R1:W-:Y:S01]  /*b970*/  STL [R1+0x2cac], R16 ;  /* 0x002cac1001007387 */ /* 0x0003e20000100800 */
[----:B------:R-:W-:Y:S01]  /*b980*/  IMAD.MOV.U32 R2, RZ, RZ, R15 ;  /* 0x000000ffff027224 */ /* 0x000fe200078e000f */
[----:B------:R-:W-:Y:S01]  /*b990*/  ISETP.GT.U32.AND P3, PT, R7, R10, PT ;  /* 0x0000000a0700720c */ /* 0x000fe20003f64070 */
[----:B------:R-:W-:Y:S01]  /*b9a0*/  IMAD.MOV.U32 R3, RZ, RZ, R16 ;  /* 0x000000ffff037224 */ /* 0x000fe200078e0010 */
[----:B------:R-:W-:Y:S01]  /*b9b0*/  ISETP.GE.AND P5, PT, R13, RZ, PT ;  /* 0x000000ff0d00720c */ /* 0x000fe20003fa6270 */
[----:B------:R-:W-:-:S03]  /*b9c0*/  @!P0 IMAD.MOV R11, RZ, RZ, -R11 ;  /* 0x000000ffff0b8224 */ /* 0x000fc600078e0a0b */
[----:B------:R2:W-:Y:S01]  /*b9d0*/  LDGSTS.E [R51+0x1ce00], [R2.64], P1 ;  /* 0x1ce0000002337fae */ /* 0x0005e20008921846 */
[----:B------:R-:W-:-:S06]  /*b9e0*/  @!P4 IMAD.MOV R12, RZ, RZ, -R12 ;  /* 0x000000ffff0cc224 */ /* 0x000fcc00078e0a0c */
[----:B------:R-:W-:Y:S01]  /*b9f0*/  @!P3 IMAD.IADD R10, R10, 0x1, -R7 ;  /* 0x000000010a0ab824 */ /* 0x000fe200078e0a07 */
[C---:B--2---:R-:W-:Y:S02]  /*ba00*/  SEL R3, R6.reuse, R11, !P6 ;  /* 0x0000000b06037207 */ /* 0x044fe40007000000 */
[----:B------:R-:W-:Y:S02]  /*ba10*/  SEL R2, R6, R12, !P6 ;  /* 0x0000000c06027207 */ /* 0x000fe40007000000 */
[----:B------:R-:W-:Y:S01]  /*ba20*/  ISETP.GT.U32.AND P0, PT, R7, R10, PT ;  /* 0x0000000a0700720c */ /* 0x000fe20003f04070 */
[----:B------:R-:W-:Y:S02]  /*ba30*/  IMAD R3, R3, c[0x0][0x190], RZ ;  /* 0x0000640003037a24 */ /* 0x000fe400078e02ff */
[----:B------:R-:W-:-:S03]  /*ba40*/  IMAD R2, R2, c[0x0][0x190], RZ ;  /* 0x0000640002027a24 */ /* 0x000fc600078e02ff */
[CC--:B-1----:R-:W-:Y:S02]  /*ba50*/  LEA R16, P3, R3.reuse, R5.reuse, 0x2 ;  /* 0x0000000503107211 */ /* 0x0c2fe400078610ff */
[C---:B------:R-:W-:Y:S02]  /*ba60*/  LEA R14, P4, R2.reuse, R5, 0x2 ;  /* 0x00000005020e7211 */ /* 0x040fe400078810ff */
[-C--:B------:R-:W-:Y:S01]  /*ba70*/  LEA.HI.X.SX32 R17, R3, R4.reuse, 0x2, P3 ;  /* 0x0000000403117211 */ /* 0x080fe200018f16ff */
        /* <DEDUP_REMOVED lines=13> */
[----:B------:R-:W-:-:S03]  /*bb50*/  LOP3.LUT R10, R9, 0x1bc, RZ, 0xfc, !PT ;  /* 0x000001bc090a7812 */ /* 0x000fc600078efcff */
[----:B------:R-:W-:Y:S01]  /*bb60*/  @!P5 IMAD.MOV R2, RZ, RZ, -R2 ;  /* 0x000000ffff02d224 */ /* 0x000fe200078e0a02 */
[----:B------:R-:W-:Y:S02]  /*bb70*/  IABS R11, R10 ;  /* 0x0000000a000b7213 */ /* 0x000fe40000000000 */
[----:B------:R-:W-:Y:S02]  /*bb80*/  ISETP.GE.AND P3, PT, R10, RZ, PT ;  /* 0x000000ff0a00720c */ /* 0x000fe40003f66270 */
[----:B------:R-:W-:Y:S01]  /*bb90*/  SEL R2, R6, R2, !P6 ;  /* 0x0000000206027207 */ /* 0x000fe20007000000 */
[----:B------:R-:W-:-:S04]  /*bba0*/  IMAD.HI.U32 R12, R8, R11, RZ ;  /* 0x0000000b080c7227 */ /* 0x000fc800078e00ff */
[----:B------:R-:W-:Y:S02]  /*bbb0*/  IMAD R2, R2, c[0x0][0x190], RZ ;  /* 0x0000640002027a24 */ /* 0x000fe400078e02ff */
[----:B------:R-:W-:-:S03]  /*bbc0*/  IMAD.MOV R12, RZ, RZ, -R12 ;  /* 0x000000ffff0c7224 */ /* 0x000fc600078e0a0c */
[----:B------:R-:W-:-:S04]  /*bbd0*/  LEA R13, P0, R2, R5, 0x2 ;  /* 0x00000005020d7211 */ /* 0x000fc800078010ff */
[----:B--2---:R-:W-:Y:S01]  /*bbe0*/  LEA.HI.X.SX32 R14, R2, R4, 0x2, P0 ;  /* 0x00000004020e7211 */ /* 0x004fe200000f16ff */
[----:B------:R-:W-:Y:S01]  /*bbf0*/  IMAD.MOV.U32 R2, RZ, RZ, R13 ;  /* 0x000000ffff027224 */ /* 0x000fe200078e000d */
[----:B------:R-:W-:Y:S03]  /*bc00*/  STL [R1+0x2c98], R13 ;  /* 0x002c980d01007387 */ /* 0x000fe60000100800 */
[----:B------:R-:W-:Y:S01]  /*bc10*/  IMAD.MOV.U32 R3, RZ, RZ, R14 ;  /* 0x000000ffff037224 */ /* 0x000fe200078e000e */
[----:B------:R1:W-:Y:S04]  /*bc20*/  STL [R1+0x2c94], R14 ;  /* 0x002c940e01007387 */ /* 0x0003e80000100800 */
[----:B------:R2:W-:Y:S01]  /*bc30*/  LDGSTS.E [R51+0x1da00], [R2.64], P1 ;  /* 0x1da0000002337fae */ /* 0x0005e20008921846 */
[----:B-1----:R-:W-:Y:S01]  /*bc40*/  LOP3.LUT R14, R9, 0x1fc, RZ, 0xfc, !PT ;  /* 0x000001fc090e7812 */ /* 0x002fe200078efcff */
[----:B--2---:R-:W-:-:S03]  /*bc50*/  IMAD R2, R7, R12, R11 ;  /* 0x0000000c07027224 */ /* 0x004fc600078e020b */
[----:B------:R-:W-:Y:S02]  /*bc60*/  IABS R3, R14 ;  /* 0x0000000e00037213 */ /* 0x000fe40000000000 */
[----:B------:R-:W-:Y:S02]  /*bc70*/  LOP3.LUT R12, R9, 0x1c4, RZ, 0xfc, !PT ;  /* 0x000001c4090c7812 */ /* 0x000fe400078efcff */
[----:B------:R-:W-:Y:S01]  /*bc80*/  ISETP.GT.U32.AND P0, PT, R7, R2, PT ;  /* 0x000000020700720c */ /* 0x000fe20003f04070 */
[----:B------:R-:W-:Y:S01]  /*bc90*/  IMAD.HI.U32 R13, R8, R3, RZ ;  /* 0x00000003080d7227 */ /* 0x000fe200078e00ff */
[----:B------:R-:W-:-:S03]  /*bca0*/  IABS R11, R12 ;  /* 0x0000000c000b7213 */ /* 0x000fc60000000000 */
[----:B------:R-:W-:-:S04]  /*bcb0*/  IMAD.MOV R13, RZ, RZ, -R13 ;  /* 0x000000ffff0d7224 */ /* 0x000fc800078e0a0d */
[----:B------:R-:W-:Y:S01]  /*bcc0*/  IMAD R10, R7, R13, R3 ;  /* 0x0000000d070a7224 */ /* 0x000fe200078e0203 */
[----:B------:R-:W-:Y:S01]  /*bcd0*/  LOP3.LUT R13, R9, 0x1cc, RZ, 0xfc, !PT ;  /* 0x000001cc090d7812 */ /* 0x000fe200078efcff */
[----:B------:R-:W-:-:S03]  /*bce0*/  IMAD.HI.U32 R3, R8, R11, RZ ;  /* 0x0000000b08037227 */ /* 0x000fc600078e00ff */
[----:B------:R-:W-:Y:S01]  /*bcf0*/  IABS R17, R13 ;  /* 0x0000000d00117213 */ /* 0x000fe20000000000 */
[----:B------:R-:W-:Y:S01]  /*bd00*/  @!P0 IMAD.IADD R2, R2, 0x1, -R7 ;  /* 0x0000000102028824 */ /* 0x000fe200078e0a07 */
[----:B------:R-:W-:Y:S01]  /*bd10*/  ISETP.GT.U32.AND P5, PT, R7, R10, PT ;  /* 0x0000000a0700720c */ /* 0x000fe20003fa4070 */
[----:B------:R-:W-:-:S03]  /*bd20*/  IMAD.MOV R3, RZ, RZ, -R3 ;  /* 0x000000ffff037224 */ /* 0x000fc600078e0a03 */
[C---:B------:R-:W-:Y:S01]  /*bd30*/  ISETP.GT.U32.AND P0, PT, R7.reuse, R2, PT ;  /* 0x000000020700720c */ /* 0x040fe20003f04070 */
[----:B------:R-:W-:Y:S02]  /*bd40*/  IMAD R11, R7, R3, R11 ;  /* 0x00000003070b7224 */ /* 0x000fe400078e020b */
[----:B------:R-:W-:-:S04]  /*bd50*/  IMAD.HI.U32 R3, R8, R17, RZ ;  /* 0x0000001108037227 */ /* 0x000fc800078e00ff */
[----:B------:R-:W-:Y:S02]  /*bd60*/  IMAD.MOV R3, RZ, RZ, -R3 ;  /* 0x000000ffff037224 */ /* 0x000fe400078e0a03 */
[----:B------:R-:W-:Y:S02]  /*bd70*/  @!P5 IMAD.IADD R10, R10, 0x1, -R7 ;  /* 0x000000010a0ad824 */ /* 0x000fe400078e0a07 */
[C---:B------:R-:W-:Y:S02]  /*bd80*/  IMAD R17, R7.reuse, R3, R17 ;  /* 0x0000000307117224 */ /* 0x040fe400078e0211 */
[----:B------:R-:W-:Y:S01]  /*bd90*/  @!P0 IMAD.IADD R2, R2, 0x1, -R7 ;  /* 0x0000000102028824 */ /* 0x000fe200078e0a07 */
[----:B------:R-:W-:-:S03]  /*bda0*/  ISETP.GT.U32.AND P0, PT, R7, R11, PT ;  /* 0x0000000b0700720c */ /* 0x000fc60003f04070 */
[----:B------:R-:W-:-:S05]  /*bdb0*/  @!P3 IMAD.MOV R2, RZ, RZ, -R2 ;  /* 0x000000ffff02b224 */ /* 0x000fca00078e0a02 */
[----:B------:R-:W-:-:S05]  /*bdc0*/  SEL R2, R6, R2, !P6 ;  /* 0x0000000206027207 */ /* 0x000fca0007000000 */
[----:B------:R-:W-:Y:S02]  /*bdd0*/  IMAD R2, R2, c[0x0][0x190], RZ ;  /* 0x0000640002027a24 */ /* 0x000fe400078e02ff */
[----:B------:R-:W-:Y:S01]  /*bde0*/  @!P0 IMAD.IADD R11, R11, 0x1, -R7 ;  /* 0x000000010b0b8824 */ /* 0x000fe200078e0a07 */
[C---:B------:R-:W-:Y:S02]  /*bdf0*/  ISETP.GT.U32.AND P0, PT, R7.reuse, R17, PT ;  /* 0x000000110700720c */ /* 0x040fe40003f04070 */
[C---:B------:R-:W-:Y:S02]  /*be00*/  LEA R15, P3, R2.reuse, R5, 0x2 ;  /* 0x00000005020f7211 */ /* 0x040fe400078610ff */
[----:B------:R-:W-:Y:S02]  /*be10*/  ISETP.GT.U32.AND P4, PT, R7, R11, PT ;  /* 0x0000000b0700720c */ /* 0x000fe40003f84070 */
[----:B------:R-:W-:Y:S01]  /*be20*/  LEA.HI.X.SX32 R16, R2, R4, 0x2, P3 ;  /* 0x0000000402107211 */ /* 0x000fe200018f16ff */
[----:B------:R-:W-:Y:S01]  /*be30*/  IMAD.MOV.U32 R2, RZ, RZ, R15 ;  /* 0x000000ffff027224 */ /* 0x000fe200078e000f */
[----:B------:R-:W-:Y:S01]  /*be40*/  ISETP.GE.AND P3, PT, R12, RZ, PT ;  /* 0x000000ff0c00720c */ /* 0x000fe20003f66270 */
[----:B------:R-:W-:Y:S01]  /*be50*/  STL [R1+0x2c90], R15 ;  /* 0x002c900f01007387 */ /* 0x000fe20000100800 */
[----:B------:R-:W-:Y:S01]  /*be60*/  LOP3.LUT R12, R9, 0x1ec, RZ, 0xfc, !PT ;  /* 0x000001ec090c7812 */ /* 0x000fe200078efcff */
[----:B------:R-:W-:-:S02]  /*be70*/  IMAD.MOV.U32 R3, RZ, RZ, R16 ;  /* 0x000000ffff037224 */ /* 0x000fc400078e0010 */
[--C-:B------:R-:W-:Y:S01]  /*be80*/  @!P0 IMAD.IADD R17, R17, 0x1, -R7.reuse ;  /* 0x0000000111118824 */ /* 0x100fe200078e0a07 */
[----:B------:R1:W-:Y:S03]  /*be90*/  STL [R1+0x2c8c], R16 ;  /* 0x002c8c1001007387 */ /* 0x0003e60000100800 */
[----:B------:R-:W-:Y:S01]  /*bea0*/  @!P4 IMAD.IADD R11, R11, 0x1, -R7 ;  /* 0x000000010b0bc824 */ /* 0x000fe200078e0a07 */
[----:B------:R2:W-:Y:S01]  /*beb0*/  LDGSTS.E [R51+0x1de00], [R2.64], P1 ;  /* 0x1de0000002337fae */ /* 0x0005e20008921846 */
[----:B------:R-:W-:Y:S02]  /*bec0*/  ISETP.GT.U32.AND P0, PT, R7, R17, PT ;  /* 0x000000110700720c */ /* 0x000fe40003f04070 */
[----:B------:R-:W-:Y:S02]  /*bed0*/  ISETP.GE.AND P4, PT, R13, RZ, PT ;  /* 0x000000ff0d00720c */ /* 0x000fe40003f86270 */
[----:B------:R-:W-:-:S02]  /*bee0*/  LOP3.LUT R13, R9, 0x1e4, RZ, 0xfc, !PT ;  /* 0x000001e4090d7812 */ /* 0x000fc400078efcff */
[C---:B--2---:R-:W-:Y:S01]  /*bef0*/  LOP3.LUT R3, R9.reuse, 0x1d4, RZ, 0xfc, !PT ;  /* 0x000001d409037812 */ /* 0x044fe200078efcff */
[----:B------:R-:W-:Y:S01]  /*bf00*/  IMAD.MOV.U32 R2, RZ, RZ, R11 ;  /* 0x000000ffff027224 */ /* 0x000fe200078e000b */
[----:B------:R-:W-:-:S05]  /*bf10*/  LOP3.LUT R11, R9, 0x1dc, RZ, 0xfc, !PT ;  /* 0x000001dc090b7812 */ /* 0x000fca00078efcff */
[----:B------:R-:W-:Y:S01]  /*bf20*/  @!P0 IMAD.IADD R17, R17, 0x1, -R7 ;  /* 0x0000000111118824 */ /* 0x000fe200078e0a07 */
[----:B-1----:R-:W-:Y:S01]  /*bf30*/  IABS R16, R3 ;  /* 0x0000000300107213 */ /* 0x002fe20000000000 */
[----:B------:R-:W-:Y:S01]  /*bf40*/  @!P3 IMAD.MOV R2, RZ, RZ, -R2 ;  /* 0x000000ffff02b224 */ /* 0x000fe200078e0a02 */
[----:B------:R-:W-:Y:S01]  /*bf50*/  ISETP.GE.AND P3, PT, R11, RZ, PT ;  /* 0x000000ff0b00720c */ /* 0x000fe20003f66270 */
[----:B------:R-:W-:Y:S01]  /*bf60*/  @!P4 IMAD.MOV R17, RZ, RZ, -R17 ;  /* 0x000000ffff11c224 */ /* 0x000fe200078e0a11 */
[----:B------:R-:W-:Y:S01]  /*bf70*/  IABS R15, R11 ;  /* 0x0000000b000f7213 */ /* 0x000fe20000000000 */
[----:B------:R-:W-:Y:S01]  /*bf80*/  IMAD.HI.U32 R11, R8, R16, RZ ;  /* 0x00000010080b7227 */ /* 0x000fe200078e00ff */
[----:B------:R-:W-:Y:S02]  /*bf90*/  SEL R2, R6, R2, !P6 ;  /* 0x0000000206027207 */ /* 0x000fe40007000000 */
[----:B------:R-:W-:Y:S01]  /*bfa0*/  ISETP.GE.AND P5, PT, R3, RZ, PT ;  /* 0x000000ff0300720c */ /* 0x000fe20003fa6270 */
[----:B------:R-:W-:Y:S01]  /*bfb0*/  IMAD.MOV R11, RZ, RZ, -R11 ;  /* 0x000000ffff0b7224 */ /* 0x000fe200078e0a0b */
[----:B------:R-:W-:Y:S01]  /*bfc0*/  ISETP.GE.AND P0, PT, R13, RZ, PT ;  /* 0x000000ff0d00720c */ /* 0x000fe20003f06270 */
[----:B------:R-:W-:Y:S01]  /*bfd0*/  IMAD R2, R2, c[0x0][0x190], RZ ;  /* 0x0000640002027a24 */ /* 0x000fe200078e02ff */
[----:B------:R-:W-:Y:S01]  /*bfe0*/  IABS R13, R13 ;  /* 0x0000000d000d7213 */ /* 0x000fe20000000000 */
[----:B------:R-:W-:Y:S01]  /*bff0*/  IMAD R16, R7, R11, R16 ;  /* 0x0000000b07107224 */ /* 0x000fe200078e0210 */
[----:B------:R-:W-:Y:S01]  /*c000*/  IABS R11, R12 ;  /* 0x0000000c000b7213 */ /* 0x000fe20000000000 */
[----:B------:R-:W-:Y:S01]  /*c010*/  IMAD.HI.U32 R3, R8, R15, RZ ;  /* 0x0000000f08037227 */ /* 0x000fe200078e00ff */
[----:B------:R-:W-:-:S02]  /*c020*/  LOP3.LUT R9, R9, 0x1f4, RZ, 0xfc, !PT ;  /* 0x000001f409097812 */ /* 0x000fc400078efcff */
[----:B------:R-:W-:Y:S01]  /*c030*/  ISETP.GT.U32.AND P4, PT, R7, R16, PT ;  /* 0x000000100700720c */ /* 0x000fe20003f84070 */
[----:B------:R-:W-:Y:S02]  /*c040*/  IMAD.MOV R3, RZ, RZ, -R3 ;  /* 0x000000ffff037224 */ /* 0x000fe400078e0a03 */
[----:B------:R-:W-:-:S04]  /*c050*/  IMAD.HI.U32 R18, R8, R11, RZ ;  /* 0x0000000b08127227 */ /* 0x000fc800078e00ff */
[----:B------:R-:W-:Y:S02]  /*c060*/  IMAD R15, R7, R3, R15 ;  /* 0x00000003070f7224 */ /* 0x000fe400078e020f */
[----:B------:R-:W-:-:S04]  /*c070*/  IMAD.HI.U32 R3, R8, R13, RZ ;  /* 0x0000000d08037227 */ /* 0x000fc800078e00ff */
[----:B------:R-:W-:Y:S01]  /*c080*/  @!P4 IMAD.IADD R16, R16, 0x1, -R7 ;  /* 0x000000011010c824 */ /* 0x000fe200078e0a07 */
[C---:B------:R-:W-:Y:S01]  /*c090*/  LEA R19, P4, R2.reuse, R5, 0x2 ;  /* 0x0000000502137211 */ /* 0x040fe200078810ff */
[----:B------:R-:W-:Y:S02]  /*c0a0*/  IMAD.MOV R3, RZ, RZ, -R3 ;  /* 0x000000ffff037224 */ /* 0x000fe400078e0a03 */
[----:B------:R-:W-:Y:S01]  /*c0b0*/  IMAD.MOV R18, RZ, RZ, -R18 ;  /* 0x000000ffff127224 */ /* 0x000fe200078e0a12 */
[----:B------:R-:W-:Y:S01]  /*c0c0*/  LEA.HI.X.SX32 R20, R2, R4, 0x2, P4 ;  /* 0x0000000402147211 */ /* 0x000fe200020f16ff */
[C---:B------:R-:W-:Y:S01]  /*c0d0*/  IMAD R13, R7.reuse, R3, R13 ;  /* 0x00000003070d7224 */ /* 0x040fe200078e020d */
[----:B------:R-:W-:Y:S01]  /*c0e0*/  ISETP.GT.U32.AND P4, PT, R7, R16, PT ;  /* 0x000000100700720c */ /* 0x000fe20003f84070 */
[----:B------:R-:W-:Y:S01]  /*c0f0*/  IMAD.MOV.U32 R2, RZ, RZ, R19 ;  /* 0x000000ffff027224 */ /* 0x000fe200078e0013 */
[----:B------:R1:W-:Y:S01]  /*c100*/  STL [R1+0x2c88], R19 ;  /* 0x002c881301007387 */ /* 0x0003e20000100800 */
[----:B------:R-:W-:-:S02]  /*c110*/  IMAD.MOV.U32 R3, RZ, RZ, R20 ;  /* 0x000000ffff037224 */ /* 0x000fc400078e0014 */
[C---:B------:R-:W-:Y:S01]  /*c120*/  IMAD R11, R7.reuse, R18, R11 ;  /* 0x00000012070b7224 */ /* 0x040fe200078e020b */
[----:B------:R2:W-:Y:S04]  /*c130*/  STL [R1+0x2c84], R20 ;  /* 0x002c841401007387 */ /* 0x0005e80000100800 */
[----:B------:R3:W-:Y:S03]  /*c140*/  LDGSTS.E [R51+0x1e200], [R2.64], P1 ;  /* 0x1e20000002337fae */ /* 0x0007e60008921846 */
[----:B------:R-:W-:Y:S01]  /*c150*/  @!P4 IMAD.IADD R16, R16, 0x1, -R7 ;  /* 0x000000011010c824 */ /* 0x000fe200078e0a07 */
[----:B------:R-:W-:-:S03]  /*c160*/  ISETP.GT.U32.AND P4, PT, R7, R15, PT ;  /* 0x0000000f0700720c */ /* 0x000fc60003f84070 */
[----:B------:R-:W-:Y:S01]  /*c170*/  @!P5 IMAD.MOV R16, RZ, RZ, -R16 ;  /* 0x000000ffff10d224 */ /* 0x000fe200078e0a10 */
[----:B------:R-:W-:Y:S02]  /*c180*/  ISETP.GT.U32.AND P5, PT, R7, R13, PT ;  /* 0x0000000d0700720c */ /* 0x000fe40003fa4070 */
[C---:B---3--:R-:W-:Y:S02]  /*c190*/  SEL R3, R6.reuse, R17, !P6 ;  /* 0x0000001106037207 */ /* 0x048fe40007000000 */
[----:B------:R-:W-:Y:S02]  /*c1a0*/  IABS R2, R9 ;  /* 0x0000000900027213 */ /* 0x000fe40000000000 */
[----:B------:R-:W-:Y:S01]  /*c1b0*/  SEL R16, R6, R16, !P6 ;  /* 0x0000001006107207 */ /* 0x000fe20007000000 */
[----:B------:R-:W-:Y:S02]  /*c1c0*/  IMAD R3, R3, c[0x0][0x190], RZ ;  /* 0x0000640003037a24 */ /* 0x000fe400078e02ff */
[----:B------:R-:W-:-:S04]  /*c1d0*/  @!P4 IMAD.IADD R15, R15, 0x1, -R7 ;  /* 0x000000010f0fc824 */ /* 0x000fc800078e0a07 */
[----:B------:R-:W-:Y:S01]  /*c1e0*/  @!P5 IMAD.IADD R13, R13, 0x1, -R7 ;  /* 0x000000010d0dd824 */ /* 0x000fe200078e0a07 */
[----:B-1----:R-:W-:Y:S01]  /*c1f0*/  LEA R19, P4, R3, R5, 0x2 ;  /* 0x0000000503137211 */ /* 0x002fe200078810ff */
[----:B------:R-:W-:-:S03]  /*c200*/  IMAD.HI.U32 R8, R8, R2, RZ ;  /* 0x0000000208087227 */ /* 0x000fc600078e00ff */
[----:B--2---:R-:W-:Y:S01]  /*c210*/  LEA.HI.X.SX32 R20, R3, R4, 0x2, P4 ;  /* 0x0000000403147211 */ /* 0x004fe200020f16ff */
[----:B------:R-:W-:Y:S01]  /*c220*/  IMAD.MOV R8, RZ, RZ, -R8 ;  /* 0x000000ffff087224 */ /* 0x000fe200078e0a08 */
[C---:B------:R-:W-:Y:S01]  /*c230*/  ISETP.GT.U32.AND P4, PT, R7.reuse, R15, PT ;  /* 0x0000000f0700720c */ /* 0x040fe20003f84070 */
[----:B------:R-:W-:Y:S01]  /*c240*/  IMAD R16, R16, c[0x0][0x190], RZ ;  /* 0x0000640010107a24 */ /* 0x000fe200078e02ff */
[C---:B------:R-:W-:Y:S01]  /*c250*/  ISETP.GT.U32.AND P5, PT, R7.reuse, R13, PT ;  /* 0x0000000d0700720c */ /* 0x040fe20003fa4070 */
[----:B------:R-:W-:Y:S01]  /*c260*/  IMAD R8, R7, R8, R2 ;  /* 0x0000000807087224 */ /* 0x000fe200078e0202 */
[----:B------:R-:W-:Y:S01]  /*c270*/  STL [R1+0x2c80], R19 ;  /* 0x002c801301007387 */ /* 0x000fe20000100800 */
[----:B------:R-:W-:Y:S02]  /*c280*/  IMAD.MOV.U32 R2, RZ, RZ, R19 ;  /* 0x000000ffff027224 */ /* 0x000fe400078e0013 */
[----:B------:R-:W-:Y:S01]  /*c290*/  IMAD.MOV.U32 R3, RZ, RZ, R20 ;  /* 0x000000ffff037224 */ /* 0x000fe200078e0014 */
[----:B------:R-:W-:Y:S04]  /*c2a0*/  STL [R1+0x2c7c], R20 ;  /* 0x002c7c1401007387 */ /* 0x000fe80000100800 */
[----:B------:R1:W-:Y:S01]  /*c2b0*/  LDGSTS.E [R51+0x1e600], [R2.64], P1 ;  /* 0x1e60000002337fae */ /* 0x0003e20008921846 */
[--C-:B------:R-:W-:Y:S01]  /*c2c0*/  @!P4 IMAD.IADD R15, R15, 0x1, -R7.reuse ;  /* 0x000000010f0fc824 */ /* 0x100fe200078e0a07 */
[----:B------:R-:W-:Y:S01]  /*c2d0*/  ISETP.GT.U32.AND P4, PT, R7, R11, PT ;  /* 0x0000000b0700720c */ /* 0x000fe20003f84070 */
[----:B------:R-:W-:Y:S01]  /*c2e0*/  @!P5 IMAD.IADD R13, R13, 0x1, -R7 ;  /* 0x000000010d0dd824 */ /* 0x000fe200078e0a07 */
[C---:B------:R-:W-:Y:S01]  /*c2f0*/  LEA R17, P5, R16.reuse, R5, 0x2 ;  /* 0x0000000510117211 */ /* 0x040fe200078a10ff */
[----:B------:R-:W-:Y:S01]  /*c300*/  @!P3 IMAD.MOV R15, RZ, RZ, -R15 ;  /* 0x000000ffff0fb224 */ /* 0x000fe200078e0a0f */
[----:B------:R-:W-:Y:S01]  /*c310*/  ISETP.GT.U32.AND P3, PT, R7, R8, PT ;  /* 0x000000080700720c */ /* 0x000fe20003f64070 */
[----:B------:R-:W-:Y:S01]  /*c320*/  @!P0 IMAD.MOV R13, RZ, RZ, -R13 ;  /* 0x000000ffff0d8224 */ /* 0x000fe200078e0a0d */
[----:B------:R-:W-:Y:S01]  /*c330*/  LEA.HI.X.SX32 R18, R16, R4, 0x2, P5 ;  /* 0x0000000410127211 */ /* 0x000fe200028f16ff */
[----:B------:R-:W-:Y:S01]  /*c340*/  STL [R1+0x2c78], R17 ;  /* 0x002c781101007387 */ /* 0x000fe20000100800 */
[----:B------:R-:W-:-:S02]  /*c350*/  SEL R15, R6, R15, !P6 ;  /* 0x0000000f060f7207 */ /* 0x000fc40007000000 */
[----:B------:R-:W-:Y:S01]  /*c360*/  ISETP.GT.U32.AND P5, PT, R7, R10, PT ;  /* 0x0000000a0700720c */ /* 0x000fe20003fa4070 */
[----:B-1----:R-:W-:Y:S01]  /*c370*/  IMAD.MOV.U32 R2, RZ, RZ, R17 ;  /* 0x000000ffff027224 */ /* 0x002fe200078e0011 */
[----:B------:R-:W-:Y:S01]  /*c380*/  STL [R1+0x2c74], R18 ;  /* 0x002c741201007387 */ /* 0x000fe20000100800 */
[----:B------:R-:W-:Y:S02]  /*c390*/  IMAD R15, R15, c[0x0][0x190], RZ ;  /* 0x000064000f0f7a24 */ /* 0x000fe400078e02ff */
[--C-:B------:R-:W-:Y:S01]  /*c3a0*/  @!P4 IMAD.IADD R11, R11, 0x1, -R7.reuse ;  /* 0x000000010b0bc824 */ /* 0x100fe200078e0a07 */
[----:B------:R-:W-:Y:S01]  /*c3b0*/  ISETP.GE.AND P4, PT, R14, RZ, PT ;  /* 0x000000ff0e00720c */ /* 0x000fe20003f86270 */
[----:B------:R-:W-:Y:S01]  /*c3c0*/  @!P3 IMAD.IADD R8, R8, 0x1, -R7 ;  /* 0x000000010808b824 */ /* 0x000fe200078e0a07 */
[----:B------:R-:W-:Y:S01]  /*c3d0*/  LEA R14, P0, R15, R5, 0x2 ;  /* 0x000000050f0e7211 */ /* 0x000fe200078010ff */
[----:B------:R-:W-:Y:S01]  /*c3e0*/  IMAD.MOV.U32 R3, RZ, RZ, R18 ;  /* 0x000000ffff037224 */ /* 0x000fe200078e0012 */
[----:B------:R-:W-:-:S02]  /*c3f0*/  ISETP.GT.U32.AND P3, PT, R7, R11, PT ;  /* 0x0000000b0700720c */ /* 0x000fc40003f64070 */
[----:B------:R-:W-:Y:S01]  /*c400*/  LEA.HI.X.SX32 R16, R15, R4, 0x2, P0 ;  /* 0x000000040f107211 */ /* 0x000fe200000f16ff */
[----:B------:R-:W-:Y:S01]  /*c410*/  @!P5 IMAD.IADD R10, R10, 0x1, -R7 ;  /* 0x000000010a0ad824 */ /* 0x000fe200078e0a07 */
[----:B------:R-:W-:Y:S01]  /*c420*/  ISETP.GT.U32.AND P5, PT, R7, R8, PT ;  /* 0x000000080700720c */ /* 0x000fe20003fa4070 */
[----:B------:R1:W-:Y:S01]  /*c430*/  LDGSTS.E [R51+0x1ea00], [R2.64], P1 ;  /* 0x1ea0000002337fae */ /* 0x0003e20008921846 */
[----:B------:R-:W-:-:S03]  /*c440*/  ISETP.GE.AND P0, PT, R12, RZ, PT ;  /* 0x000000ff0c00720c */ /* 0x000fc60003f06270 */
[----:B------:R2:W-:Y:S04]  /*c450*/  STL [R1+0x2c70], R14 ;  /* 0x002c700e01007387 */ /* 0x0005e80000100800 */
[--C-:B------:R-:W-:Y:S01]  /*c460*/  @!P3 IMAD.IADD R11, R11, 0x1, -R7.reuse ;  /* 0x000000010b0bb824 */ /* 0x100fe200078e0a07 */
[----:B------:R-:W-:Y:S01]  /*c470*/  ISETP.GE.AND P3, PT, R9, RZ, PT ;  /* 0x000000ff0900720c */ /* 0x000fe20003f66270 */
[----:B------:R-:W-:Y:S01]  /*c480*/  STL [R1+0x2c6c], R16 ;  /* 0x002c6c1001007387 */ /* 0x000fe20000100800 */
[----:B-1----:R-:W-:Y:S02]  /*c490*/  IMAD.MOV.U32 R2, RZ, RZ, R14 ;  /* 0x000000ffff027224 */ /* 0x002fe400078e000e */
[----:B------:R-:W-:Y:S02]  /*c4a0*/  IMAD.MOV.U32 R3, RZ, RZ, R16 ;  /* 0x000000ffff037224 */ /* 0x000fe400078e0010 */
[----:B------:R-:W-:-:S02]  /*c4b0*/  @!P5 IMAD.IADD R8, R8, 0x1, -R7 ;  /* 0x000000010808d824 */ /* 0x000fc400078e0a07 */
[----:B------:R-:W-:Y:S01]  /*c4c0*/  IMAD.MOV.U32 R7, RZ, RZ, R10 ;  /* 0x000000ffff077224 */ /* 0x000fe200078e000a */
[----:B------:R1:W-:Y:S01]  /*c4d0*/  LDGSTS.E [R51+0x1ee00], [R2.64], P1 ;  /* 0x1ee0000002337fae */ /* 0x0003e20008921846 */
[----:B------:R-:W-:Y:S02]  /*c4e0*/  @!P0 IMAD.MOV R11, RZ, RZ, -R11 ;  /* 0x000000ffff0b8224 */ /* 0x000fe400078e0a0b */
[----:B------:R-:W-:-:S05]  /*c4f0*/  @!P4 IMAD.MOV R7, RZ, RZ, -R7 ;  /* 0x000000ffff07c224 */ /* 0x000fca00078e0a07 */
[C---:B------:R-:W-:Y:S02]  /*c500*/  SEL R7, R6.reuse, R7, !P6 ;  /* 0x0000000706077207 */ /* 0x040fe40007000000 */
[C---:B-1----:R-:W-:Y:S01]  /*c510*/  SEL R3, R6.reuse, R13, !P6 ;  /* 0x0000000d06037207 */ /* 0x042fe20007000000 */
[----:B------:R-:W-:Y:S01]  /*c520*/  IMAD.MOV.U32 R2, RZ, RZ, R8 ;  /* 0x000000ffff027224 */ /* 0x000fe200078e0008 */
[----:B------:R-:W-:-:S03]  /*c530*/  SEL R8, R6, R11, !P6 ;  /* 0x0000000b06087207 */ /* 0x000fc60007000000 */
[----:B------:R-:W-:Y:S02]  /*c540*/  IMAD R3, R3, c[0x0][0x190], RZ ;  /* 0x0000640003037a24 */ /* 0x000fe400078e02ff */
[----:B------:R-:W-:-:S03]  /*c550*/  @!P3 IMAD.MOV R2, RZ, RZ, -R2 ;  /* 0x000000ffff02b224 */ /* 0x000fc600078e0a02 */
[CC--:B------:R-:W-:Y:S02]  /*c560*/  LEA R12, P4, R3.reuse, R5.reuse, 0x2 ;  /* 0x00000005030c7211 */ /* 0x0c0fe400078810ff */
[----:B------:R-:W-:Y:S01]  /*c570*/  SEL R9, R6, R2, !P6 ;  /* 0x0000000206097207 */ /* 0x000fe20007000000 */
[----:B------:R-:W-:Y:S01]  /*c580*/  IMAD R6, R8, c[0x0][0x190], RZ ;  /* 0x0000640008067a24 */ /* 0x000fe200078e02ff */
[----:B--2---:R-:W-:Y:S01]  /*c590*/  LEA.HI.X.SX32 R14, R3, R4, 0x2, P4 ;  /* 0x00000004030e7211 */ /* 0x004fe200020f16ff */
[----:B------:R-:W-:Y:S01]  /*c5a0*/  IMAD.MOV.U32 R2, RZ, RZ, R12 ;  /* 0x000000ffff027224 */ /* 0x000fe200078e000c */
[----:B------:R-:W-:Y:S03]  /*c5b0*/  STL [R1+0x2c68], R12 ;  /* 0x002c680c01007387 */ /* 0x000fe60000100800 */
[----:B------:R-:W-:Y:S01]  /*c5c0*/  IMAD.MOV.U32 R3, RZ, RZ, R14 ;  /* 0x000000ffff037224 */ /* 0x000fe200078e000e */
[----:B------:R1:W-:Y:S04]  /*c5d0*/  STL [R1+0x2c64], R14 ;  /* 0x002c640e01007387 */ /* 0x0003e80000100800 */
[----:B------:R2:W-:Y:S01]  /*c5e0*/  LDGSTS.E [R51+0x1f200], [R2.64], P1 ;  /* 0x1f20000002337fae */ /* 0x0005e20008921846 */
[----:B-1----:R-:W-:-:S04]  /*c5f0*/  LEA R14, P0, R6, R5, 0x2 ;  /* 0x00000005060e7211 */ /* 0x002fc800078010ff */
[----:B------:R-:W-:Y:S01]  /*c600*/  LEA.HI.X.SX32 R15, R6, R4, 0x2, P0 ;  /* 0x00000004060f7211 */ /* 0x000fe200000f16ff */
[----:B------:R-:W-:Y:S01]  /*c610*/  STL [R1+0x2c50], R14 ;  /* 0x002c500e01007387 */ /* 0x000fe20000100800 */
[----:B--2---:R-:W-:Y:S02]  /*c620*/  IMAD R3, R9, c[0x0][0x190], RZ ;  /* 0x0000640009037a24 */ /* 0x004fe400078e02ff */
[----:B------:R-:W-:-:S03]  /*c630*/  IMAD R2, R7, c[0x0][0x190], RZ ;  /* 0x0000640007027a24 */ /* 0x000fc600078e02ff */
[CC--:B------:R-:W-:Y:S02]  /*c640*/  LEA R12, P3, R3.reuse, R5.reuse, 0x2 ;  /* 0x00000005030c7211 */ /* 0x0c0fe400078610ff */
[C---:B------:R-:W-:Y:S02]  /*c650*/  LEA R10, P4, R2.reuse, R5, 0x2 ;  /* 0x00000005020a7211 */ /* 0x040fe400078810ff */
[-C--:B------:R-:W-:Y:S01]  /*c660*/  LEA.HI.X.SX32 R13, R3, R4.reuse, 0x2, P3 ;  /* 0x00000004030d7211 */ /* 0x080fe200018f16ff */
[----:B------:R-:W-:Y:S01]  /*c670*/  STL [R1+0x2c58], R12 ;  /* 0x002c580c01007387 */ /* 0x000fe20000100800 */
[----:B------:R-:W-:Y:S01]  /*c680*/  LEA.HI.X.SX32 R11, R2, R4, 0x2, P4 ;  /* 0x00000004020b7211 */ /* 0x000fe200020f16ff */
[----:B------:R-:W-:Y:S02]  /*c690*/  IMAD.MOV.U32 R2, RZ, RZ, R14 ;  /* 0x000000ffff027224 */ /* 0x000fe400078e000e */
[----:B------:R-:W-:Y:S01]  /*c6a0*/  STL [R1+0x2c4c], R15 ;  /* 0x002c4c0f01007387 */ /* 0x000fe20000100800 */
[----:B------:R-:W-:-:S03]  /*c6b0*/  IMAD.MOV.U32 R3, RZ, RZ, R15 ;  /* 0x000000ffff037224 */ /* 0x000fc600078e000f */
[----:B------:R-:W-:Y:S04]  /*c6c0*/  STL [R1+0x2c60], R10 ;  /* 0x002c600a01007387 */ /* 0x000fe80000100800 */
        /* <DEDUP_REMOVED lines=49> */
[----:B------:R1:W-:Y:S04]  /*c9e0*/  LDGSTS.E [R51+0x1f600], [R2.64], P1 ;  /* 0x1f60000002337fae */ /* 0x0003e80008921846 */
[----:B------:R-:W-:Y:S04]  /*c9f0*/  STL [R1+0x3124], R131 ;  /* 0x0031248301007387 */ /* 0x000fe80000100800 */
[----:B------:R-:W-:Y:S01]  /*ca00*/  STL [R1+0x3148], R134 ;  /* 0x0031488601007387 */ /* 0x000fe20000100800 */
[----:B-1----:R-:W-:-:S03]  /*ca10*/  IMAD.MOV.U32 R2, RZ, RZ, R12 ;  /* 0x000000ffff027224 */ /* 0x002fc600078e000c */
[----:B------:R-:W-:Y:S01]  /*ca20*/  STL [R1+0x3144], R135 ;  /* 0x0031448701007387 */ /* 0x000fe20000100800 */
[----:B------:R-:W-:-:S03]  /*ca30*/  IMAD.MOV.U32 R3, RZ, RZ, R13 ;  /* 0x000000ffff037224 */ /* 0x000fc600078e000d */
        /* <DEDUP_REMOVED lines=16> */
[----:B------:R-:W-:Y:S04]  /*cb40*/  STL [R1+0x3204], R157 ;  /* 0x0032049d01007387 */ /* 0x000fe80000100800 */
[----:B------:R1:W-:Y:S01]  /*cb50*/  STL [R1+0x2e4c], R180 ;  /* 0x002e4cb401007387 */ /* 0x0003e20000100800 */
[----:B------:R-:W-:Y:S02]  /*cb60*/  IMAD.MOV.U32 R144, RZ, RZ, R228 ;  /* 0x000000ffff907224 */ /* 0x000fe400078e00e4 */
[----:B------:R-:W-:Y:S01]  /*cb70*/  IMAD.MOV.U32 R145, RZ, RZ, R229 ;  /* 0x000000ffff917224 */ /* 0x000fe200078e00e5 */
[----:B------:R-:W0:Y:S04]  /*cb80*/  LDGDEPBAR ;  /* 0x00000000000079af */ /* 0x000e280000000000 */
[----:B-1----:R-:W2:Y:S04]  /*cb90*/  LDL.LU.64 R180, [R1+0x32e0] ;  /* 0x0032e00001b47983 */ /* 0x002ea80000300a00 */
[----:B------:R-:W-:Y:S04]  /*cba0*/  STL [R1+0x2e54], R178 ;  /* 0x002e54b201007387 */ /* 0x000fe80000100800 */
[----:B------:R1:W-:Y:S02]  /*cbb0*/  STL [R1+0x2e48], R2 ;  /* 0x002e480201007387 */ /* 0x0003e40000100800 */
[----:B-1----:R-:W-:-:S02]  /*cbc0*/  IMAD.MOV.U32 R2, RZ, RZ, R179 ;  /* 0x000000ffff027224 */ /* 0x002fc400078e00b3 */
[----:B------:R-:W3:Y:S04]  /*cbd0*/  LDL.LU.64 R178, [R1+0x32d8] ;  /* 0x0032d80001b27983 */ /* 0x000ee80000300a00 */
[----:B------:R-:W-:Y:S04]  /*cbe0*/  STL [R1+0x2e5c], R174 ;  /* 0x002e5cae01007387 */ /* 0x000fe80000100800 */
[----:B------:R1:W-:Y:S02]  /*cbf0*/  STL [R1+0x2e50], R2 ;  /* 0x002e500201007387 */ /* 0x0003e40000100800 */
[----:B-1----:R-:W-:-:S02]  /*cc00*/  IMAD.MOV.U32 R2, RZ, RZ, R175 ;  /* 0x000000ffff027224 */ /* 0x002fc400078e00af */
[----:B------:R-:W4:Y:S04]  /*cc10*/  LDL.LU.64 R174, [R1+0x32d0] ;  /* 0x0032d00001ae7983 */ /* 0x000f280000300a00 */
[----:B------:R-:W-:Y:S04]  /*cc20*/  STL [R1+0x2e6c], R158 ;  /* 0x002e6c9e01007387 */ /* 0x000fe80000100800 */
[----:B------:R1:W-:Y:S04]  /*cc30*/  STL [R1+0x2e58], R2 ;  /* 0x002e580201007387 */ /* 0x0003e80000100800 */
        /* <DEDUP_REMOVED lines=10> */
[----:B------:R-:W-:Y:S01]  /*cce0*/  STL [R1+0x2e98], R173 ;  /* 0x002e98ad01007387 */ /* 0x000fe20000100800 */
[----:B------:R-:W-:-:S02]  /*ccf0*/  IMAD.MOV.U32 R152, RZ, RZ, R246 ;  /* 0x000000ffff987224 */ /* 0x000fc400078e00f6 */
[----:B------:R-:W-:Y:S01]  /*cd00*/  IMAD.MOV.U32 R153, RZ, RZ, R247 ;  /* 0x000000ffff997224 */ /* 0x000fe200078e00f7 */
[----:B----4-:R-:W-:Y:S04]  /*cd10*/  STL [R1+0x2eac], R174 ;  /* 0x002eacae01007387 */ /* 0x010fe80000100800 */
[----:B------:R-:W-:Y:S04]  /*cd20*/  STL [R1+0x2ea8], R175 ;  /* 0x002ea8af01007387 */ /* 0x000fe80000100800 */
[----:B---3--:R-:W-:Y:S04]  /*cd30*/  STL [R1+0x2eb4], R178 ;  /* 0x002eb4b201007387 */ /* 0x008fe80000100800 */
[----:B------:R-:W-:Y:S04]  /*cd40*/  STL [R1+0x2eb0], R179 ;  /* 0x002eb0b301007387 */ /* 0x000fe80000100800 */
[----:B--2---:R-:W-:Y:S04]  /*cd50*/  STL [R1+0x2ebc], R180 ;  /* 0x002ebcb401007387 */ /* 0x004fe80000100800 */
        /* <DEDUP_REMOVED lines=31> */
[----:B------:R-:W2:Y:S04]  /*cf50*/  LDL.LU.64 R228, [R1+0x32c8] ;  /* 0x0032c80001e47983 */ /* 0x000ea80000300a00 */
[----:B------:R-:W3:Y:S04]  /*cf60*/  LDL.LU.64 R246, [R1+0x32c0] ;  /* 0x0032c00001f67983 */ /* 0x000ee80000300a00 */
[----:B------:R-:W-:Y:S04]  /*cf70*/  STL [R1+0x2f6c], R226 ;  /* 0x002f6ce201007387 */ /* 0x000fe80000100800 */
[----:B------:R-:W1:Y:S04]  /*cf80*/  LDL.LU.64 R168, [R1] ;  /* 0x0000000001a87983 */ /* 0x000e680000300a00 */
[----:B------:R-:W-:Y:S04]  /*cf90*/  STL [R1+0x2f68], R227 ;  /* 0x002f68e301007387 */ /* 0x000fe80000100800 */
[----:B------:R-:W4:Y:S01]  /*cfa0*/  LDL.LU.64 R160, [R1+0x18] ;  /* 0x0000180001a07983 */ /* 0x000f220000300a00 */
[----:B------:R-:W-:-:S02]  /*cfb0*/  IMAD.MOV.U32 R192, RZ, RZ, R230 ;  /* 0x000000ffffc07224 */ /* 0x000fc400078e00e6 */
[----:B------:R-:W-:Y:S02]  /*cfc0*/  IMAD.MOV.U32 R193, RZ, RZ, R231 ;  /* 0x000000ffffc17224 */ /* 0x000fe400078e00e7 */
[----:B------:R-:W-:Y:S02]  /*cfd0*/  IMAD.MOV.U32 R224, RZ, RZ, R250 ;  /* 0x000000ffffe07224 */ /* 0x000fe400078e00fa */
[----:B------:R-:W-:Y:S02]  /*cfe0*/  IMAD.MOV.U32 R225, RZ, RZ, R251 ;  /* 0x000000ffffe17224 */ /* 0x000fe400078e00fb */
[----:B------:R-:W-:Y:S02]  /*cff0*/  IMAD.MOV.U32 R232, RZ, RZ, R248 ;  /* 0x000000ffffe87224 */ /* 0x000fe400078e00f8 */
[----:B------:R-:W-:Y:S02]  /*d000*/  IMAD.MOV.U32 R233, RZ, RZ, R249 ;  /* 0x000000ffffe97224 */ /* 0x000fe400078e00f9 */
[----:B------:R-:W-:-:S02]  /*d010*/  IMAD.MOV.U32 R236, RZ, RZ, R244 ;  /* 0x000000ffffec7224 */ /* 0x000fc400078e00f4 */
[----:B------:R-:W-:Y:S01]  /*d020*/  IMAD.MOV.U32 R237, RZ, RZ, R245 ;  /* 0x000000ffffed7224 */ /* 0x000fe200078e00f5 */
[----:B--2---:R-:W-:Y:S04]  /*d030*/  STL [R1+0x2f74], R228 ;  /* 0x002f74e401007387 */ /* 0x004fe80000100800 */
[----:B------:R-:W2:Y:S04]  /*d040*/  LDL.LU.64 R176, [R1+0x28] ;  /* 0x0000280001b07983 */ /* 0x000ea80000300a00 */
[----:B------:R-:W2:Y:S04]  /*d050*/  LDL.LU.64 R184, [R1+0x8] ;  /* 0x0000080001b87983 */ /* 0x000ea80000300a00 */
[----:B------:R-:W-:Y:S04]  /*d060*/  STL [R1+0x2f70], R229 ;  /* 0x002f70e501007387 */ /* 0x000fe80000100800 */
[----:B------:R-:W2:Y:S01]  /*d070*/  LDL.LU.64 R230, [R1+0x32b8] ;  /* 0x0032b80001e67983 */ /* 0x000ea20000300a00 */
[----:B---3--:R-:W-:-:S03]  /*d080*/  IMAD.MOV.U32 R208, RZ, RZ, R246 ;  /* 0x000000ffffd07224 */ /* 0x008fc600078e00f6 */
[----:B------:R-:W3:Y:S01]  /*d090*/  LDL.LU.64 R200, [R1+0xe0] ;  /* 0x0000e00001c87983 */ /* 0x000ee20000300a00 */
[----:B------:R-:W-:-:S03]  /*d0a0*/  IMAD.MOV.U32 R209, RZ, RZ, R247 ;  /* 0x000000ffffd17224 */ /* 0x000fc600078e00f7 */
[----:B------:R-:W3:Y:S04]  /*d0b0*/  LDL.LU.64 R250, [R1+0x32b0] ;  /* 0x0032b00001fa7983 */ /* 0x000ee80000300a00 */
[----:B------:R-:W3:Y:S04]  /*d0c0*/  LDL.LU.64 R248, [R1+0x32a8] ;  /* 0x0032a80001f87983 */ /* 0x000ee80000300a00 */
[----:B------:R-:W3:Y:S04]  /*d0d0*/  LDL.LU.64 R246, [R1+0x32a0] ;  /* 0x0032a00001f67983 */ /* 0x000ee80000300a00 */
[----:B------:R-:W3:Y:S04]  /*d0e0*/  LDL.LU.64 R244, [R1+0x3298] ;  /* 0x0032980001f47983 */ /* 0x000ee80000300a00 */
[----:B------:R-:W3:Y:S01]  /*d0f0*/  LDL.LU.64 R216, [R1+0x10] ;  /* 0x0000100001d87983 */ /* 0x000ee20000300a00 */
[----:B-1----:R-:W-:-:S02]  /*d100*/  IMAD.MOV.U32 R2, RZ, RZ, R169 ;  /* 0x000000ffff027224 */ /* 0x002fc400078e00a9 */
[----:B------:R-:W-:Y:S02]  /*d110*/  IMAD.MOV.U32 R140, RZ, RZ, R144 ;  /* 0x000000ffff8c7224 */ /* 0x000fe400078e0090 */
[----:B------:R-:W-:Y:S02]  /*d120*/  IMAD.MOV.U32 R141, RZ, RZ, R145 ;  /* 0x000000ffff8d7224 */ /* 0x000fe400078e0091 */
[----:B------:R-:W-:Y:S02]  /*d130*/  IMAD.MOV.U32 R92, RZ, RZ, R152 ;  /* 0x000000ffff5c7224 */ /* 0x000fe400078e0098 */
[----:B------:R-:W-:Y:S02]  /*d140*/  IMAD.MOV.U32 R93, RZ, RZ, R153 ;  /* 0x000000ffff5d7224 */ /* 0x000fe400078e0099 */
[----:B----4-:R-:W-:Y:S02]  /*d150*/  IMAD.MOV.U32 R78, RZ, RZ, R160 ;  /* 0x000000ffff4e7224 */ /* 0x010fe400078e00a0 */
[----:B------:R-:W-:-:S02]  /*d160*/  IMAD.MOV.U32 R79, RZ, RZ, R161 ;  /* 0x000000ffff4f7224 */ /* 0x000fc400078e00a1 */
[----:B------:R-:W-:Y:S02]  /*d170*/  IMAD.MOV.U32 R132, RZ, RZ, R192 ;  /* 0x000000ffff847224 */ /* 0x000fe400078e00c0 */
[----:B------:R-:W-:Y:S02]  /*d180*/  IMAD.MOV.U32 R133, RZ, RZ, R193 ;  /* 0x000000ffff857224 */ /* 0x000fe400078e00c1 */
[----:B------:R-:W-:Y:S02]  /*d190*/  IMAD.MOV.U32 R114, RZ, RZ, R208 ;  /* 0x000000ffff727224 */ /* 0x000fe400078e00d0 */
[----:B------:R-:W-:Y:S02]  /*d1a0*/  IMAD.MOV.U32 R115, RZ, RZ, R209 ;  /* 0x000000ffff737224 */ /* 0x000fe400078e00d1 */
[----:B--2---:R-:W-:Y:S02]  /*d1b0*/  IMAD.MOV.U32 R82, RZ, RZ, R176 ;  /* 0x000000ffff527224 */ /* 0x004fe400078e00b0 */
[----:B------:R-:W-:Y:S01]  /*d1c0*/  IMAD.MOV.U32 R83, RZ, RZ, R177 ;  /* 0x000000ffff537224 */ /* 0x000fe200078e00b1 */
[----:B------:R-:W-:Y:S04]  /*d1d0*/  STL [R1+0x2f7c], R230 ;  /* 0x002f7ce601007387 */ /* 0x000fe80000100800 */
[----:B------:R-:W-:Y:S01]  /*d1e0*/  STL [R1+0x2f78], R231 ;  /* 0x002f78e701007387 */ /* 0x000fe20000100800 */
[----:B---3--:R-:W-:-:S02]  /*d1f0*/  IMAD.MOV.U32 R110, RZ, RZ, R200 ;  /* 0x000000ffff6e7224 */ /* 0x008fc400078e00c8 */
[----:B------:R-:W-:Y:S01]  /*d200*/  IMAD.MOV.U32 R111, RZ, RZ, R201 ;  /* 0x000000ffff6f7224 */ /* 0x000fe200078e00c9 */
        /* <DEDUP_REMOVED lines=15> */
[----:B------:R1:W-:Y:S04]  /*d300*/  STL [R1+0x2fd4], R2 ;  /* 0x002fd40201007387 */ /* 0x0003e80000100800 */
[----:B------:R-:W-:Y:S01]  /*d310*/  STL [R1+0x2fe0], R184 ;  /* 0x002fe0b801007387 */ /* 0x000fe20000100800 */
[----:B-1----:R-:W-:-:S05]  /*d320*/  IMAD.MOV.U32 R2, RZ, RZ, R185 ;  /* 0x000000ffff027224 */ /* 0x002fca00078e00b9 */
[----:B------:R1:W-:Y:S04]  /*d330*/  STL [R1+0x2fdc], R2 ;  /* 0x002fdc0201007387 */ /* 0x0003e80000100800 */
[----:B------:R2:W-:Y:S04]  /*d340*/  STL [R1+0x2ff0], R216 ;  /* 0x002ff0d801007387 */ /* 0x0005e80000100800 */
[----:B------:R-:W3:Y:S01]  /*d350*/  LDL.LU.64 R100, [R1+0x68] ;  /* 0x0000680001647983 */ /* 0x000ee20000300a00 */
[----:B-1----:R-:W-:-:S03]  /*d360*/  IMAD.MOV.U32 R2, RZ, RZ, R217 ;  /* 0x000000ffff027224 */ /* 0x002fc600078e00d9 */
[----:B------:R-:W4:Y:S04]  /*d370*/  LDL.LU.64 R144, [R1+0x150] ;  /* 0x0001500001907983 */ /* 0x000f280000300a00 */
[----:B------:R-:W3:Y:S04]  /*d380*/  LDL.LU.64 R152, [R1+0x120] ;  /* 0x0001200001987983 */ /* 0x000ee80000300a00 */
[----:B------:R-:W3:Y:S04]  /*d390*/  LDL.LU.64 R136, [R1+0x80] ;  /* 0x0000800001887983 */ /* 0x000ee80000300a00 */
[----:B------:R-:W3:Y:S04]  /*d3a0*/  LDL.LU.64 R124, [R1+0xc0] ;  /* 0x0000c000017c7983 */ /* 0x000ee80000300a00 */
[----:B------:R-:W3:Y:S04]  /*d3b0*/  LDL.LU.64 R160, [R1+0x170] ;  /* 0x0001700001a07983 */ /* 0x000ee80000300a00 */
[----:B------:R-:W3:Y:S04]  /*d3c0*/  LDL.LU.64 R120, [R1+0xf8] ;  /* 0x0000f80001787983 */ /* 0x000ee80000300a00 */
[----:B------:R1:W-:Y:S04]  /*d3d0*/  STL [R1+0x2fec], R2 ;  /* 0x002fec0201007387 */ /* 0x0003e80000100800 */
[----:B------:R-:W3:Y:S04]  /*d3e0*/  LDL.LU.64 R176, [R1+0x130] ;  /* 0x0001300001b07983 */ /* 0x000ee80000300a00 */
[----:B------:R-:W3:Y:S04]  /*d3f0*/  LDL.LU.64 R168, [R1+0x180] ;  /* 0x0001800001a87983 */ /* 0x000ee80000300a00 */
[----:B------:R-:W3:Y:S04]  /*d400*/  LDL.LU.64 R106, [R1+0x58] ;  /* 0x00005800016a7983 */ /* 0x000ee80000300a00 */
[----:B------:R-:W4:Y:S04]  /*d410*/  LDL.LU.64 R138, [R1+0xd0] ;  /* 0x0000d000018a7983 */ /* 0x000f280000300a00 */
[----:B------:R-:W4:Y:S04]  /*d420*/  LDL.LU.64 R200, [R1+0x140] ;  /* 0x0001400001c87983 */ /* 0x000f280000300a00 */
[----:B------:R-:W4:Y:S04]  /*d430*/  LDL.LU.64 R184, [R1+0x190] ;  /* 0x0001900001b87983 */ /* 0x000f280000300a00 */
[----:B------:R-:W4:Y:S04]  /*d440*/  LDL.LU.64 R192, [R1+0xf0] ;  /* 0x0000f00001c07983 */ /* 0x000f280000300a00 */
[----:B------:R-:W4:Y:S04]  /*d450*/  LDL.LU.64 R86, [R1+0x38] ;  /* 0x0000380001567983 */ /* 0x000f280000300a00 */
[----:B------:R-:W4:Y:S04]  /*d460*/  LDL.LU.64 R208, [R1+0x48] ;  /* 0x0000480001d07983 */ /* 0x000f280000300a00 */
[----:B--2---:R-:W2:Y:S04]  /*d470*/  LDL.LU.64 R216, [R1+0x1a8] ;  /* 0x0001a80001d87983 */ /* 0x004ea80000300a00 */
[----:B------:R-:W2:Y:S01]  /*d480*/  LDL.LU.64 R96, [R1+0x40] ;  /* 0x0000400001607983 */ /* 0x000ea20000300a00 */
[----:B-1----:R-:W-:-:S03]  /*d490*/  IMAD.MOV.U32 R2, RZ, RZ, R79 ;  /* 0x000000ffff027224 */ /* 0x002fc600078e004f */
[----:B------:R-:W-:Y:S04]  /*d4a0*/  STL [R1+0x2ff8], R78 ;  /* 0x002ff84e01007387 */ /* 0x000fe80000100800 */
[----:B------:R-:W-:Y:S04]  /*d4b0*/  STL [R1+0x3000], R82 ;  /* 0x0030005201007387 */ /* 0x000fe80000100800 */
[----:B------:R1:W-:Y:S04]  /*d4c0*/  STL [R1+0x2ff4], R2 ;  /* 0x002ff40201007387 */ /* 0x0003e80000100800 */
[----:B------:R-:W-:Y:S01]  /*d4d0*/  STL [R1+0x3010], R92 ;  /* 0x0030105c01007387 */ /* 0x000fe20000100800 */
[----:B-1----:R-:W-:-:S05]  /*d4e0*/  IMAD.MOV.U32 R2, RZ, RZ, R83 ;  /* 0x000000ffff027224 */ /* 0x002fca00078e0053 */
[----:B------:R1:W-:Y:S02]  /*d4f0*/  STL [R1+0x2ffc], R2 ;  /* 0x002ffc0201007387 */ /* 0x0003e40000100800 */
[----:B-1----:R-:W-:-:S05]  /*d500*/  IMAD.MOV.U32 R2, RZ, RZ, R93 ;  /* 0x000000ffff027224 */ /* 0x002fca00078e005d */
[----:B------:R1:W-:Y:S04]  /*d510*/  STL [R1+0x300c], R2 ;  /* 0x00300c0201007387 */ /* 0x0003e80000100800 */
[----:B------:R3:W-:Y:S01]  /*d520*/  STL [R1+0x3018], R140 ;  /* 0x0030188c01007387 */ /* 0x0007e20000100800 */
[----:B-1----:R-:W-:-:S05]  /*d530*/  IMAD.MOV.U32 R2, RZ, RZ, R141 ;  /* 0x000000ffff027224 */ /* 0x002fca00078e008d */
[----:B------:R1:W-:Y:S01]  /*d540*/  STL [R1+0x3014], R2 ;  /* 0x0030140201007387 */ /* 0x0003e20000100800 */
[----:B---3--:R-:W-:Y:S02]  /*d550*/  IMAD.MOV.U32 R82, RZ, RZ, R106 ;  /* 0x000000ffff527224 */ /* 0x008fe400078e006a */
[----:B------:R-:W-:Y:S02]  /*d560*/  IMAD.MOV.U32 R83, RZ, RZ, R107 ;  /* 0x000000ffff537224 */ /* 0x000fe400078e006b */
[----:B----4-:R-:W-:Y:S02]  /*d570*/  IMAD.MOV.U32 R106, RZ, RZ, R138 ;  /* 0x000000ffff6a7224 */ /* 0x010fe400078e008a */
[----:B------:R-:W-:Y:S01]  /*d580*/  IMAD.MOV.U32 R107, RZ, RZ, R139 ;  /* 0x000000ffff6b7224 */ /* 0x000fe200078e008b */
[----:B------:R-:W-:Y:S01]  /*d590*/  STL [R1+0x3020], R86 ;  /* 0x0030205601007387 */ /* 0x000fe20000100800 */
[----:B------:R-:W-:-:S03]  /*d5a0*/  IMAD.MOV.U32 R78, RZ, RZ, R208 ;  /* 0x000000ffff4e7224 */ /* 0x000fc600078e00d0 */
[----:B------:R-:W3:Y:S01]  /*d5b0*/  LDL.LU.64 R140, [R1+0xa0] ;  /* 0x0000a000018c7983 */ /* 0x000ee20000300a00 */
[----:B------:R-:W-:-:S03]  /*d5c0*/  IMAD.MOV.U32 R79, RZ, RZ, R209 ;  /* 0x000000ffff4f7224 */ /* 0x000fc600078e00d1 */
[----:B------:R-:W2:Y:S04]  /*d5d0*/  LDL.LU.64 R208, [R1+0x1c8] ;  /* 0x0001c80001d07983 */ /* 0x000ea80000300a00 */
[----:B------:R-:W3:Y:S04]  /*d5e0*/  LDL.LU.64 R138, [R1+0x110] ;  /* 0x00011000018a7983 */ /* 0x000ee80000300a00 */
[----:B------:R-:W3:Y:S01]  /*d5f0*/  LDL.LU.64 R92, [R1+0x50] ;  /* 0x00005000015c7983 */ /* 0x000ee20000300a00 */
[----:B-1----:R-:W-:-:S05]  /*d600*/  IMAD.MOV.U32 R2, RZ, RZ, R87 ;  /* 0x000000ffff027224 */ /* 0x002fca00078e0057 */
[----:B------:R1:W-:Y:S04]  /*d610*/  STL [R1+0x301c], R2 ;  /* 0x00301c0201007387 */ /* 0x0003e80000100800 */
[----:B--2---:R2:W-:Y:S01]  /*d620*/  STL [R1+0x3030], R96 ;  /* 0x0030306001007387 */ /* 0x0045e20000100800 */
[----:B-1----:R-:W-:-:S05]  /*d630*/  IMAD.MOV.U32 R2, RZ, RZ, R97 ;  /* 0x000000ffff027224 */ /* 0x002fca00078e0061 */
[----:B------:R1:W-:Y:S04]  /*d640*/  STL [R1+0x302c], R2 ;  /* 0x00302c0201007387 */ /* 0x0003e80000100800 */
[----:B--2---:R-:W2:Y:S04]  /*d650*/  LDL.LU.64 R96, [R1+0x60] ;  /* 0x0000600001607983 */ /* 0x004ea80000300a00 */
[----:B------:R-:W2:Y:S01]  /*d660*/  LDL.LU.64 R86, [R1+0x70] ;  /* 0x0000700001567983 */ /* 0x000ea20000300a00 */
[----:B-1----:R-:W-:-:S03]  /*d670*/  IMAD.MOV.U32 R2, RZ, RZ, R79 ;  /* 0x000000ffff027224 */ /* 0x002fc600078e004f */
[----:B------:R-:W-:Y:S04]  /*d680*/  STL [R1+0x3038], R78 ;  /* 0x0030384e01007387 */ /* 0x000fe80000100800 */
[----:B------:R3:W-:Y:S02]  /*d690*/  STL [R1+0x3034], R2 ;  /* 0x0030340201007387 */ /* 0x0007e40000100800 */
[----:B---3--:R-:W-:Y:S02]  /*d6a0*/  IMAD.MOV.U32 R2, RZ, RZ, R93 ;  /* 0x000000ffff027224 */ /* 0x008fe400078e005d */
[----:B------:R1:W-:Y:S04]  /*d6b0*/  STL [R1+0x3040], R92 ;  /* 0x0030405c01007387 */ /* 0x0003e80000100800 */
[----:B------:R3:W-:Y:S04]  /*d6c0*/  STL [R1+0x303c], R2 ;  /* 0x00303c0201007387 */ /* 0x0007e80000100800 */
[----:B-1----:R-:W4:Y:S01]  /*d6d0*/  LDL.LU.64 R92, [R1+0x88] ;  /* 0x00008800015c7983 */ /* 0x002f220000300a00 */
[----:B---3--:R-:W-:-:S03]  /*d6e0*/  IMAD.MOV.U32 R2, RZ, RZ, R83 ;  /* 0x000000ffff027224 */ /* 0x008fc600078e0053 */
[----:B------:R-:W-:Y:S04]  /*d6f0*/  STL [R1+0x3050], R82 ;  /* 0x0030505201007387 */ /* 0x000fe80000100800 */
[----:B------:R1:W-:Y:S04]  /*d700*/  STL [R1+0x304c], R2 ;  /* 0x00304c0201007387 */ /* 0x0003e80000100800 */
[----:B--2---:R2:W-:Y:S01]  /*d710*/  STL [R1+0x3058], R96 ;  /* 0x0030586001007387 */ /* 0x0045e20000100800 */
[----:B-1----:R-:W-:-:S05]  /*d720*/  IMAD.MOV.U32 R2, RZ, RZ, R97 ;  /* 0x000000ffff027224 */ /* 0x002fca00078e0061 */
[----:B------:R1:W-:Y:S04]  /*d730*/  STL [R1+0x3054], R2 ;  /* 0x0030540201007387 */ /* 0x0003e80000100800 */
[----:B--2---:R-:W2:Y:S01]  /*d740*/  LDL.LU.64 R96, [R1+0x90] ;  /* 0x0000900001607983 */ /* 0x004ea20000300a00 */
[----:B-1----:R-:W-:-:S03]  /*d750*/  IMAD.MOV.U32 R2, RZ, RZ, R101 ;  /* 0x000000ffff027224 */ /* 0x002fc600078e0065 */
[----:B------:R1:W-:Y:S04]  /*d760*/  STL [R1+0x3060], R100 ;  /* 0x0030606401007387 */ /* 0x0003e80000100800 */
[----:B------:R-:W-:Y:S04]  /*d770*/  STL [R1+0x3070], R86 ;  /* 0x0030705601007387 */ /* 0x000fe80000100800 */
[----:B------:R3:W-:Y:S04]  /*d780*/  STL [R1+0x305c], R2 ;  /* 0x00305c0201007387 */ /* 0x0007e80000100800 */
[----:B-1----:R-:W2:Y:S01]  /*d790*/  LDL.LU.64 R100, [R1+0xb8] ;  /* 0x0000b80001647983 */ /* 0x002ea20000300a00 */
[----:B---3--:R-:W-:-:S05]  /*d7a0*/  IMAD.MOV.U32 R2, RZ, RZ, R87 ;  /* 0x000000ffff027224 */ /* 0x008fca00078e0057 */
[----:B------:R1:W-:Y:S04]  /*d7b0*/  STL [R1+0x306c], R2 ;  /* 0x00306c0201007387 */ /* 0x0003e80000100800 */
[----:B------:R3:W-:Y:S01]  /*d7c0*/  STL [R1+0x3078], R114 ;  /* 0x0030787201007387 */ /* 0x0007e20000100800 */
[----:B-1----:R-:W-:-:S05]  /*d7d0*/  IMAD.MOV.U32 R2, RZ, RZ, R115 ;  /* 0x000000ffff027224 */ /* 0x002fca00078e0073 */
[----:B------:R1:W-:Y:S01]  /*d7e0*/  STL [R1+0x3074], R2 ;  /* 0x0030740201007387 */ /* 0x0003e20000100800 */
[----:B---3--:R-:W-:Y:S02]  /*d7f0*/  IMAD.MOV.U32 R114, RZ, RZ, R120 ;  /* 0x000000ffff727224 */ /* 0x008fe400078e0078 */
[----:B------:R-:W-:Y:S01]  /*d800*/  IMAD.MOV.U32 R115, RZ, RZ, R121 ;  /* 0x000000ffff737224 */ /* 0x000fe200078e0079 */
[----:B----4-:R-:W-:Y:S04]  /*d810*/  STL [R1+0x3080], R92 ;  /* 0x0030805c01007387 */ /* 0x010fe80000100800 */
[----:B------:R-:W3:Y:S01]  /*d820*/  LDL.LU.64 R120, [R1+0xc8] ;  /* 0x0000c80001787983 */ /* 0x000ee20000300a00 */
[----:B-1----:R-:W-:-:S03]  /*d830*/  IMAD.MOV.U32 R2, RZ, RZ, R93 ;  /* 0x000000ffff027224 */ /* 0x002fc600078e005d */
[----:B------:R-:W-:Y:S04]  /*d840*/  STL [R1+0x3090], R136 ;  /* 0x0030908801007387 */ /* 0x000fe80000100800 */
[----:B------:R1:W-:Y:S02]  /*d850*/  STL [R1+0x307c], R2 ;  /* 0x00307c0201007387 */ /* 0x0003e40000100800 */
[----:B-1----:R-:W-:Y:S02]  /*d860*/  IMAD.MOV.U32 R2, RZ, RZ, R137 ;  /* 0x000000ffff027224 */ /* 0x002fe400078e0089 */
[----:B------:R-:W-:Y:S02]  /*d870*/  IMAD.MOV.U32 R136, RZ, RZ, R138 ;  /* 0x000000ffff887224 */ /* 0x000fe400078e008a */
[----:B------:R-:W-:Y:S01]  /*d880*/  IMAD.MOV.U32 R137, RZ, RZ, R139 ;  /* 0x000000ffff897224 */ /* 0x000fe200078e008b */
[----:B------:R1:W-:Y:S04]  /*d890*/  STL [R1+0x308c], R2 ;  /* 0x00308c0201007387 */ /* 0x0003e80000100800 */
[----:B--2---:R-:W-:Y:S04]  /*d8a0*/  STL [R1+0x3098], R96 ;  /* 0x0030986001007387 */ /* 0x004fe80000100800 */
[----:B------:R-:W2:Y:S01]  /*d8b0*/  LDL.LU.64 R138, [R1+0xd8] ;  /* 0x0000d800018a7983 */ /* 0x000ea20000300a00 */
[----:B-1----:R-:W-:-:S05]  /*d8c0*/  IMAD.MOV.U32 R2, RZ, RZ, R97 ;  /* 0x000000ffff027224 */ /* 0x002fca00078e0061 */
[----:B------:R1:W-:Y:S04]  /*d8d0*/  STL [R1+0x3094], R2 ;  /* 0x0030940201007387 */ /* 0x0003e80000100800 */
[----:B------:R4:W-:Y:S01]  /*d8e0*/  STL [R1+0x30a0], R140 ;  /* 0x0030a08c01007387 */ /* 0x0009e20000100800 */
[----:B-1----:R-:W-:-:S05]  /*d8f0*/  IMAD.MOV.U32 R2, RZ, RZ, R141 ;  /* 0x000000ffff027224 */ /* 0x002fca00078e008d */
[----:B------:R1:W-:Y:S01]  /*d900*/  STL [R1+0x309c], R2 ;  /* 0x00309c0201007387 */ /* 0x0003e20000100800 */
[----:B----4-:R-:W-:Y:S02]  /*d910*/  IMAD.MOV.U32 R140, RZ, RZ, R144 ;  /* 0x000000ffff8c7224 */ /* 0x010fe400078e0090 */
[----:B------:R-:W-:Y:S01]  /*d920*/  IMAD.MOV.U32 R141, RZ, RZ, R145 ;  /* 0x000000ffff8d7224 */ /* 0x000fe200078e0091 */
[----:B------:R-:W-:Y:S01]  /*d930*/  STL [R1+0x30b0], R100 ;  /* 0x0030b06401007387 */ /* 0x000fe20000100800 */
[----:B------:R-:W-:Y:S02]  /*d940*/  IMAD.MOV.U32 R144, RZ, RZ, R152 ;  /* 0x000000ffff907224 */ /* 0x000fe400078e0098 */
[----:B------:R-:W-:Y:S02]  /*d950*/  IMAD.MOV.U32 R145, RZ, RZ, R153 ;  /* 0x000000ffff917224 */ /* 0x000fe400078e0099 */
[----:B------:R-:W2:Y:S01]  /*d960*/  LDL.LU.64 R152, [R1+0xe8] ;  /* 0x0000e80001987983 */ /* 0x000ea20000300a00 */
[----:B-1----:R-:W-:-:S05]  /*d970*/  IMAD.MOV.U32 R2, RZ, RZ, R101 ;  /* 0x000000ffff027224 */ /* 0x002fca00078e0065 */
[----:B------:R1:W-:Y:S04]  /*d980*/  STL [R1+0x30ac], R2 ;  /* 0x0030ac0201007387 */ /* 0x0003e80000100800 */
[----:B------:R1:W-:Y:S02]  /*d990*/  STL [R1+0x30b8], R124 ;  /* 0x0030b87c01007387 */ /* 0x0003e40000100800 */
[----:B-1----:R-:W-:-:S05]  /*d9a0*/  IMAD.MOV.U32 R2, RZ, RZ, R125 ;  /* 0x000000ffff027224 */ /* 0x002fca00078e007d */
[----:B------:R3:W-:Y:S01]  /*d9b0*/  STL [R1+0x30b4], R2 ;  /* 0x0030b40201007387 */ /* 0x0007e20000100800 */
[----:B------:R-:W-:Y:S02]  /*d9c0*/  IMAD.MOV.U32 R124, RZ, RZ, R176 ;  /* 0x000000ffff7c7224 */ /* 0x000fe400078e00b0 */
[----:B------:R-:W-:Y:S02]  /*d9d0*/  IMAD.MOV.U32 R125, RZ, RZ, R177 ;  /* 0x000000ffff7d7224 */ /* 0x000fe400078e00b1 */
[----:B------:R-:W2:Y:S01]  /*d9e0*/  LDL.LU.64 R176, [R1+0x108] ;  /* 0x0001080001b07983 */ /* 0x000ea20000300a00 */
[----:B---3--:R-:W-:-:S03]  /*d9f0*/  IMAD.MOV.U32 R2, RZ, RZ, R121 ;  /* 0x000000ffff027224 */ /* 0x008fc600078e0079 */
[----:B------:R1:W-:Y:S04]  /*da00*/  STL [R1+0x30c0], R120 ;  /* 0x0030c07801007387 */ /* 0x0003e80000100800 */
[----:B------:R3:W-:Y:S04]  /*da10*/  STL [R1+0x30bc], R2 ;  /* 0x0030bc0201007387 */ /* 0x0007e80000100800 */
[----:B------:R-:W-:Y:S04]  /*da20*/  STL [R1+0x30d0], R106 ;  /* 0x0030d06a01007387 */ /* 0x000fe80000100800 */
[----:B-1----:R-:W4:Y:S01]  /*da30*/  LDL.LU.64 R120, [R1+0x100] ;  /* 0x0001000001787983 */ /* 0x002f220000300a00 */
[----:B---3--:R-:W-:-:S05]  /*da40*/  IMAD.MOV.U32 R2, RZ, RZ, R107 ;  /* 0x000000ffff027224 */ /* 0x008fca00078e006b */
[----:B------:R2:W-:Y:S02]  /*da50*/  STL [R1+0x30cc], R2 ;  /* 0x0030cc0201007387 */ /* 0x0005e40000100800 */
[----:B--2---:R-:W-:Y:S02]  /*da60*/  IMAD.MOV.U32 R2, RZ, RZ, R139 ;  /* 0x000000ffff027224 */ /* 0x004fe400078e008b */
[----:B------:R1:W-:Y:S04]  /*da70*/  STL [R1+0x30d8], R138 ;  /* 0x0030d88a01007387 */ /* 0x0003e80000100800 */
[----:B------:R2:W-:Y:S04]  /*da80*/  STL [R1+0x30d4], R2 ;  /* 0x0030d40201007387 */ /* 0x0005e80000100800 */
[----:B-1----:R-:W3:Y:S01]  /*da90*/  LDL.LU.64 R138, [R1+0x118] ;  /* 0x00011800018a7983 */ /* 0x002ee20000300a00 */
[----:B--2---:R-:W-:-:S03]  /*daa0*/  IMAD.MOV.U32 R2, RZ, RZ, R111 ;  /* 0x000000ffff027224 */ /* 0x004fc600078e006f */
[----:B------:R-:W-:Y:S04]  /*dab0*/  STL [R1+0x30e0], R110 ;  /* 0x0030e06e01007387 */ /* 0x000fe80000100800 */
[----:B------:R1:W-:Y:S04]  /*dac0*/  STL [R1+0x30dc], R2 ;  /* 0x0030dc0201007387 */ /* 0x0003e80000100800 */
[----:B------:R2:W-:Y:S01]  /*dad0*/  STL [R1+0x30f0], R152 ;  /* 0x0030f09801007387 */ /* 0x0005e20000100800 */
[----:B-1----:R-:W-:Y:S02]  /*dae0*/  IMAD.MOV.U32 R2, RZ, RZ, R153 ;  /* 0x000000ffff027224 */ /* 0x002fe400078e0099 */
[----:B--2---:R-:W-:-:S02]  /*daf0*/  IMAD.MOV.U32 R152, RZ, RZ, R160 ;  /* 0x000000ffff987224 */ /* 0x004fc400078e00a0 */
[----:B------:R-:W-:Y:S02]  /*db00*/  IMAD.MOV.U32 R153, RZ, RZ, R161 ;  /* 0x000000ffff997224 */ /* 0x000fe400078e00a1 */
[----:B------:R-:W2:Y:S04]  /*db10*/  LDL.LU.64 R160, [R1+0x128] ;  /* 0x0001280001a07983 */ /* 0x000ea80000300a00 */
[----:B------:R1:W-:Y:S04]  /*db20*/  STL [R1+0x30ec], R2 ;  /* 0x0030ec0201007387 */ /* 0x0003e80000100800 */
[----:B------:R-:W-:Y:S01]  /*db30*/  STL [R1+0x30f8], R114 ;  /* 0x0030f87201007387 */ /* 0x000fe20000100800 */
[----:B-1----:R-:W-:-:S05]  /*db40*/  IMAD.MOV.U32 R2, RZ, RZ, R115 ;  /* 0x000000ffff027224 */ /* 0x002fca00078e0073 */
[----:B------:R1:W-:Y:S04]  /*db50*/  STL [R1+0x30f4], R2 ;  /* 0x0030f40201007387 */ /* 0x0003e80000100800 */
[----:B------:R1:W-:Y:S02]  /*db60*/  STL [R1+0x3100], R176 ;  /* 0x003100b001007387 */ /* 0x0003e40000100800 */
[----:B-1----:R-:W-:Y:S02]  /*db70*/  IMAD.MOV.U32 R2, RZ, RZ, R177 ;  /* 0x000000ffff027224 */ /* 0x002fe400078e00b1 */
[----:B------:R-:W-:Y:S02]  /*db80*/  IMAD.MOV.U32 R176, RZ, RZ, R184 ;  /* 0x000000ffffb07224 */ /* 0x000fe400078e00b8 */
[----:B------:R-:W-:-:S02]  /*db90*/  IMAD.MOV.U32 R177, RZ, RZ, R185 ;  /* 0x000000ffffb17224 */ /* 0x000fc400078e00b9 */
[----:B------:R-:W2:Y:S04]  /*dba0*/  LDL.LU.64 R184, [R1+0x138] ;  /* 0x0001380001b87983 */ /* 0x000ea80000300a00 */
[----:B------:R1:W-:Y:S04]  /*dbb0*/  STL [R1+0x30fc], R2 ;  /* 0x0030fc0201007387 */ /* 0x0003e80000100800 */
[----:B------:R1:W-:Y:S02]  /*dbc0*/  STL [R1+0x3110], R192 ;  /* 0x003110c001007387 */ /* 0x0003e40000100800 */
[----:B-1----:R-:W-:-:S05]  /*dbd0*/  IMAD.MOV.U32 R2, RZ, RZ, R193 ;  /* 0x000000ffff027224 */ /* 0x002fca00078e00c1 */
[----:B------:R1:W-:Y:S01]  /*dbe0*/  STL [R1+0x310c], R2 ;  /* 0x00310c0201007387 */ /* 0x0003e20000100800 */
[----:B------:R-:W-:Y:S02]  /*dbf0*/  IMAD.MOV.U32 R192, RZ, RZ, R216 ;  /* 0x000000ffffc07224 */ /* 0x000fe400078e00d8 */
[----:B------:R-:W-:Y:S01]  /*dc00*/  IMAD.MOV.U32 R193, RZ, RZ, R217 ;  /* 0x000000ffffc17224 */ /* 0x000fe200078e00d9 */
[----:B----4-:R-:W-:Y:S04]  /*dc10*/  STL [R1+0x3118], R120 ;  /* 0x0031187801007387 */ /* 0x010fe80000100800 */
[----:B------:R-:W4:Y:S01]  /*dc20*/  LDL.LU.64 R216, [R1+0x148] ;  /* 0x0001480001d87983 */ /* 0x000f220000300a00 */
[----:B-1----:R-:W-:-:S05]  /*dc30*/  IMAD.MOV.U32 R2, RZ, RZ, R121 ;  /* 0x000000ffff027224 */ /* 0x002fca00078e0079 */
[----:B------:R1:W-:Y:S04]  /*dc40*/  STL [R1+0x3114], R2 ;  /* 0x0031140201007387 */ /* 0x0003e80000100800 */
[----:B------:R3:W-:Y:S01]  /*dc50*/  STL [R1+0x3120], R136 ;  /* 0x0031208801007387 */ /* 0x0007e20000100800 */
[----:B-1----:R-:W-:-:S05]  /*dc60*/  IMAD.MOV.U32 R2, RZ, RZ, R137 ;  /* 0x000000ffff027224 */ /* 0x002fca00078e0089 */
[----:B------:R1:W-:Y:S04]  /*dc70*/  STL [R1+0x311c], R2 ;  /* 0x00311c0201007387 */ /* 0x0003e80000100800 */
[----:B---3--:R-:W3:Y:S01]  /*dc80*/  LDL.LU.64 R136, [R1+0x168] ;  /* 0x0001680001887983 */ /* 0x008ee20000300a00 */
[----:B-1----:R-:W-:-:S03]  /*dc90*/  IMAD.MOV.U32 R2, RZ, RZ, R139 ;  /* 0x000000ffff027224 */ /* 0x002fc600078e008b */
[----:B------:R1:W-:Y:S04]  /*dca0*/  STL [R1+0x3130], R138 ;  /* 0x0031308a01007387 */ /* 0x0003e80000100800 */
[----:B------:R1:W-:Y:S04]  /*dcb0*/  STL [R1+0x312c], R2 ;  /* 0x00312c0201007387 */ /* 0x0003e80000100800 */
[----:B------:R1:W-:Y:S02]  /*dcc0*/  STL [R1+0x3138], R144 ;  /* 0x0031389001007387 */ /* 0x0003e40000100800 */
[----:B-1----:R-:W-:-:S02]  /*dcd0*/  IMAD.MOV.U32 R138, RZ, RZ, R140 ;  /* 0x000000ffff8a7224 */ /* 0x002fc400078e008c */
[----:B------:R-:W-:Y:S02]  /*dce0*/  IMAD.MOV.U32 R139, RZ, RZ, R141 ;  /* 0x000000ffff8b7224 */ /* 0x000fe400078e008d */
[----:B------:R-:W3:Y:S01]  /*dcf0*/  LDL.LU.64 R140, [R1+0x160] ;  /* 0x00016000018c7983 */ /* 0x000ee20000300a00 */
[----:B------:R-:W-:Y:S02]  /*dd00*/  IMAD.MOV.U32 R2, RZ, RZ, R145 ;  /* 0x000000ffff027224 */ /* 0x000fe400078e0091 */
[----:B------:R-:W-:-:S03]  /*dd10*/  IMAD.MOV.U32 R144, RZ, RZ, R152 ;  /* 0x000000ffff907224 */ /* 0x000fc600078e0098 */
[----:B------:R1:W-:Y:S01]  /*dd20*/  STL [R1+0x3134], R2 ;  /* 0x0031340201007387 */ /* 0x0003e20000100800 */
[----:B------:R-:W-:-:S03]  /*dd30*/  IMAD.MOV.U32 R145, RZ, RZ, R153 ;  /* 0x000000ffff917224 */ /* 0x000fc600078e0099 */
[----:B--2---:R2:W-:Y:S04]  /*dd40*/  STL [R1+0x3140], R160 ;  /* 0x003140a001007387 */ /* 0x0045e80000100800 */
[----:B------:R-:W3:Y:S01]  /*dd50*/  LDL.LU.64 R152, [R1+0x178] ;  /* 0x0001780001987983 */ /* 0x000ee20000300a00 */
[----:B-1----:R-:W-:-:S05]  /*dd60*/  IMAD.MOV.U32 R2, RZ, RZ, R161 ;  /* 0x000000ffff027224 */ /* 0x002fca00078e00a1 */
[----:B------:R1:W-:Y:S01]  /*dd70*/  STL [R1+0x313c], R2 ;  /* 0x00313c0201007387 */ /* 0x0003e20000100800 */
[----:B--2---:R-:W-:Y:S02]  /*dd80*/  IMAD.MOV.U32 R160, RZ, RZ, R168 ;  /* 0x000000ffffa07224 */ /* 0x004fe400078e00a8 */
[----:B------:R-:W-:Y:S01]  /*dd90*/  IMAD.MOV.U32 R161, RZ, RZ, R169 ;  /* 0x000000ffffa17224 */ /* 0x000fe200078e00a9 */
[----:B------:R-:W-:Y:S04]  /*dda0*/  STL [R1+0x3150], R124 ;  /* 0x0031507c01007387 */ /* 0x000fe80000100800 */
[----:B------:R-:W2:Y:S01]  /*ddb0*/  LDL.LU.64 R168, [R1+0x188] ;  /* 0x0001880001a87983 */ /* 0x000ea20000300a00 */
[----:B-1----:R-:W-:-:S05]  /*ddc0*/  IMAD.MOV.U32 R2, RZ, RZ, R125 ;  /* 0x000000ffff027224 */ /* 0x002fca00078e007d */
[----:B------:R1:W-:Y:S04]  /*ddd0*/  STL [R1+0x314c], R2 ;  /* 0x00314c0201007387 */ /* 0x0003e80000100800 */
[----:B------:R1:W-:Y:S02]  /*dde0*/  STL [R1+0x3158], R184 ;  /* 0x003158b801007387 */ /* 0x0003e40000100800 */
[----:B-1----:R-:W-:Y:S02]  /*ddf0*/  IMAD.MOV.U32 R2, RZ, RZ, R185 ;  /* 0x000000ffff027224 */ /* 0x002fe400078e00b9 */
[----:B------:R-:W2:Y:S04]  /*de00*/  LDL.LU.64 R184, [R1+0x198] ;  /* 0x0001980001b87983 */ /* 0x000ea80000300a00 */
[----:B------:R1:W-:Y:S04]  /*de10*/  STL [R1+0x3154], R2 ;  /* 0x0031540201007387 */ /* 0x0003e80000100800 */
[----:B------:R1:W-:Y:S02]  /*de20*/  STL [R1+0x3160], R200 ;  /* 0x003160c801007387 */ /* 0x0003e40000100800 */
[----:B-1----:R-:W-:-:S02]  /*de30*/  IMAD.MOV.U32 R2, RZ, RZ, R201 ;  /* 0x000000ffff027224 */ /* 0x002fc400078e00c9 */
[----:B------:R-:W2:Y:S04]  /*de40*/  LDL.LU.64 R200, [R1+0x1c0] ;  /* 0x0001c00001c87983 */ /* 0x000ea80000300a00 */
[----:B------:R1:W-:Y:S04]  /*de50*/  STL [R1+0x315c], R2 ;  /* 0x00315c0201007387 */ /* 0x0003e80000100800 */
[----:B----4-:R4:W-:Y:S01]  /*de60*/  STL [R1+0x3170], R216 ;  /* 0x003170d801007387 */ /* 0x0109e20000100800 */
[----:B-1----:R-:W-:-:S03]  /*de70*/  IMAD.MOV.U32 R2, RZ, RZ, R217 ;  /* 0x000000ffff027224 */ /* 0x002fc600078e00d9 */
[----:B----4-:R-:W4:Y:S04]  /*de80*/  LDL.LU.64 R216, [R1+0x1d0] ;  /* 0x0001d00001d87983 */ /* 0x010f280000300a00 */
[----:B------:R1:W-:Y:S04]  /*de90*/  STL [R1+0x316c], R2 ;  /* 0x00316c0201007387 */ /* 0x0003e80000100800 */
[----:B------:R-:W-:Y:S01]  /*dea0*/  STL [R1+0x3178], R132 ;  /* 0x0031788401007387 */ /* 0x000fe20000100800 */
[----:B-1----:R-:W-:-:S05]  /*deb0*/  IMAD.MOV.U32 R2, RZ, RZ, R133 ;  /* 0x000000ffff027224 */ /* 0x002fca00078e0085 */
[----:B------:R1:W-:Y:S04]  /*dec0*/  STL [R1+0x3174], R2 ;  /* 0x0031740201007387 */ /* 0x0003e80000100800 */
[----:B---3--:R-:W-:Y:S01]  /*ded0*/  STL [R1+0x3180], R136 ;  /* 0x0031808801007387 */ /* 0x008fe20000100800 */
[----:B-1----:R-:W-:-:S03]  /*dee0*/  IMAD.MOV.U32 R2, RZ, RZ, R137 ;  /* 0x000000ffff027224 */ /* 0x002fc600078e0089 */
[----:B------:R-:W-:Y:S04]  /*def0*/  STL [R1+0x3190], R138 ;  /* 0x0031908a01007387 */ /* 0x000fe80000100800 */
[----:B------:R1:W-:Y:S04]  /*df00*/  STL [R1+0x317c], R2 ;  /* 0x00317c0201007387 */ /* 0x0003e80000100800 */
[----:B------:R-:W-:Y:S01]  /*df10*/  STL [R1+0x3198], R140 ;  /* 0x0031988c01007387 */ /* 0x000fe20000100800 */
[----:B-1----:R-:W-:-:S05]  /*df20*/  IMAD.MOV.U32 R2, RZ, RZ, R139 ;  /* 0x000000ffff027224 */ /* 0x002fca00078e008b */
        /* <DEDUP_REMOVED lines=10> */
[----:B--2---:R-:W-:Y:S01]  /*dfd0*/  STL [R1+0x31c0], R168 ;  /* 0x0031c0a801007387 */ /* 0x004fe20000100800 */
[----:B-1----:R-:W-:-:S05]  /*dfe0*/  IMAD.MOV.U32 R2, RZ, RZ, R161 ;  /* 0x000000ffff027224 */ /* 0x002fca00078e00a1 */
[----:B------:R1:W-:Y:S04]  /*dff0*/  STL [R1+0x31b4], R2 ;  /* 0x0031b40201007387 */ /* 0x0003e80000100800 */
[----:B------:R-:W-:Y:S01]  /*e000*/  STL [R1+0x31d0], R176 ;  /* 0x0031d0b001007387 */ /* 0x000fe20000100800 */
[----:B-1----:R-:W-:-:S05]  /*e010*/  IMAD.MOV.U32 R2, RZ, RZ, R169 ;  /* 0x000000ffff027224 */ /* 0x002fca00078e00a9 */
[----:B------:R1:W-:Y:S02]  /*e020*/  STL [R1+0x31bc], R2 ;  /* 0x0031bc0201007387 */ /* 0x0003e40000100800 */
[----:B-1----:R-:W-:-:S05]  /*e030*/  IMAD.MOV.U32 R2, RZ, RZ, R177 ;  /* 0x000000ffff027224 */ /* 0x002fca00078e00b1 */
[----:B------:R1:W-:Y:S04]  /*e040*/  STL [R1+0x31cc], R2 ;  /* 0x0031cc0201007387 */ /* 0x0003e80000100800 */
[----:B------:R-:W-:Y:S01]  /*e050*/  STL [R1+0x31d8], R184 ;  /* 0x0031d8b801007387 */ /* 0x000fe20000100800 */
        /* <DEDUP_REMOVED lines=8> */
[----:B------:R1:W-:Y:S02]  /*e0e0*/  STL [R1+0x31ec], R2 ;  /* 0x0031ec0201007387 */ /* 0x0003e40000100800 */
[----:B-1----:R-:W-:Y:S02]  /*e0f0*/  IMAD.MOV.U32 R2, RZ, RZ, R209 ;  /* 0x000000ffff027224 */ /* 0x002fe400078e00d1 */
[----:B----4-:R-:W-:Y:S04]  /*e100*/  STL [R1+0x3200], R216 ;  /* 0x003200d801007387 */ /* 0x010fe80000100800 */
        /* <DEDUP_REMOVED lines=9> */
[----:B------:R1:W-:Y:S02]  /*e1a0*/  STL [R1+0x3214], R2 ;  /* 0x0032140201007387 */ /* 0x0003e40000100800 */
[----:B-1----:R-:W-:-:S05]  /*e1b0*/  IMAD.MOV.U32 R2, RZ, RZ, R237 ;  /* 0x000000ffff027224 */ /* 0x002fca00078e00ed */
[----:B------:R1:W-:Y:S01]  /*e1c0*/  STL [R1+0x321c], R2 ;  /* 0x00321c0201007387 */ /* 0x0003e20000100800 */
[----:B------:R-:W-:Y:S05]  /*e1d0*/  @P2 BRA `(.L_x_0) ;  /* 0x00007f7000002947 */ /* 0x000fea0003800000 */
[----:B------:R-:W-:Y:S01]  /*e1e0*/  IMAD.SHL.U32 R0, R238, 0x20, RZ ;  /* 0x00000020ee007824 */ /* 0x000fe200078e00ff */
[----:B------:R-:W-:Y:S01]  /*e1f0*/  CS2R R24, SRZ ;  /* 0x0000000000187805 */ /* 0x000fe2000001ff00 */
[----:B------:R-:W-:Y:S01]  /*e200*/  CS2R R26, SRZ ;  /* 0x00000000001a7805 */ /* 0x000fe2000001ff00 */
[----:B------:R-:W-:Y:S01]  /*e210*/  CS2R R20, SRZ ;  /* 0x0000000000147805 */ /* 0x000fe2000001ff00 */
[----:B------:R-:W-:Y:S01]  /*e220*/  CS2R R22, SRZ ;  /* 0x0000000000167805 */ /* 0x000fe2000001ff00 */
[----:B------:R2:W-:Y:S01]  /*e230*/  STL [R1+0x328c], R0 ;  /* 0x00328c0001007387 */ /* 0x0005e20000100800 */
[----:B------:R-:W-:Y:S01]  /*e240*/  CS2R R16, SRZ ;  /* 0x0000000000107805 */ /* 0x000fe2000001ff00 */
[----:B------:R-:W-:Y:S01]  /*e250*/  CS2R R18, SRZ ;  /* 0x0000000000127805 */ /* 0x000fe2000001ff00 */
[----:B------:R-:W-:Y:S01]  /*e260*/  CS2R R12, SRZ ;  /* 0x00000000000c7805 */ /* 0x000fe2000001ff00 */
[----:B------:R2:W-:Y:S01]  /*e270*/  STL [R1+0x9e0], RZ ;  /* 0x0009e0ff01007387 */ /* 0x0005e20000100800 */
[----:B------:R-:W-:Y:S01]  /*e280*/  CS2R R14, SRZ ;  /* 0x00000000000e7805 */ /* 0x000fe2000001ff00 */
[----:B------:R-:W-:Y:S01]  /*e290*/  CS2R R8, SRZ ;  /* 0x0000000000087805 */ /* 0x000fe2000001ff00 */
[----:B------:R-:W-:Y:S01]  /*e2a0*/  CS2R R10, SRZ ;  /* 0x00000000000a7805 */ /* 0x000fe2000001ff00 */
[----:B------:R2:W-:Y:S01]  /*e2b0*/  STL [R1+0x9e4], RZ ;  /* 0x0009e4ff01007387 */ /* 0x0005e20000100800 */
[----:B------:R-:W-:Y:S01]  /*e2c0*/  CS2R R4, SRZ ;  /* 0x0000000000047805 */ /* 0x000fe2000001ff00 */
[----:B------:R-:W-:-:S02]  /*e2d0*/  CS2R R6, SRZ ;  /* 0x0000000000067805 */ /* 0x000fc4000001ff00 */
[----:B------:R2:W-:Y:S04]  /*e2e0*/  STL [R1+0x9e8], RZ ;  /* 0x0009e8ff01007387 */ /* 0x0005e80000100800 */
        /* <DEDUP_REMOVED lines=2020> */
[----:B------:R2:W-:Y:S01]  /*16130*/  STL [R1+0xbfc], RZ ;  /* 0x000bfcff01007387 */ /* 0x0005e20000100800 */
[----:B------:R-:W-:Y:S05]  /*16140*/  BRA `(.L_x_1) ;  /* 0x0004cff000007947 */ /* 0x000fea0003800000 */
.L_x_0:
[C---:B------:R-:W-:Y:S01]  /*16150*/  IMAD.SHL.U32 R32, R238.reuse, 0x20, RZ ;  /* 0x00000020ee207824 */ /* 0x040fe200078e00ff */
[----:B------:R-:W-:Y:S01]  /*16160*/  STL [R1+0x2a78], RZ ;  /* 0x002a78ff01007387 */ /* 0x000fe20000100800 */
[C---:B------:R-:W-:Y:S01]  /*16170*/  LOP3.LUT R28, R238.reuse, 0x7, RZ, 0xc0, !PT ;  /* 0x00000007ee1c7812 */ /* 0x040fe200078ec0ff */
[----:B-1----:R-:W-:Y:S01]  /*16180*/  IMAD.SHL.U32 R2, R238, 0x2, RZ ;  /* 0x00000002ee027824 */ /* 0x002fe200078e00ff */
[----:B------:R-:W-:Y:S01]  /*16190*/  ULDC UR4, c[0x0][0x18c] ;  /* 0x0000630000047ab9 */ /* 0x000fe20000000800 */
[----:B------:R-:W-:Y:S01]  /*161a0*/  STL [R1+0x328c], R32 ;  /* 0x00328c2001007387 */ /* 0x000fe20000100800 */
[----:B------:R-:W-:Y:S01]  /*161b0*/  IMAD.MOV.U32 R30, RZ, RZ, 0x1f ;  /* 0x0000001fff1e7424 */ /* 0x000fe200078e00ff */
[----:B------:R-:W-:Y:S01]  /*161c0*/  USHF.L.U32 UR4, UR4, 0x5, URZ ;  /* 0x0000000504047899 */ /* 0x000fe2000800063f */
[----:B------:R-:W-:Y:S01]  /*161d0*/  IMAD R28, R28, 0x90, RZ ;  /* 0x000000901c1c7824 */ /* 0x000fe200078e02ff */
[----:B------:R-:W-:Y:S01]  /*161e0*/  STL [R1+0x9e0], RZ ;  /* 0x0009e0ff01007387 */ /* 0x000fe20000100800 */
[----:B------:R-:W-:Y:S01]  /*161f0*/  IMAD.MOV.U32 R29, RZ, RZ, c[0x0][0x188] ;  /* 0x00006200ff1d7624 */ /* 0x000fe200078e00ff */
[----:B------:R-:W-:Y:S01]  /*16200*/  IADD3 R30, R30, c[0x0][0x180], RZ ;  /* 0x000060001e1e7a10 */ /* 0x000fe20007ffe0ff */
[----:B------:R-:W-:Y:S01]  /*16210*/  USHF.R.S32.HI UR5, URZ, 0x1f, UR4 ;  /* 0x0000001f3f057899 */ /* 0x000fe20008011404 */
[----:B------:R-:W-:Y:S01]  /*16220*/  STL [R1+0x9e4], RZ ;  /* 0x0009e4ff01007387 */ /* 0x000fe20000100800 */
[----:B------:R-:W-:Y:S01]  /*16230*/  LOP3.LUT R28, R28, 0x30, R2, 0x78, !PT ;  /* 0x000000301c1c7812 */ /* 0x000fe200078e7802 */
[----:B------:R-:W-:Y:S01]  /*16240*/  IMAD.SHL.U32 R29, R29, 0x20, RZ ;  /* 0x000000201d1d7824 */ /* 0x000fe200078e00ff */
[----:B------:R-:W-:Y:S01]  /*16250*/  SHF.R.S32.HI R3, RZ, 0x1f, R30 ;  /* 0x0000001fff037819 */ /* 0x000fe2000001141e */
[----:B------:R-:W-:Y:S01]  /*16260*/  STL [R1+0x9e8], RZ ;  /* 0x0009e8ff01007387 */ /* 0x000fe20000100800 */
[----:B------:R-:W-:Y:S01]  /*16270*/  LOP3.LUT R28, R28, 0x400, R32, 0xf8, !PT ;  /* 0x000004001c1c7812 */ /* 0x000fe200078ef820 */
[----:B------:R-:W-:Y:S01]  /*16280*/  CS2R R24, SRZ ;  /* 0x0000000000187805 */ /* 0x000fe2000001ff00 */
[----:B------:R-:W-:Y:S01]  /*16290*/  LEA.HI R3, R3, R30, RZ, 0x5 ;  /* 0x0000001e03037211 */ /* 0x000fe200078f28ff */
[----:B------:R-:W-:Y:S01]  /*162a0*/  STL [R1+0x9ec], RZ ;  /* 0x0009ecff01007387 */ /* 0x000fe20000100800 */
[----:B------:R-:W-:Y:S01]  /*162b0*/  LOP3.LUT R30, R238, 0x3, RZ, 0xc0, !PT ;  /* 0x00000003ee1e7812 */ /* 0x000fe200078ec0ff */
[----:B------:R-:W-:Y:S01]  /*162c0*/  CS2R R26, SRZ ;  /* 0x00000000001a7805 */ /* 0x000fe2000001ff00 */
[----:B------:R-:W-:Y:S01]  /*162d0*/  SHF.R.S32.HI R2, RZ, 0x1f, R29 ;  /* 0x0000001fff027819 */ /* 0x000fe2000001141d */
[----:B------:R-:W-:Y:S01]  /*162e0*/  STL [R1+0x9d0], RZ ;  /* 0x0009d0ff01007387 */ /* 0x000fe20000100800 */
[----:B------:R-:W-:Y:S01]  /*162f0*/  SHF.R.S32.HI R31, RZ, 0x5, R3 ;  /* 0x00000005ff1f7819 */ /* 0x000fe20000011403 */
[----:B------:R-:W-:Y:S01]  /*16300*/  IMAD R30, R30, 0x820, RZ ;  /* 0x000008201e1e7824 */ /* 0x000fe200078e02ff */
[----:B------:R-:W-:Y:S01]  /*16310*/  SHF.L.U64.HI R2, R29, 0x2, R2 ;  /* 0x000000021d027819 */ /* 0x000fe20000010202 */
[----:B------:R-:W-:Y:S01]  /*16320*/  STL [R1+0x9d4], RZ ;  /* 0x0009d4ff01007387 */ /* 0x000fe20000100800 */
[----:B------:R-:W-:Y:S01]  /*16330*/  CS2R R20, SRZ ;  /* 0x0000000000147805 */ /* 0x000fe2000001ff00 */
[----:B------:R-:W-:Y:S01]  /*16340*/  CS2R R22, SRZ ;  /* 0x0000000000167805 */ /* 0x000fe2000001ff00 */
[----:B------:R-:W-:Y:S01]  /*16350*/  LOP3.LUT R3, R30, 0x5c, R238, 0x78, !PT ;  /* 0x0000005c1e037812 */ /* 0x000fe200078e78ee */
[----:B------:R-:W-:Y:S01]  /*16360*/  STL [R1+0x9d8], RZ ;  /* 0x0009d8ff01007387 */ /* 0x000fe20000100800 */
[----:B------:R-:W-:Y:S01]  /*16370*/  CS2R R16, SRZ ;  /* 0x0000000000107805 */ /* 0x000fe2000001ff00 */
[----:B------:R-:W-:Y:S01]  /*16380*/  CS2R R18, SRZ ;  /* 0x0000000000127805 */ /* 0x000fe2000001ff00 */
[----:B------:R-:W-:Y:S01]  /*16390*/  CS2R R12, SRZ ;  /* 0x00000000000c7805 */ /* 0x000fe2000001ff00 */
[----:B------:R-:W-:Y:S01]  /*163a0*/  STL [R1+0x9dc], RZ ;  /* 0x0009dcff01007387 */ /* 0x000fe20000100800 */
[----:B------:R-:W-:Y:S01]  /*163b0*/  CS2R R14, SRZ ;  /* 0x00000000000e7805 */ /* 0x000fe2000001ff00 */
[----:B------:R-:W-:Y:S01]  /*163c0*/  CS2R R8, SRZ ;  /* 0x0000000000087805 */ /* 0x000fe2000001ff00 */
[----:B------:R-:W-:Y:S01]  /*163d0*/  CS2R R10, SRZ ;  /* 0x00000000000a7805 */ /* 0x000fe2000001ff00 */
[----:B------:R-:W-:Y:S01]  /*163e0*/  STL [R1+0x9c0], RZ ;  /* 0x0009c0ff01007387 */ /* 0x000fe20000100800 */
[----:B------:R-:W-:Y:S01]  /*163f0*/  CS2R R4, SRZ ;  /* 0x0000000000047805 */ /* 0x000fe2000001ff00 */
[----:B------:R-:W-:Y:S01]  /*16400*/  CS2R R6, SRZ ;  /* 0x0000000000067805 */ /* 0x000fe2000001ff00 */
[----:B------:R-:W-:Y:S01]  /*16410*/  IADD3 R30, R31, -0x1, RZ ;  /* 0xffffffff1f1e7810 */ /* 0x000fe20007ffe0ff */
[----:B------:R-:W-:Y:S01]  /*16420*/  STL [R1+0x9c4], RZ ;  /* 0x0009c4ff01007387 */ /* 0x000fe20000100800 */
[----:B------:R-:W-:Y:S01]  /*16430*/  LOP3.LUT R29, R3, 0x20, RZ, 0x3c, !PT ;  /* 0x00000020031d7812 */ /* 0x000fe200078e3cff */
[----:B------:R-:W-:-:S02]  /*16440*/  USHF.L.U32 UR8, UR4, 0x2, URZ ;  /* 0x0000000204087899 */ /* 0x000fc4000800063f */
[----:B------:R-:W-:Y:S01]  /*16450*/  STL [R1+0x9c8], RZ ;  /* 0x0009c8ff01007387 */ /* 0x000fe20000100800 */
[----:B------:R-:W-:-:S03]  /*16460*/  USHF.L.U64.HI UR5, UR4, 0x2, UR5 ;  /* 0x0000000204057899 */ /* 0x000fc60008010205 */
[----:B------:R-:W-:Y:S04]  /*16470*/  STL [R1+0x9cc], RZ ;  /* 0x0009ccff01007387 */ /* 0x000fe80000100800 */
        /* <DEDUP_REMOVED lines=1862> */
[----:B------:R1:W-:Y:S04]  /*1d8e0*/  STL [R1+0x12c0], R28 ;  /* 0x0012c01c01007387 */ /* 0x0003e80000100800 */
[----:B------:R2:W-:Y:S04]  /*1d8f0*/  STL [R1+0x1158], RZ ;  /* 0x001158ff01007387 */ /* 0x0005e80000100800 */
[----:B------:R2:W-:Y:S01]  /*1d900*/  STL [R1+0x115c], RZ ;  /* 0x00115cff01007387 */ /* 0x0005e20000100800 */
[----:B-1----:R-:W-:-:S03]  /*1d910*/  LOP3.LUT R28, R28, 0x40, RZ, 0x3c, !PT ;  /* 0x000000401c1c7812 */ /* 0x002fc600078e3cff */
        /* <DEDUP_REMOVED lines=148> */
[----:B------:R2:W-:Y:S02]  /*1e260*/  STL [R1+0x12c4], R28 ;  /* 0x0012c41c01007387 */ /* 0x0005e40000100800 */
.L_x_2:
[----:B------:R-:W3:Y:S01]  /*1e270*/  LDL R32, [R1+0x12c0] ;  /* 0x0012c00001207983 */ /* 0x000ee20000100800 */
[----:B------:R-:W-:-:S04]  /*1e280*/  DEPBAR.LE SB0, 0x0 ;  /* 0x000080000000791a */ /* 0x000fc80000000000 */
[----:B------:R-:W-:Y:S06]  /*1e290*/  BAR.SYNC.DEFER_BLOCKING 0x0 ;  /* 0x0000000000007b1d */ /* 0x000fec0000010000 */
[----:B------:R1:W-:Y:S04]  /*1e2a0*/  STL [R1+0x3350], R2 ;  /* 0x0033500201007387 */ /* 0x0003e80000100800 */
[----:B------:R-:W-:Y:S04]  /*1e2b0*/  STL [R1+0x334c], R0 ;  /* 0x00334c0001007387 */ /* 0x000fe80000100800 */
[----:B-----5:R-:W-:Y:S01]  /*1e2c0*/  STL [R1+0x3348], R252 ;  /* 0x003348fc01007387 */ /* 0x020fe20000100800 */
[----:B-1----:R-:W-:-:S03]  /*1e2d0*/  LOP3.LUT R2, R3, 0x20, RZ, 0x3c, !PT ;  /* 0x0000002003027812 */ /* 0x002fc600078e3cff */
[----:B--2---:R-:W-:Y:S04]  /*1e2e0*/  LDS R28, [R3] ;  /* 0x00000000031c7984 */ /* 0x004fe80000000800 */
[----:B------:R-:W-:Y:S04]  /*1e2f0*/  LDS R30, [R3+0x2000] ;  /* 0x00200000031e7984 */ /* 0x000fe80000000800 */
[----:B------:R-:W-:Y:S04]  /*1e300*/  LDS R29, [R2] ;  /* 0x00000000021d7984 */ /* 0x000fe80000000800 */
[----:B------:R-:W-:Y:S04]  /*1e310*/  LDS R31, [R2+0x2000] ;  /* 0x00200000021f7984 */ /* 0x000fe80000000800 */
        /* <DEDUP_REMOVED lines=12> */
[----:B---3--:R-:W1:Y:S04]  /*1e3e0*/  LDSM.16.M88.4 R228, [R32+0x10000] ;  /* 0x0100000020e4783b */ /* 0x008e680000000200 */
[----:B------:R-:W2:Y:S04]  /*1e3f0*/  LDSM.16.M88.4 R224, [R32+0x10800] ;  /* 0x0108000020e0783b */ /* 0x000ea80000000200 */
[----:B------:R-:W3:Y:S04]  /*1e400*/  LDSM.16.M88.4 R216, [R32+0x11800] ;  /* 0x0118000020d8783b */ /* 0x000ee80000000200 */
[----:B------:R-:W-:Y:S04]  /*1e410*/  LDSM.16.M88.4 R212, [R32+0x12000] ;  /* 0x0120000020d4783b */ /* 0x000fe80000000200 */
[----:B------:R-:W-:Y:S04]  /*1e420*/  LDSM.16.M88.4 R208, [R32+0x12800] ;  /* 0x0128000020d0783b */ /* 0x000fe80000000200 */
[----:B------:R-:W4:Y:S04]  /*1e430*/  LDSM.16.M88.4 R220, [R32+0x11000] ;  /* 0x0110000020dc783b */ /* 0x000f280000000200 */
[----:B------:R-:W4:Y:S04]  /*1e440*/  LDSM.16.M88.4 R108, [R32+0x13000] ;  /* 0x01300000206c783b */ /* 0x000f280000000200 */
[----:B------:R-:W4:Y:S04]  /*1e450*/  LDSM.16.M88.4 R104, [R32+0x13800] ;  /* 0x013800002068783b */ /* 0x000f280000000200 */
[----:B------:R-:W4:Y:S04]  /*1e460*/  LDSM.16.M88.4 R204, [R32+0x14000] ;  /* 0x0140000020cc783b */ /* 0x000f280000000200 */
[----:B------:R-:W4:Y:S01]  /*1e470*/  LDSM.16.M88.4 R200, [R32+0x14800] ;  /* 0x0148000020c8783b */ /* 0x000f220000000200 */
[C---:B-1----:R-:W-:Y:S03]  /*1e480*/  HMMA.1688.F32.TF32 R24, R28.reuse, R228, R24 ;  /* 0x000000e41c18723c */ /* 0x042fe60000081018 */
[----:B------:R-:W-:Y:S04]  /*1e490*/  STL [R1+0x3f14], R230 ;  /* 0x003f14e601007387 */ /* 0x000fe80000100800 */
[----:B------:R-:W-:Y:S01]  /*1e4a0*/  STL [R1+0x3f10], R231 ;  /* 0x003f10e701007387 */ /* 0x000fe20000100800 */
[C---:B--2---:R-:W-:Y:S03]  /*1e4b0*/  HMMA.1688.F32.TF32 R20, R28.reuse, R224, R20 ;  /* 0x000000e01c14723c */ /* 0x044fe60000081014 */
[----:B------:R-:W-:Y:S04]  /*1e4c0*/  STL [R1+0x3f1c], R226 ;  /* 0x003f1ce201007387 */ /* 0x000fe80000100800 */
[----:B------:R-:W-:Y:S01]  /*1e4d0*/  STL [R1+0x3f18], R227 ;  /* 0x003f18e301007387 */ /* 0x000fe20000100800 */
[C---:B---3--:R-:W-:Y:S03]  /*1e4e0*/  HMMA.1688.F32.TF32 R12, R28.reuse, R216, R12 ;  /* 0x000000d81c0c723c */ /* 0x048fe6000008100c */
[----:B------:R-:W1:Y:S04]  /*1e4f0*/  LDSM.16.M88.4 R196, [R32+0x15000] ;  /* 0x0150000020c4783b */ /* 0x000e680000000200 */
[----:B----4-:R2:W-:Y:S01]  /*1e500*/  STL [R1+0x3f24], R222 ;  /* 0x003f24de01007387 */ /* 0x0105e20000100800 */
[C---:B------:R-:W-:Y:S03]  /*1e510*/  HMMA.1688.F32.TF32 R8, R28.reuse, R212, R8 ;  /* 0x000000d41c08723c */ /* 0x040fe60000081008 */
[----:B------:R3:W-:Y:S04]  /*1e520*/  STL [R1+0x3f20], R223 ;  /* 0x003f20df01007387 */ /* 0x0007e80000100800 */
[----:B------:R-:W-:Y:S01]  /*1e530*/  STL [R1+0x3ec8], R218 ;  /* 0x003ec8da01007387 */ /* 0x000fe20000100800 */
[----:B------:R-:W-:Y:S03]  /*1e540*/  HMMA.1688.F32.TF32 R4, R28, R208, R4 ;  /* 0x000000d01c04723c */ /* 0x000fe60000081004 */
[----:B------:R-:W-:Y:S01]  /*1e550*/  STL [R1+0x3ec4], R219 ;  /* 0x003ec4db01007387 */ /* 0x000fe20000100800 */
[----:B--2---:R-:W-:-:S02]  /*1e560*/  IMAD.MOV.U32 R222, RZ, RZ, R22 ;  /* 0x000000ffffde7224 */ /* 0x004fc400078e0016 */
[----:B---3--:R-:W-:Y:S01]  /*1e570*/  IMAD.MOV.U32 R223, RZ, RZ, R23 ;  /* 0x000000ffffdf7224 */ /* 0x008fe200078e0017 */
[----:B------:R-:W-:Y:S01]  /*1e580*/  STL [R1+0x3ec0], R214 ;  /* 0x003ec0d601007387 */ /* 0x000fe20000100800 */
[----:B------:R-:W-:Y:S03]  /*1e590*/  HMMA.1688.F32.TF32 R16, R28, R220, R16 ;  /* 0x000000dc1c10723c */ /* 0x000fe60000081010 */
[----:B------:R-:W-:Y:S04]  /*1e5a0*/  STL [R1+0x3ebc], R215 ;  /* 0x003ebcd701007387 */ /* 0x000fe80000100800 */
[----:B------:R-:W-:Y:S04]  /*1e5b0*/  STL [R1+0x3eb4], R210 ;  /* 0x003eb4d201007387 */ /* 0x000fe80000100800 */
[----:B------:R-:W-:Y:S04]  /*1e5c0*/  STL [R1+0x3eb0], R211 ;  /* 0x003eb0d301007387 */ /* 0x000fe80000100800 */
[----:B------:R2:W-:Y:S04]  /*1e5d0*/  STL.64 [R1+0x29a0], R24 ;  /* 0x0029a01801007387 */ /* 0x0005e80000100a00 */
[----:B------:R3:W-:Y:S04]  /*1e5e0*/  STL.64 [R1+0x29a8], R26 ;  /* 0x0029a81a01007387 */ /* 0x0007e80000100a00 */
[----:B------:R-:W-:Y:S01]  /*1e5f0*/  STL.64 [R1+0x2a00], R20 ;  /* 0x002a001401007387 */ /* 0x000fe20000100a00 */
[----:B------:R-:W-:-:S03]  /*1e600*/  IMAD.MOV.U32 R226, RZ, RZ, R16 ;  /* 0x000000ffffe27224 */ /* 0x000fc600078e0010 */
[----:B------:R4:W-:Y:S01]  /*1e610*/  STL.64 [R1+0x29e0], R12 ;  /* 0x0029e00c01007387 */ /* 0x0009e20000100a00 */
[----:B------:R-:W-:Y:S02]  /*1e620*/  IMAD.MOV.U32 R227, RZ, RZ, R17 ;  /* 0x000000ffffe37224 */ /* 0x000fe400078e0011 */
[----:B------:R-:W-:Y:S01]  /*1e630*/  IMAD.MOV.U32 R230, RZ, RZ, R18 ;  /* 0x000000ffffe67224 */ /* 0x000fe200078e0012 */
[----:B------:R1:W-:Y:S01]  /*1e640*/  STL.64 [R1+0x29e8], R14 ;  /* 0x0029e80e01007387 */ /* 0x0003e20000100a00 */
[----:B------:R-:W-:-:S03]  /*1e650*/  IMAD.MOV.U32 R231, RZ, RZ, R19 ;  /* 0x000000ffffe77224 */ /* 0x000fc600078e0013 */
[----:B--2---:R-:W2:Y:S04]  /*1e660*/  LDL.LU.64 R24, [R1+0x9e0] ;  /* 0x0009e00001187983 */ /* 0x004ea80000300a00 */
[----:B------:R1:W-:Y:S04]  /*1e670*/  STL.64 [R1+0x29d0], R8 ;  /* 0x0029d00801007387 */ /* 0x0003e80000100a00 */
[----:B------:R1:W-:Y:S04]  /*1e680*/  STL.64 [R1+0x29d8], R10 ;  /* 0x0029d80a01007387 */ /* 0x0003e80000100a00 */
[----:B---3--:R-:W2:Y:S04]  /*1e690*/  LDL.LU.64 R26, [R1+0x9e8] ;  /* 0x0009e800011a7983 */ /* 0x008ea80000300a00 */
[----:B------:R-:W-:Y:S04]  /*1e6a0*/  STL.64 [R1+0x29c0], R4 ;  /* 0x0029c00401007387 */ /* 0x000fe80000100a00 */
[----:B------:R-:W-:Y:S04]  /*1e6b0*/  STL.64 [R1+0x29c8], R6 ;  /* 0x0029c80601007387 */ /* 0x000fe80000100a00 */
[----:B----4-:R-:W3:Y:S04]  /*1e6c0*/  LDL.LU.64 R12, [R1+0x9d0] ;  /* 0x0009d000010c7983 */ /* 0x010ee80000300a00 */
[----:B-1----:R-:W3:Y:S04]  /*1e6d0*/  LDL.LU.64 R14, [R1+0x9d8] ;  /* 0x0009d800010e7983 */ /* 0x002ee80000300a00 */
[----:B------:R-:W4:Y:S04]  /*1e6e0*/  LDL.LU.64 R8, [R1+0x9c0] ;  /* 0x0009c00001087983 */ /* 0x000f280000300a00 */
[----:B------:R-:W4:Y:S04]  /*1e6f0*/  LDL.LU.64 R10, [R1+0x9c8] ;  /* 0x0009c800010a7983 */ /* 0x000f280000300a00 */
[----:B------:R-:W1:Y:S04]  /*1e700*/  LDSM.16.M88.4 R192, [R32+0x15800] ;  /* 0x0158000020c0783b */ /* 0x000e680000000200 */
        /* <DEDUP_REMOVED lines=13> */
[----:B------:R-:W4:Y:S04]  /*1e7e0*/  LDL.LU.64 R20, [R1+0x9b0] ;  /* 0x0009b00001147983 */ /* 0x000f280000300a00 */
[----:B------:R-:W1:Y:S04]  /*1e7f0*/  LDSM.16.M88.4 R136, [R32+0x1c800] ;  /* 0x01c800002088783b */ /* 0x000e680000000200 */
[----:B------:R-:W4:Y:S04]  /*1e800*/  LDL.LU.64 R22, [R1+0x9b8] ;  /* 0x0009b80001167983 */ /* 0x000f280000300a00 */
[----:B------:R-:W-:Y:S04]  /*1e810*/  STL [R1+0x3ecc], R110 ;  /* 0x003ecc6e01007387 */ /* 0x000fe80000100800 */
[----:B------:R-:W1:Y:S04]  /*1e820*/  LDSM.16.M88.4 R132, [R32+0x1d000] ;  /* 0x01d000002084783b */ /* 0x000e680000000200 */
[----:B------:R-:W-:Y:S04]  /*1e830*/  STL [R1+0x3eb8], R111 ;  /* 0x003eb86f01007387 */ /* 0x000fe80000100800 */
[----:B------:R-:W-:Y:S04]  /*1e840*/  STL [R1+0x3ed4], R106 ;  /* 0x003ed46a01007387 */ /* 0x000fe80000100800 */
[----:B------:R-:W1:Y:S04]  /*1e850*/  LDSM.16.M88.4 R128, [R32+0x1d800] ;  /* 0x01d800002080783b */ /* 0x000e680000000200 */
[----:B------:R-:W-:Y:S04]  /*1e860*/  STL [R1+0x3ed0], R107 ;  /* 0x003ed06b01007387 */ /* 0x000fe80000100800 */
[----:B------:R-:W-:Y:S04]  /*1e870*/  STL [R1+0x3edc], R206 ;  /* 0x003edcce01007387 */ /* 0x000fe80000100800 */
[----:B------:R-:W1:Y:S04]  /*1e880*/  LDSM.16.M88.4 R124, [R32+0x1e000] ;  /* 0x01e00000207c783b */ /* 0x000e680000000200 */
[----:B------:R-:W-:Y:S04]  /*1e890*/  STL [R1+0x3ed8], R207 ;  /* 0x003ed8cf01007387 */ /* 0x000fe80000100800 */
[----:B------:R-:W-:Y:S04]  /*1e8a0*/  STL [R1+0x3ee4], R202 ;  /* 0x003ee4ca01007387 */ /* 0x000fe80000100800 */
[----:B------:R-:W2:Y:S04]  /*1e8b0*/  LDSM.16.M88.4 R120, [R32+0x1e800] ;  /* 0x01e800002078783b */ /* 0x000ea80000000200 */
[----:B------:R-:W-:Y:S04]  /*1e8c0*/  STL [R1+0x3ee0], R203 ;  /* 0x003ee0cb01007387 */ /* 0x000fe80000100800 */
[----:B------:R-:W-:Y:S04]  /*1e8d0*/  STL [R1+0x3eec], R198 ;  /* 0x003eecc601007387 */ /* 0x000fe80000100800 */
[----:B------:R-:W2:Y:S04]  /*1e8e0*/  LDSM.16.M88.4 R116, [R32+0x1f000] ;  /* 0x01f000002074783b */ /* 0x000ea80000000200 */
[----:B------:R1:W-:Y:S04]  /*1e8f0*/  STL [R1+0x3ee8], R199 ;  /* 0x003ee8c701007387 */ /* 0x0003e80000100800 */
[----:B-1----:R-:W-:Y:S04]  /*1e900*/  STL [R1+0x3ef4], R194 ;  /* 0x003ef4c201007387 */ /* 0x002fe80000100800 */
        /* <DEDUP_REMOVED lines=35> */
[----:B--2---:R-:W-:Y:S04]  /*1eb40*/  STL [R1+0x3dcc], R122 ;  /* 0x003dcc7a01007387 */ /* 0x004fe80000100800 */
[----:B------:R-:W-:Y:S04]  /*1eb50*/  STL [R1+0x3dc8], R123 ;  /* 0x003dc87b01007387 */ /* 0x000fe80000100800 */
[----:B------:R-:W-:Y:S04]  /*1eb60*/  STL [R1+0x3dd4], R118 ;  /* 0x003dd47601007387 */ /* 0x000fe80000100800 */
[----:B------:R-:W-:Y:S04]  /*1eb70*/  STL [R1+0x3dd0], R119 ;  /* 0x003dd07701007387 */ /* 0x000fe80000100800 */
[----:B------:R-:W2:Y:S04]  /*1eb80*/  LDL.LU.64 R16, [R1+0x9a0] ;  /* 0x0009a00001107983 */ /* 0x000ea80000300a00 */
[----:B------:R-:W2:Y:S04]  /*1eb90*/  LDL.LU.64 R18, [R1+0x9a8] ;  /* 0x0009a80001127983 */ /* 0x000ea80000300a00 */
[----:B------:R-:W1:Y:S01]  /*1eba0*/  LDSM.16.M88.4 R112, [R32+0x1f800] ;  /* 0x01f800002070783b */ /* 0x000e620000000200 */
[C---:B------:R-:W-:Y:S03]  /*1ebb0*/  HMMA.1688.F32.TF32 R24, R28.reuse, R108, R24 ;  /* 0x0000006c1c18723c */ /* 0x040fe60000081018 */
[----:B------:R-:W-:Y:S04]  /*1ebc0*/  LDS R4, [R3+0x80] ;  /* 0x0000800003047984 */ /* 0x000fe80000000800 */
[----:B------:R-:W-:Y:S01]  /*1ebd0*/  LDS R6, [R3+0x2080] ;  /* 0x0020800003067984 */ /* 0x000fe20000000800 */
[----:B---3--:R-:W-:Y:S03]  /*1ebe0*/  HMMA.1688.F32.TF32 R12, R28, R104, R12 ;  /* 0x000000681c0c723c */ /* 0x008fe6000008100c */
[----:B------:R-:W-:Y:S04]  /*1ebf0*/  LDS R5, [R2+0x80] ;  /* 0x0000800002057984 */ /* 0x000fe80000000800 */
[----:B------:R-:W3:Y:S11]  /*1ec00*/  LDS R7, [R2+0x2080] ;  /* 0x0020800002077984 */ /* 0x000ef60000000800 */
[----:B------:R-:W-:Y:S06]  /*1ec10*/  @!UPT UIADD3 URZ, URZ, URZ, URZ ;  /* 0x0000003f3f3ff290 */ /* 0x000fec000fffe03f */
[----:B------:R-:W-:Y:S02]  /*1ec20*/  IMAD.MOV.U32 R198, RZ, RZ, R12 ;  /* 0x000000ffffc67224 */ /* 0x000fe400078e000c */
[----:B------:R-:W-:Y:S01]  /*1ec30*/  IMAD.MOV.U32 R199, RZ, RZ, R13 ;  /* 0x000000ffffc77224 */ /* 0x000fe200078e000d */
[----:B-1----:R-:W-:Y:S04]  /*1ec40*/  STL [R1+0x3ddc], R114 ;  /* 0x003ddc7201007387 */ /* 0x002fe80000100800 */
[----:B------:R-:W-:Y:S04]  /*1ec50*/  STL [R1+0x3dd8], R115 ;  /* 0x003dd87301007387 */ /* 0x000fe80000100800 */
[----:B------:R1:W-:Y:S01]  /*1ec60*/  STL.64 [R1+0x29b0], R24 ;  /* 0x0029b01801007387 */ /* 0x0003e20000100a00 */
[----:B------:R-:W-:-:S03]  /*1ec70*/  IMAD.MOV.U32 R202, RZ, RZ, R14 ;  /* 0x000000ffffca7224 */ /* 0x000fc600078e000e */
[----:B------:R3:W-:Y:S01]  /*1ec80*/  STL.64 [R1+0x29b8], R26 ;  /* 0x0029b81a01007387 */ /* 0x0007e20000100a00 */
[----:B------:R-:W-:-:S03]  /*1ec90*/  IMAD.MOV.U32 R203, RZ, RZ, R15 ;  /* 0x000000ffffcb7224 */ /* 0x000fc600078e000f */
[----:B-1----:R-:W2:Y:S04]  /*1eca0*/  LDL.LU.64 R24, [R1+0x990] ;  /* 0x0009900001187983 */ /* 0x002ea80000300a00 */
[----:B---3--:R-:W3:Y:S04]  /*1ecb0*/  LDL.LU.64 R26, [R1+0x998] ;  /* 0x00099800011a7983 */ /* 0x008ee80000300a00 */
[----:B------:R-:W3:Y:S04]  /*1ecc0*/  LDL.LU.64 R12, [R1+0x980] ;  /* 0x00098000010c7983 */ /* 0x000ee80000300a00 */
[----:B------:R-:W3:Y:S01]  /*1ecd0*/  LDL.LU.64 R14, [R1+0x988] ;  /* 0x00098800010e7983 */ /* 0x000ee20000300a00 */
[----:B----4-:R-:W-:Y:S03]  /*1ece0*/  HMMA.1688.F32.TF32 R8, R28, R204, R8 ;  /* 0x000000cc1c08723c */ /* 0x010fe60000081008 */
[----:B------:R1:W-:Y:S04]  /*1ecf0*/  STL [R1+0x3f0c], R203 ;  /* 0x003f0ccb01007387 */ /* 0x0003e80000100800 */
[----:B------:R4:W-:Y:S04]  /*1ed00*/  STL [R1+0x3f08], R202 ;  /* 0x003f08ca01007387 */ /* 0x0009e80000100800 */
[----:B------:R1:W-:Y:S04]  /*1ed10*/  STL [R1+0x3f04], R199 ;  /* 0x003f04c701007387 */ /* 0x0003e80000100800 */
[----:B------:R1:W-:Y:S09]  /*1ed20*/  STL [R1+0x3f00], R198 ;  /* 0x003f00c601007387 */ /* 0x0003f20000100800 */
[----:B------:R-:W-:-:S02]  /*1ed30*/  IMAD.MOV.U32 R206, RZ, RZ, R8 ;  /* 0x000000ffffce7224 */ /* 0x000fc400078e0008 */
[----:B------:R-:W-:Y:S02]  /*1ed40*/  IMAD.MOV.U32 R207, RZ, RZ, R9 ;  /* 0x000000ffffcf7224 */ /* 0x000fe400078e0009 */
[----:B------:R-:W-:Y:S01]  /*1ed50*/  IMAD.MOV.U32 R106, RZ, RZ, R10 ;  /* 0x000000ffff6a7224 */ /* 0x000fe200078e000a */
[----:B------:R-:W4:Y:S01]  /*1ed60*/  LDL.LU.64 R8, [R1+0x970] ;  /* 0x0009700001087983 */ /* 0x000f220000300a00 */
[----:B------:R-:W-:-:S03]  /*1ed70*/  IMAD.MOV.U32 R107, RZ, RZ, R11 ;  /* 0x000000ffff6b7224 */ /* 0x000fc600078e000b */
[----:B------:R-:W4:Y:S01]  /*1ed80*/  LDL.LU.64 R10, [R1+0x978] ;  /* 0x00097800010a7983 */ /* 0x000f220000300a00 */
[----:B------:R-:W-:Y:S11]  /*1ed90*/  HMMA.1688.F32.TF32 R20, R28, R200, R20 ;  /* 0x000000c81c14723c */ /* 0x000ff60000081014 */
[----:B------:R-:W-:Y:S11]  /*1eda0*/  @!UPT UIADD3 URZ, URZ, URZ, URZ ;  /* 0x0000003f3f3ff290 */ /* 0x000ff6000fffe03f */
[----:B------:R-:W-:Y:S02]  /*1edb0*/  @!UPT UIADD3 URZ, URZ, URZ, URZ ;  /* 0x0000003f3f3ff290 */ /* 0x000fe4000fffe03f */
[----:B------:R-:W-:Y:S02]  /*1edc0*/  IMAD.MOV.U32 R215, RZ, RZ, R20 ;  /* 0x000000ffffd77224 */ /* 0x000fe400078e0014 */
[----:B------:R-:W-:Y:S02]  /*1edd0*/  IMAD.MOV.U32 R111, RZ, RZ, R21 ;  /* 0x000000ffff6f7224 */ /* 0x000fe400078e0015 */
[----:B------:R-:W-:Y:S01]  /*1ede0*/  IMAD.MOV.U32 R210, RZ, RZ, R22 ;  /* 0x000000ffffd27224 */ /* 0x000fe200078e0016 */
[----:B------:R-:W4:Y:S01]  /*1edf0*/  LDL.LU.64 R20, [R1+0x960] ;  /* 0x0009600001147983 */ /* 0x000f220000300a00 */
[----:B------:R-:W-:-:S03]  /*1ee00*/  IMAD.MOV.U32 R211, RZ, RZ, R23 ;  /* 0x000000ffffd37224 */ /* 0x000fc600078e0017 */
[----:B------:R-:W4:Y:S01]  /*1ee10*/  LDL.LU.64 R22, [R1+0x968] ;  /* 0x0009680001167983 */ /* 0x000f220000300a00 */
[----:B--2---:R-:W-:Y:S11]  /*1ee20*/  HMMA.1688.F32.TF32 R16, R28, R196, R16 ;  /* 0x000000c41c10723c */ /* 0x004ff60000081010 */
[----:B------:R-:W-:Y:S11]  /*1ee30*/  @!UPT UIADD3 URZ, URZ, URZ, URZ ;  /* 0x0000003f3f3ff290 */ /* 0x000ff6000fffe03f */
[----:B------:R-:W-:Y:S02]  /*1ee40*/  @!UPT UIADD3 URZ, URZ, URZ, URZ ;  /* 0x0000003f3f3ff290 */ /* 0x000fe4000fffe03f */
[----:B------:R-:W-:Y:S02]  /*1ee50*/  IMAD.MOV.U32 R110, RZ, RZ, R16 ;  /* 0x000000ffff6e7224 */ /* 0x000fe400078e0010 */
[----:B------:R-:W-:Y:S02]  /*1ee60*/  IMAD.MOV.U32 R218, RZ, RZ, R17 ;  /* 0x000000ffffda7224 */ /* 0x000fe400078e0011 */
[----:B------:R-:W-:Y:S01]  /*1ee70*/  IMAD.MOV.U32 R219, RZ, RZ, R18 ;  /* 0x000000ffffdb7224 */ /* 0x000fe200078e0012 */
[----:B------:R-:W2:Y:S01]  /*1ee80*/  LDL.LU.64 R16, [R1+0x950] ;  /* 0x0009500001107983 */ /* 0x000ea20000300a00 */
[----:B------:R-:W-:-:S03]  /*1ee90*/  IMAD.MOV.U32 R214, RZ, RZ, R19 ;  /* 0x000000ffffd67224 */ /* 0x000fc600078e0013 */
[----:B------:R-:W2:Y:S01]  /*1eea0*/  LDL.LU.64 R18, [R1+0x958] ;  /* 0x0009580001127983 */ /* 0x000ea20000300a00 */
[----:B---3--:R-:W-:Y:S11]  /*1eeb0*/  HMMA.1688.F32.TF32 R12, R28, R188, R12 ;  /* 0x000000bc1c0c723c */ /* 0x008ff6000008100c */
[----:B------:R-:W-:Y:S11]  /*1eec0*/  @!UPT UIADD3 URZ, URZ, URZ, URZ ;  /* 0x0000003f3f3ff290 */ /* 0x000ff6000fffe03f */
[----:B------:R-:W-:Y:S02]  /*1eed0*/  @!UPT UIADD3 URZ, URZ, URZ, URZ ;  /* 0x0000003f3f3ff290 */ /* 0x000fe4000fffe03f */
[----:B-1----:R-:W-:Y:S02]  /*1eee0*/  IMAD.MOV.U32 R203, RZ, RZ, R12 ;  /* 0x000000ffffcb7224 */ /* 0x002fe400078e000c */
[----:B----4-:R-:W-:Y:S02]  /*1eef0*/  IMAD.MOV.U32 R202, RZ, RZ, R13 ;  /* 0x000000ffffca7224 */ /* 0x010fe400078e000d */
[----:B------:R-:W-:Y:S01]  /*1ef00*/  IMAD.MOV.U32 R199, RZ, RZ, R14 ;  /* 0x000000ffffc77224 */ /* 0x000fe200078e000e */
[----:B------:R-:W3:Y:S01]  /*1ef10*/  LDL.LU.64 R12, [R1+0x940] ;  /* 0x00094000010c7983 */ /* 0x000ee20000300a00 */
[----:B------:R-:W-:-:S03]  /*1ef20*/  IMAD.MOV.U32 R198, RZ, RZ, R15 ;  /* 0x000000ffffc67224 */ /* 0x000fc600078e000f */
[----:B------:R-:W3:Y:S01]  /*1ef30*/  LDL.LU.64 R14, [R1+0x948] ;  /* 0x00094800010e7983 */ /* 0x000ee20000300a00 */
        /* <DEDUP_REMOVED lines=9> */
[----:B------:R-:W-:Y:S03]  /*1efd0*/  HMMA.1688.F32.TF32 R20, R28, R180, R20 ;  /* 0x000000b41c14723c */ /* 0x000fe60000081014 */
[----:B------:R1:W-:Y:S04]  /*1efe0*/  STL [R1+0x3dec], R123 ;  /* 0x003dec7b01007387 */ /* 0x0003e80000100800 */
[----:B------:R1:W-:Y:S04]  /*1eff0*/  STL [R1+0x3de8], R122 ;  /* 0x003de87a01007387 */ /* 0x0003e80000100800 */
[----:B------:R1:W-:Y:S04]  /*1f000*/  STL [R1+0x3de4], R118 ;  /* 0x003de47601007387 */ /* 0x0003e80000100800 */
[----:B------:R1:W-:Y:S09]  /*1f010*/  STL [R1+0x3de0], R119 ;  /* 0x003de07701007387 */ /* 0x0003f20000100800 */
[----:B------:R-:W-:-:S02]  /*1f020*/  IMAD.MOV.U32 R115, RZ, RZ, R23 ;  /* 0x000000ffff737224 */ /* 0x000fc400078e0017 */
[----:B------:R-:W-:Y:S01]  /*1f030*/  IMAD.MOV.U32 R114, RZ, RZ, R22 ;  /* 0x000000ffff727224 */ /* 0x000fe200078e0016 */
[----:B------:R-:W-:Y:S04]  /*1f040*/  STL.64 [R1+0x2920], R20 ;  /* 0x0029201401007387 */ /* 0x000fe80000100a00 */
[----:B------:R-:W-:Y:S04]  /*1f050*/  STL [R1+0x3df4], R115 ;  /* 0x003df47301007387 */ /* 0x000fe80000100800 */
[----:B------:R-:W-:Y:S01]  /*1f060*/  STL [R1+0x3df0], R114 ;  /* 0x003df07201007387 */ /* 0x000fe20000100800 */
        /* <DEDUP_REMOVED lines=8> */
[----:B------:R-:W2:Y:S04]  /*1f0f0*/  LDL.LU.64 R18, [R1+0x928] ;  /* 0x0009280001127983 */ /* 0x000ea80000300a00 */
[----:B------:R-:W-:Y:S04]  /*1f100*/  STL [R1+0x3e04], R131 ;  /* 0x003e048301007387 */ /* 0x000fe80000100800 */
[----:B------:R-:W-:Y:S04]  /*1f110*/  STL [R1+0x3e00], R130 ;  /* 0x003e008201007387 */ /* 0x000fe80000100800 */
[----:B------:R1:W-:Y:S04]  /*1f120*/  STL [R1+0x3dfc], R127 ;  /* 0x003dfc7f01007387 */ /* 0x0003e80000100800 */
[----:B------:R1:W-:Y:S01]  /*1f130*/  STL [R1+0x3df8], R126 ;  /* 0x003df87e01007387 */ /* 0x0003e20000100800 */
[----:B---3--:R-:W-:Y:S11]  /*1f140*/  HMMA.1688.F32.TF32 R12, R28, R172, R12 ;  /* 0x000000ac1c0c723c */ /* 0x008ff6000008100c */
[----:B------:R-:W-:Y:S11]  /*1f150*/  @!UPT UIADD3 URZ, URZ, URZ, URZ ;  /* 0x0000003f3f3ff290 */ /* 0x000ff6000fffe03f */
[----:B------:R-:W-:Y:S02]  /*1f160*/  @!UPT UIADD3 URZ, URZ, URZ, URZ ;  /* 0x0000003f3f3ff290 */ /* 0x000fe4000fffe03f */
[----:B-1----:R-:W-:Y:S02]  /*1f170*/  IMAD.MOV.U32 R123, RZ, RZ, R12 ;  /* 0x000000ffff7b7224 */ /* 0x002fe400078e000c */
[----:B------:R-:W-:Y:S02]  /*1f180*/  IMAD.MOV.U32 R122, RZ, RZ, R13 ;  /* 0x000000ffff7a7224 */ /* 0x000fe400078e000d */
[----:B------:R-:W-:Y:S01]  /*1f190*/  IMAD.MOV.U32 R118, RZ, RZ, R14 ;  /* 0x000000ffff767224 */ /* 0x000fe200078e000e */
[----:B------:R-:W3:Y:S01]  /*1f1a0*/  LDL.LU.64 R12, [R1+0x910] ;  /* 0x00091000010c7983 */ /* 0x000ee20000300a00 */
[----:B------:R-:W-:-:S03]  /*1f1b0*/  IMAD.MOV.U32 R119, RZ, RZ, R15 ;  /* 0x000000ffff777224 */ /* 0x000fc600078e000f */
[----:B------:R-:W3:Y:S01]  /*1f1c0*/  LDL.LU.64 R14, [R1+0x918] ;  /* 0x00091800010e7983 */ /* 0x000ee20000300a00 */
[----:B----4-:R-:W-:Y:S03]  /*1f1d0*/  HMMA.1688.F32.TF32 R8, R28, R168, R8 ;  /* 0x000000a81c08723c */ /* 0x010fe60000081008 */
[----:B------:R-:W-:Y:S04]  /*1f1e0*/  STL [R1+0x3e14], R119 ;  /* 0x003e147701007387 */ /* 0x000fe80000100800 */
[----:B------:R-:W-:Y:S04]  /*1f1f0*/  STL [R1+0x3e10], R118 ;  /* 0x003e107601007387 */ /* 0x000fe80000100800 */
[----:B------:R1:W-:Y:S04]  /*1f200*/  STL [R1+0x3e0c], R122 ;  /* 0x003e0c7a01007387 */ /* 0x0003e80000100800 */
[----:B------:R4:W-:Y:S09]  /*1f210*/  STL [R1+0x3e08], R123 ;  /* 0x003e087b01007387 */ /* 0x0009f20000100800 */
[----:B------:R-:W-:-:S02]  /*1f220*/  IMAD.MOV.U32 R127, RZ, RZ, R8 ;  /* 0x000000ffff7f7224 */ /* 0x000fc400078e0008 */
[----:B------:R-:W-:Y:S02]  /*1f230*/  IMAD.MOV.U32 R126, RZ, RZ, R9 ;  /* 0x000000ffff7e7224 */ /* 0x000fe400078e0009 */
[----:B------:R-:W-:Y:S01]  /*1f240*/  IMAD.MOV.U32 R115, RZ, RZ, R10 ;  /* 0x000000ffff737224 */ /* 0x000fe200078e000a */
[----:B------:R-:W3:Y:S01]  /*1f250*/  LDL.LU.64 R8, [R1+0x900] ;  /* 0x0009000001087983 */ /* 0x000ee20000300a00 */
[----:B------:R-:W-:-:S03]  /*1f260*/  IMAD.MOV.U32 R114, RZ, RZ, R11 ;  /* 0x000000ffff727224 */ /* 0x000fc600078e000b */
[----:B------:R-:W3:Y:S04]  /*1f270*/  LDL.LU.64 R10, [R1+0x908] ;  /* 0x00090800010a7983 */ /* 0x000ee80000300a00 */
[----:B------:R-:W-:Y:S04]  /*1f280*/  STL [R1+0x3e24], R114 ;  /* 0x003e247201007387 */ /* 0x000fe80000100800 */
[----:B------:R-:W-:Y:S04]  /*1f290*/  STL [R1+0x3e20], R115 ;  /* 0x003e207301007387 */ /* 0x000fe80000100800 */
[----:B------:R1:W-:Y:S04]  /*1f2a0*/  STL [R1+0x3e1c], R126 ;  /* 0x003e1c7e01007387 */ /* 0x0003e80000100800 */
[----:B------:R1:W-:Y:S01]  /*1f2b0*/  STL [R1+0x3e18], R127 ;  /* 0x003e187f01007387 */ /* 0x0003e20000100800 */
[----:B--2---:R-:W-:Y:S11]  /*1f2c0*/  HMMA.1688.F32.TF32 R16, R28, R164, R16 ;  /* 0x000000a41c10723c */ /* 0x004ff60000081010 */
[----:B------:R-:W-:Y:S11]  /*1f2d0*/  @!UPT UIADD3 URZ, URZ, URZ, URZ ;  /* 0x0000003f3f3ff290 */ /* 0x000ff6000fffe03f */
[----:B------:R-:W-:Y:S02]  /*1f2e0*/  @!UPT UIADD3 URZ, URZ, URZ, URZ ;  /* 0x0000003f3f3ff290 */ /* 0x000fe4000fffe03f */
[----:B-1----:R-:W-:Y:S02]  /*1f2f0*/  IMAD.MOV.U32 R122, RZ, RZ, R16 ;  /* 0x000000ffff7a7224 */ /* 0x002fe400078e0010 */
[----:B----4-:R-:W-:Y:S02]  /*1f300*/  IMAD.MOV.U32 R123, RZ, RZ, R17 ;  /* 0x000000ffff7b7224 */ /* 0x010fe400078e0011 */
        /* <DEDUP_REMOVED lines=11> */
[----:B------:R-:W-:Y:S02]  /*1f3c0*/  IMAD.MOV.U32 R134, RZ, RZ, R12 ;  /* 0x000000ffff867224 */ /* 0x000fe400078e000c */
[----:B------:R-:W-:Y:S02]  /*1f3d0*/  IMAD.MOV.U32 R135, RZ, RZ, R13 ;  /* 0x000000ffff877224 */ /* 0x000fe400078e000d */
[----:B------:R-:W-:Y:S01]  /*1f3e0*/  IMAD.MOV.U32 R138, RZ, RZ, R14 ;  /* 0x000000ffff8a7224 */ /* 0x000fe200078e000e */
[----:B------:R-:W3:Y:S01]  /*1f3f0*/  LDL.LU.64 R12, [R1+0x8e0] ;  /* 0x0008e000010c7983 */ /* 0x000ee20000300a00 */
[----:B------:R-:W-:-:S03]  /*1f400*/  IMAD.MOV.U32 R139, RZ, RZ, R15 ;  /* 0x000000ffff8b7224 */ /* 0x000fc600078e000f */
[----:B------:R-:W3:Y:S01]  /*1f410*/  LDL.LU.64 R14, [R1+0x8e8] ;  /* 0x0008e800010e7983 */ /* 0x000ee20000300a00 */
[----:B------:R-:W-:Y:S03]  /*1f420*/  HMMA.1688.F32.TF32 R8, R28, R156, R8 ;  /* 0x0000009c1c08723c */ /* 0x000fe60000081008 */
        /* <DEDUP_REMOVED lines=12> */
[----:B------:R-:W-:Y:S04]  /*1f4f0*/  STL [R1+0x3e4c], R127 ;  /* 0x003e4c7f01007387 */ /* 0x000fe80000100800 */
        /* <DEDUP_REMOVED lines=12> */
[----:B------:R-:W-:Y:S04]  /*1f5c0*/  STL [R1+0x3e5c], R122 ;  /* 0x003e5c7a01007387 */ /* 0x000fe80000100800 */
        /* <DEDUP_REMOVED lines=21> */
[----:B------:R-:W-:Y:S03]  /*1f720*/  HMMA.1688.F32.TF32 R24, R28, R192, R24 ;  /* 0x000000c01c18723c */ /* 0x000fe60000081018 */
[----:B------:R-:W-:Y:S04]  /*1f730*/  STL [R1+0x3e84], R147 ;  /* 0x003e849301007387 */ /* 0x000fe80000100800 */
[----:B------:R-:W-:Y:S04]  /*1f740*/  STL [R1+0x3e80], R146 ;  /* 0x003e809201007387 */ /* 0x000fe80000100800 */
[----:B------:R-:W-:Y:S04]  /*1f750*/  STL [R1+0x3e7c], R143 ;  /* 0x003e7c8f01007387 */ /* 0x000fe80000100800 */
[----:B------:R-:W-:Y:S04]  /*1f760*/  STL [R1+0x3e78], R142 ;  /* 0x003e788e01007387 */ /* 0x000fe80000100800 */
[----:B------:R-:W4:Y:S04]  /*1f770*/  LDL.LU.64 R32, [R1+0x890] ;  /* 0x0008900001207983 */ /* 0x000f280000300a00 */
[----:B------:R-:W4:Y:S01]  /*1f780*/  LDL.LU.64 R34, [R1+0x898] ;  /* 0x0008980001227983 */ /* 0x000f220000300a00 */
[----:B------:R-:W-:-:S02]  /*1f790*/  IMAD.MOV.U32 R190, RZ, RZ, R24 ;  /* 0x000000ffffbe7224 */ /* 0x000fc400078e0018 */
[----:B------:R-:W-:Y:S02]  /*1f7a0*/  IMAD.MOV.U32 R191, RZ, RZ, R25 ;  /* 0x000000ffffbf7224 */ /* 0x000fe400078e0019 */
[----:B------:R-:W-:Y:S01]  /*1f7b0*/  IMAD.MOV.U32 R194, RZ, RZ, R26 ;  /* 0x000000ffffc27224 */ /* 0x000fe200078e001a */
[----:B------:R-:W4:Y:S01]  /*1f7c0*/  LDL.LU.64 R24, [R1+0x880] ;  /* 0x0008800001187983 */ /* 0x000f220000300a00 */
[----:B------:R-:W-:-:S03]  /*1f7d0*/  IMAD.MOV.U32 R195, RZ, RZ, R27 ;  /* 0x000000ffffc37224 */ /* 0x000fc600078e001b */
[----:B------:R-:W4:Y:S01]  /*1f7e0*/  LDL.LU.64 R26, [R1+0x888] ;  /* 0x00088800011a7983 */ /* 0x000f220000300a00 */
[C---:B--2---:R-:W-:Y:S11]  /*1f7f0*/  HMMA.1688.F32.TF32 R16, R28.reuse, R140, R16 ;  /* 0x0000008c1c10723c */ /* 0x044ff60000081010 */
[----:B------:R-:W-:Y:S11]  /*1f800*/  @!UPT UIADD3 URZ, URZ, URZ, URZ ;  /* 0x0000003f3f3ff290 */ /* 0x000ff6000fffe03f */
[----:B------:R-:W-:Y:S02]  /*1f810*/  @!UPT UIADD3 URZ, URZ, URZ, URZ ;  /* 0x0000003f3f3ff290 */ /* 0x000fe4000fffe03f */
[----:B------:R-:W-:Y:S02]  /*1f820*/  IMAD.MOV.U32 R138, RZ, RZ, R19 ;  /* 0x000000ffff8a7224 */ /* 0x000fe400078e0013 */
[----:B------:R-:W-:Y:S02]  /*1f830*/  IMAD.MOV.U32 R139, RZ, RZ, R18 ;  /* 0x000000ffff8b7224 */ /* 0x000fe400078e0012 */
[----:B------:R-:W-:Y:S02]  /*1f840*/  IMAD.MOV.U32 R126, RZ, RZ, R17 ;  /* 0x000000ffff7e7224 */ /* 0x000fe400078e0011 */
[----:B------:R-:W-:Y:S01]  /*1f850*/  IMAD.MOV.U32 R127, RZ, RZ, R16 ;  /* 0x000000ffff7f7224 */ /* 0x000fe200078e0010 */
[----:B------:R-:W-:Y:S04]  /*1f860*/  STL [R1+0x3e94], R138 ;  /* 0x003e948a01007387 */ /* 0x000fe80000100800 */
[----:B------:R-:W-:Y:S04]  /*1f870*/  STL [R1+0x3e90], R139 ;  /* 0x003e908b01007387 */ /* 0x000fe80000100800 */
[----:B------:R-:W-:Y:S04]  /*1f880*/  STL [R1+0x3e8c], R126 ;  /* 0x003e8c7e01007387 */ /* 0x000fe80000100800 */
[----:B------:R-:W-:Y:S04]  /*1f890*/  STL [R1+0x3e88], R127 ;  /* 0x003e887f01007387 */ /* 0x000fe80000100800 */
[----:B------:R-:W2:Y:S04]  /*1f8a0*/  LDL.LU.64 R20, [R1+0x870] ;  /* 0x0008700001147983 */ /* 0x000ea80000300a00 */
[----:B------:R-:W2:Y:S04]  /*1f8b0*/  LDL.LU.64 R22, [R1+0x878] ;  /* 0x0008780001167983 */ /* 0x000ea80000300a00 */
[----:B------:R-:W2:Y:S04]  /*1f8c0*/  LDL.LU.64 R16, [R1+0x860] ;  /* 0x0008600001107983 */ /* 0x000ea80000300a00 */
[----:B------:R-:W2:Y:S01]  /*1f8d0*/  LDL.LU.64 R18, [R1+0x868] ;  /* 0x0008680001127983 */ /* 0x000ea20000300a00 */
[C---:B---3--:R-:W-:Y:S11]  /*1f8e0*/  HMMA.1688.F32.TF32 R12, R28.reuse, R136, R12 ;  /* 0x000000881c0c723c */ /* 0x048ff6000008100c */
[----:B------:R-:W-:Y:S11]  /*1f8f0*/  @!UPT UIADD3 URZ, URZ, URZ, URZ ;  /* 0x0000003f3f3ff290 */ /* 0x000ff6000fffe03f */
[----:B------:R-:W-:Y:S02]  /*1f900*/  @!UPT UIADD3 URZ, URZ, URZ, URZ ;  /* 0x0000003f3f3ff290 */ /* 0x000fe4000fffe03f */
[----:B------:R-:W-:Y:S02]  /*1f910*/  IMAD.MOV.U32 R119, RZ, RZ, R15 ;  /* 0x000000ffff777224 */ /* 0x000fe400078e000f */
[----:B------:R-:W-:Y:S02]  /*1f920*/  IMAD.MOV.U32 R118, RZ, RZ, R14 ;  /* 0x000000ffff767224 */ /* 0x000fe400078e000e */
[----:B-1----:R-:W-:Y:S02]  /*1f930*/  IMAD.MOV.U32 R123, RZ, RZ, R13 ;  /* 0x000000ffff7b7224 */ /* 0x002fe400078e000d */
[----:B------:R-:W-:Y:S01]  /*1f940*/  IMAD.MOV.U32 R122, RZ, RZ, R12 ;  /* 0x000000ffff7a7224 */ /* 0x000fe200078e000c */
[----:B------:R-:W-:Y:S04]  /*1f950*/  STL [R1+0x3ea4], R119 ;  /* 0x003ea47701007387 */ /* 0x000fe80000100800 */
[----:B------:R-:W-:Y:S04]  /*1f960*/  STL [R1+0x3ea0], R118 ;  /* 0x003ea07601007387 */ /* 0x000fe80000100800 */
[----:B------:R1:W-:Y:S04]  /*1f970*/  STL [R1+0x3e9c], R123 ;  /* 0x003e9c7b01007387 */ /* 0x0003e80000100800 */
[----:B------:R3:W-:Y:S04]  /*1f980*/  STL [R1+0x3e98], R122 ;  /* 0x003e987a01007387 */ /* 0x0007e80000100800 */
[----:B------:R-:W3:Y:S04]  /*1f990*/  LDL.LU.64 R12, [R1+0x760] ;  /* 0x00076000010c7983 */ /* 0x000ee80000300a00 */
[----:B------:R-:W3:Y:S01]  /*1f9a0*/  LDL.LU.64 R14, [R1+0x768] ;  /* 0x00076800010e7983 */ /* 0x000ee20000300a00 */
[----:B----4-:R-:W-:Y:S11]  /*1f9b0*/  HMMA.1688.F32.TF32 R8, R28, R132, R8 ;  /* 0x000000841c08723c */ /* 0x010ff60000081008 */
        /* <DEDUP_REMOVED lines=8> */
[C---:B------:R-:W-:Y:S03]  /*1fa40*/  HMMA.1688.F32.TF32 R32, R28.reuse, R128, R32 ;  /* 0x000000801c20723c */ /* 0x040fe60000081020 */
[----:B------:R1:W-:Y:S04]  /*1fa50*/  STL [R1+0x3eac], R135 ;  /* 0x003eac8701007387 */ /* 0x0003e80000100800 */
[----:B------:R1:W-:Y:S11]  /*1fa60*/  STL [R1+0x3ea8], R134 ;  /* 0x003ea88601007387 */ /* 0x0003f60000100800 */
[----:B------:R-:W-:Y:S06]  /*1fa70*/  @!UPT UIADD3 URZ, URZ, URZ, URZ ;  /* 0x0000003f3f3ff290 */ /* 0x000fec000fffe03f */
[----:B------:R-:W-:Y:S02]  /*1fa80*/  IMAD.MOV.U32 R150, RZ, RZ, R32 ;  /* 0x000000ffff967224 */ /* 0x000fe400078e0020 */
[----:B------:R-:W-:Y:S02]  /*1fa90*/  IMAD.MOV.U32 R151, RZ, RZ, R33 ;  /* 0x000000ffff977224 */ /* 0x000fe400078e0021 */
[----:B------:R-:W-:Y:S02]  /*1faa0*/  IMAD.MOV.U32 R154, RZ, RZ, R34 ;  /* 0x000000ffff9a7224 */ /* 0x000fe400078e0022 */
[----:B------:R-:W-:Y:S01]  /*1fab0*/  IMAD.MOV.U32 R155, RZ, RZ, R35 ;  /* 0x000000ffff9b7224 */ /* 0x000fe200078e0023 */
[----:B--2---:R-:W-:Y:S11]  /*1fac0*/  HMMA.1688.F32.TF32 R16, R28, R116, R16 ;  /* 0x000000741c10723c */ /* 0x004ff60000081010 */
[----:B------:R-:W-:Y:S11]  /*1fad0*/  @!UPT UIADD3 URZ, URZ, URZ, URZ ;  /* 0x0000003f3f3ff290 */ /* 0x000ff6000fffe03f */
[----:B------:R-:W-:Y:S02]  /*1fae0*/  @!UPT UIADD3 URZ, URZ, URZ, URZ ;  /* 0x0000003f3f3ff290 */ /* 0x000fe4000fffe03f */
[----:B-1----:R-:W-:Y:S02]  /*1faf0*/  IMAD.MOV.U32 R123, RZ, RZ, R16 ;  /* 0x000000ffff7b7224 */ /* 0x002fe400078e0010 */
[----:B---3--:R-:W-:Y:S02]  /*1fb00*/  IMAD.MOV.U32 R122, RZ, RZ, R17 ;  /* 0x000000ffff7a7224 */ /* 0x008fe400078e0011 */
[----:B------:R-:W-:Y:S01]  /*1fb10*/  IMAD.MOV.U32 R138, RZ, RZ, R18 ;  /* 0x000000ffff8a7224 */ /* 0x000fe200078e0012 */
[----:B------:R-:W2:Y:S01]  /*1fb20*/  LDL.LU.64 R16, [R1+0x850] ;  /* 0x0008500001107983 */ /* 0x000ea20000300a00 */
[----:B------:R-:W-:-:S03]  /*1fb30*/  IMAD.MOV.U32 R139, RZ, RZ, R19 ;  /* 0x000000ffff8b7224 */ /* 0x000fc600078e0013 */
[----:B------:R-:W2:Y:S04]  /*1fb40*/  LDL.LU.64 R18, [R1+0x858] ;  /* 0x0008580001127983 */ /* 0x000ea80000300a00 */
[----:B------:R-:W3:Y:S04]  /*1fb50*/  LDL.LU.64 R36, [R1+0x840] ;  /* 0x0008400001247983 */ /* 0x000ee80000300a00 */
[----:B------:R-:W3:Y:S04]  /*1fb60*/  LDL.LU.64 R38, [R1+0x848] ;  /* 0x0008480001267983 */ /* 0x000ee80000300a00 */
[----:B------:R-:W3:Y:S04]  /*1fb70*/  LDL.LU.64 R32, [R1+0x830] ;  /* 0x0008300001207983 */ /* 0x000ee80000300a00 */
[----:B------:R-:W3:Y:S01]  /*1fb80*/  LDL.LU.64 R34, [R1+0x838] ;  /* 0x0008380001227983 */ /* 0x000ee20000300a00 */
[----:B------:R-:W-:Y:S11]  /*1fb90*/  HMMA.1688.F32.TF32 R12, R28, R112, R12 ;  /* 0x000000701c0c723c */ /* 0x000ff6000008100c */
        /* <DEDUP_REMOVED lines=8> */
[----:B------:R-:W-:Y:S08]  /*1fc20*/  HMMA.1688.F32.TF32 R24, R28, R124, R24 ;  /* 0x0000007c1c18723c */ /* 0x000ff00000081018 */
[----:B----4-:R-:W-:Y:S11]  /*1fc30*/  HMMA.1688.F32.TF32 R8, R4, R228, R8 ;  /* 0x000000e40408723c */ /* 0x010ff60000081008 */
[----:B------:R-:W-:Y:S05]  /*1fc40*/  @!UPT UIADD3 URZ, URZ, URZ, URZ ;  /* 0x0000003f3f3ff290 */ /* 0x000fea000fffe03f */
[----:B------:R-:W-:Y:S02]  /*1fc50*/  IMAD.MOV.U32 R143, RZ, RZ, R24 ;  /* 0x000000ffff8f7224 */ /* 0x000fe400078e0018 */
[----:B------:R-:W-:Y:S02]  /*1fc60*/  IMAD.MOV.U32 R142, RZ, RZ, R25 ;  /* 0x000000ffff8e7224 */ /* 0x000fe400078e0019 */
[----:B------:R-:W-:Y:S01]  /*1fc70*/  IMAD.MOV.U32 R131, RZ, RZ, R26 ;  /* 0x000000ffff837224 */ /* 0x000fe200078e001a */
[----:B------:R-:W4:Y:S01]  /*1fc80*/  LDL.LU.64 R24, [R1+0x810] ;  /* 0x0008100001187983 */ /* 0x000f220000300a00 */
[----:B------:R-:W-:-:S03]  /*1fc90*/  IMAD.MOV.U32 R130, RZ, RZ, R27 ;  /* 0x000000ffff827224 */ /* 0x000fc600078e001b */
[----:B------:R-:W4:Y:S01]  /*1fca0*/  LDL.LU.64 R26, [R1+0x818] ;  /* 0x00081800011a7983 */ /* 0x000f220000300a00 */
[----:B------:R-:W-:Y:S01]  /*1fcb0*/  IMAD.MOV.U32 R135, RZ, RZ, R8 ;  /* 0x000000ffff877224 */ /* 0x000fe200078e0008 */
[----:B------:R-:W-:Y:S01]  /*1fcc0*/  HMMA.1688.F32.TF32 R20, R28, R120, R20 ;  /* 0x000000781c14723c */ /* 0x000fe20000081014 */
[----:B------:R-:W-:Y:S02]  /*1fcd0*/  IMAD.MOV.U32 R134, RZ, RZ, R9 ;  /* 0x000000ffff867224 */ /* 0x000fe400078e0009 */
[----:B------:R-:W-:Y:S01]  /*1fce0*/  IMAD.MOV.U32 R119, RZ, RZ, R10 ;  /* 0x000000ffff777224 */ /* 0x000fe200078e000a */
[----:B------:R-:W4:Y:S01]  /*1fcf0*/  LDL.LU.64 R8, [R1+0x800] ;  /* 0x0008000001087983 */ /* 0x000f220000300a00 */
[----:B------:R-:W-:-:S03]  /*1fd00*/  IMAD.MOV.U32 R118, RZ, RZ, R11 ;  /* 0x000000ffff767224 */ /* 0x000fc600078e000b */
[----:B------:R-:W4:Y:S11]  /*1fd10*/  LDL.LU.64 R10, [R1+0x808] ;  /* 0x00080800010a7983 */ /* 0x000f360000300a00 */
[----:B------:R-:W-:Y:S05]  /*1fd20*/  @!UPT UIADD3 URZ, URZ, URZ, URZ ;  /* 0x0000003f3f3ff290 */ /* 0x000fea000fffe03f */
[----:B------:R-:W-:Y:S02]  /*1fd30*/  IMAD.MOV.U32 R126, RZ, RZ, R20 ;  /* 0x000000ffff7e7224 */ /* 0x000fe400078e0014 */
[----:B------:R-:W-:Y:S02]  /*1fd40*/  IMAD.MOV.U32 R127, RZ, RZ, R21 ;  /* 0x000000ffff7f7224 */ /* 0x000fe400078e0015 */
[----:B------:R-:W-:Y:S01]  /*1fd50*/  IMAD.MOV.U32 R147, RZ, RZ, R22 ;  /* 0x000000ffff937224 */ /* 0x000fe200078e0016 */
[----:B------:R-:W4:Y:S01]  /*1fd60*/  LDL.LU.64 R20, [R1+0x7f0] ;  /* 0x0007f00001147983 */ /* 0x000f220000300a00 */
[----:B------:R-:W-:-:S03]  /*1fd70*/  IMAD.MOV.U32 R146, RZ, RZ, R23 ;  /* 0x000000ffff927224 */ /* 0x000fc600078e0017 */
[----:B------:R-:W4:Y:S04]  /*1fd80*/  LDL.LU.64 R22, [R1+0x7f8] ;  /* 0x0007f80001167983 */ /* 0x000f280000300a00 */
[----:B------:R-:W4:Y:S04]  /*1fd90*/  LDL.LU.64 R28, [R1+0x7e0] ;  /* 0x0007e000011c7983 */ /* 0x000f280000300a00 */
[----:B------:R-:W4:Y:S01]  /*1fda0*/  LDL.LU.64 R30, [R1+0x7e8] ;  /* 0x0007e800011e7983 */ /* 0x000f220000300a00 */
[C---:B--2---:R-:W-:Y:S08]  /*1fdb0*/  HMMA.1688.F32.TF32 R16, R4.reuse, R224, R16 ;  /* 0x000000e00410723c */ /* 0x044ff00000081010 */
[----:B---3--:R-:W-:Y:S11]  /*1fdc0*/  HMMA.1688.F32.TF32 R32, R4, R216, R32 ;  /* 0x000000d80420723c */ /* 0x008ff60000081020 */
[----:B------:R-:W-:Y:S05]  /*1fdd0*/  @!UPT UIADD3 URZ, URZ, URZ, URZ ;  /* 0x0000003f3f3ff290 */ /* 0x000fea000fffe03f */
[----:B------:R-:W-:Y:S02]  /*1fde0*/  IMAD.MOV.U32 R183, RZ, RZ, R16 ;  /* 0x000000ffffb77224 */ /* 0x000fe400078e0010 */
[----:B------:R-:W-:Y:S02]  /*1fdf0*/  IMAD.MOV.U32 R186, RZ, RZ, R17 ;  /* 0x000000ffffba7224 */ /* 0x000fe400078e0011 */
[----:B------:R-:W-:Y:S01]  /*1fe00*/  IMAD.MOV.U32 R187, RZ, RZ, R18 ;  /* 0x000000ffffbb7224 */ /* 0x000fe200078e0012 */
[----:B------:R-:W2:Y:S01]  /*1fe10*/  LDL.LU.64 R16, [R1+0x7d0] ;  /* 0x0007d00001107983 */ /* 0x000ea20000300a00 */
[----:B------:R-:W-:-:S03]  /*1fe20*/  IMAD.MOV.U32 R179, RZ, RZ, R19 ;  /* 0x000000ffffb37224 */ /* 0x000fc600078e0013 */
[----:B------:R-:W2:Y:S01]  /*1fe30*/  LDL.LU.64 R18, [R1+0x7d8] ;  /* 0x0007d80001127983 */ /* 0x000ea20000300a00 */
[----:B------:R-:W-:Y:S02]  /*1fe40*/  IMAD.MOV.U32 R175, RZ, RZ, R32 ;  /* 0x000000ffffaf7224 */ /* 0x000fe400078e0020 */
[----:B------:R-:W-:Y:S02]  /*1fe50*/  IMAD.MOV.U32 R170, RZ, RZ, R33 ;  /* 0x000000ffffaa7224 */ /* 0x000fe400078e0021 */
[----:B------:R-:W-:Y:S02]  /*1fe60*/  IMAD.MOV.U32 R171, RZ, RZ, R34 ;  /* 0x000000ffffab7224 */ /* 0x000fe400078e0022 */
[----:B------:R-:W-:Y:S02]  /*1fe70*/  IMAD.MOV.U32 R167, RZ, RZ, R35 ;  /* 0x000000ffffa77224 */ /* 0x000fe400078e0023 */
[C---:B------:R-:W-:Y:S01]  /*1fe80*/  HMMA.1688.F32.TF32 R32, R4.reuse, R212, R12 ;  /* 0x000000d40420723c */ /* 0x040fe2000008100c */
[----:B------:R-:W3:Y:S04]  /*1fe90*/  LDL.LU.64 R12, [R1+0x7c0] ;  /* 0x0007c000010c7983 */ /* 0x000ee80000300a00 */
[----:B------:R-:W3:Y:S11]  /*1fea0*/  LDL.LU.64 R14, [R1+0x7c8] ;  /* 0x0007c800010e7983 */ /* 0x000ef60000300a00 */
[----:B------:R-:W-:Y:S07]  /*1feb0*/  @!UPT UIADD3 URZ, URZ, URZ, URZ ;  /* 0x0000003f3f3ff290 */ /* 0x000fee000fffe03f */
[----:B------:R-:W-:Y:S04]  /*1fec0*/  STL.64 [R1+0x27c0], R32 ;  /* 0x0027c02001007387 */ /* 0x000fe80000100a00 */
[----:B------:R4:W-:Y:S02]  /*1fed0*/  STL.64 [R1+0x27c8], R34 ;  /* 0x0027c82201007387 */ /* 0x0009e40000100a00 */
[C---:B----4-:R-:W-:Y:S02]  /*1fee0*/  HMMA.1688.F32.TF32 R32, R4.reuse, R208, R24 ;  /* 0x000000d00420723c */ /* 0x050fe40000081018 */
[----:B------:R-:W4:Y:S04]  /*1fef0*/  LDL.LU.64 R24, [R1+0x7b0] ;  /* 0x0007b00001187983 */ /* 0x000f280000300a00 */
[----:B------:R-:W4:Y:S11]  /*1ff00*/  LDL.LU.64 R26, [R1+0x7b8] ;  /* 0x0007b800011a7983 */ /* 0x000f360000300a00 */
[----:B------:R-:W-:Y:S06]  /*1ff10*/  @!UPT UIADD3 URZ, URZ, URZ, URZ ;  /* 0x0000003f3f3ff290 */ /* 0x000fec000fffe03f */
[----:B------:R-:W-:Y:S04]  /*1ff20*/  STL.64 [R1+0x27b0], R32 ;  /* 0x0027b02001007387 */ /* 0x000fe80000100a00 */
[----:B------:R1:W-:Y:S02]  /*1ff30*/  STL.64 [R1+0x27b8], R34 ;  /* 0x0027b82201007387 */ /* 0x0003e40000100a00 */
[C---:B-1----:R-:W-:Y:S02]  /*1ff40*/  HMMA.1688.F32.TF32 R32, R4.reuse, R108, R8 ;  /* 0x0000006c0420723c */ /* 0x042fe40000081008 */
[----:B------:R-:W4:Y:S04]  /*1ff50*/  LDL.LU.64 R8, [R1+0x7a0] ;  /* 0x0007a00001087983 */ /* 0x000f280000300a00 */
[----:B------:R-:W4:Y:S11]  /*1ff60*/  LDL.LU.64 R10, [R1+0x7a8] ;  /* 0x0007a800010a7983 */ /* 0x000f360000300a00 */
[----:B------:R-:W-:Y:S06]  /*1ff70*/  @!UPT UIADD3 URZ, URZ, URZ, URZ ;  /* 0x0000003f3f3ff290 */ /* 0x000fec000fffe03f */
[----:B------:R-:W-:Y:S04]  /*1ff80*/  STL.64 [R1+0x27a0], R32 ;  /* 0x0027a02001007387 */ /* 0x000fe80000100a00 */
[----:B------:R1:W-:Y:S02]  /*1ff90*/  STL.64 [R1+0x27a8], R34 ;  /* 0x0027a82201007387 */ /* 0x0003e40000100a00 */
[C---:B-1----:R-:W-:Y:S02]  /*1ffa0*/  HMMA.1688.F32.TF32 R32, R4.reuse, R104, R20 ;  /* 0x000000680420723c */ /* 0x042fe40000081014 */
[----:B------:R-:W4:Y:S04]  /*1ffb0*/  LDL.LU.64 R20, [R1+0x790] ;  /* 0x0007900001147983 */ /* 0x000f280000300a00 */
[----:B------:R-:W4:Y:S02]  /*1ffc0*/  LDL.LU.64 R22, [R1+0x798] ;  /* 0x0007980001167983 */ /* 0x000f240000300a00 */
[C---:B------:R-:W-:Y:S11]  /*1ffd0*/  HMMA.1688.F32.TF32 R28, R4.reuse, R204, R28 ;  /* 0x000000cc041c723c */ /* 0x040ff6000008101c */
[----:B------:R-:W-:Y:S04]  /*1ffe0*/  @!UPT UIADD3 URZ, URZ, URZ, URZ ;  /* 0x0000003f3f3ff290 */ /* 0x000fe8000fffe03f */
[----:B------:R1:W-:Y:S04]  /*1fff0*/  STL.64 [R1+0x2790], R32 ;  /* 0x0027902001007387 */ /* 0x0003e80000100a00 */
[----:B------:R1:W-:Y:S04]  /*20000*/  STL.64 [R1+0x2798], R34 ;  /* 0x0027982201007387 */ /* 0x0003e80000100a00 */
[----:B-1----:R-:W4:Y:S04]  /*20010*/  LDL.LU.64 R32, [R1+0x780] ;  /* 0x0007800001207983 */ /* 0x002f280000300a00 */
[----:B------:R-:W4:Y:S01]  /*20020*/  LDL.LU.64 R34, [R1+0x788] ;  /* 0x0007880001227983 */ /* 0x000f220000300a00 */
[----:B------:R-:W-:Y:S03]  /*20030*/  HMMA.1688.F32.TF32 R36, R4, R220, R36 ;  /* 0x000000dc0424723c */ /* 0x000fe60000081024 */
[----:B------:R1:W-:Y:S04]  /*20040*/  STL.64 [R1+0x2780], R28 ;  /* 0x0027801c01007387 */ /* 0x0003e80000100a00 */
[----:B------:R1:W-:Y:S04]  /*20050*/  STL.64 [R1+0x2788], R30 ;  /* 0x0027881e01007387 */ /* 0x0003e80000100a00 */
[----:B-1----:R-:W4:Y:S04]  /*20060*/  LDL.LU.64 R28, [R1+0x770] ;  /* 0x00077000011c7983 */ /* 0x002f280000300a00 */
[----:B------:R-:W4:Y:S09]  /*20070*/  LDL.LU.64 R30, [R1+0x778] ;  /* 0x00077800011e7983 */ /* 0x000f320000300a00 */
[----:B------:R-:W-:-:S02]  /*20080*/  IMAD.MOV.U32 R166, RZ, RZ, R36 ;  /* 0x000000ffffa67224 */ /* 0x000fc400078e0024 */
[----:B------:R-:W-:Y:S02]  /*20090*/  IMAD.MOV.U32 R174, RZ, RZ, R37 ;  /* 0x000000ffffae7224 */ /* 0x000fe400078e0025 */
[----:B------:R-:W-:Y:S02]  /*200a0*/  IMAD.MOV.U32 R178, RZ, RZ, R38 ;  /* 0x000000ffffb27224 */ /* 0x000fe400078e0026 */
[----:B------:R-:W-:Y:S02]  /*200b0*/  IMAD.MOV.U32 R182, RZ, RZ, R39 ;  /* 0x000000ffffb67224 */ /* 0x000fe400078e0027 */
[C---:B--2---:R-:W-:Y:S01]  /*200c0*/  HMMA.1688.F32.TF32 R36, R4.reuse, R200, R16 ;  /* 0x000000c80424723c */ /* 0x044fe20000081010 */
[----:B------:R-:W2:Y:S04]  /*200d0*/  LDL.LU.64 R16, [R1+0x740] ;  /* 0x0007400001107983 */ /* 0x000ea80000300a00 */
[----:B------:R-:W2:Y:S11]  /*200e0*/  LDL.LU.64 R18, [R1+0x748] ;  /* 0x0007480001127983 */ /* 0x000eb60000300a00 */
[----:B------:R-:W-:Y:S07]  /*200f0*/  @!UPT UIADD3 URZ, URZ, URZ, URZ ;  /* 0x0000003f3f3ff290 */ /* 0x000fee000fffe03f */
[----:B------:R-:W-:Y:S04]  /*20100*/  STL.64 [R1+0x2770], R36 ;  /* 0x0027702401007387 */ /* 0x000fe80000100a00 */
[----:B------:R3:W-:Y:S02]  /*20110*/  STL.64 [R1+0x2778], R38 ;  /* 0x0027782601007387 */ /* 0x0007e40000100a00 */
[C---:B---3--:R-:W-:Y:S02]  /*20120*/  HMMA.1688.F32.TF32 R36, R4.reuse, R196, R12 ;  /* 0x000000c40424723c */ /* 0x048fe4000008100c */
[----:B------:R-:W3:Y:S04]  /*20130*/  LDL.LU.64 R12, [R1+0x730] ;  /* 0x00073000010c7983 */ /* 0x000ee80000300a00 */
[----:B------:R-:W3:Y:S11]  /*20140*/  LDL.LU.64 R14, [R1+0x738] ;  /* 0x00073800010e7983 */ /* 0x000ef60000300a00 */
[----:B------:R-:W-:Y:S06]  /*20150*/  @!UPT UIADD3 URZ, URZ, URZ, URZ ;  /* 0x0000003f3f3ff290 */ /* 0x000fec000fffe03f */
        /* <DEDUP_REMOVED lines=20> */
[C---:B-1----:R-:W-:Y:S08]  /*202a0*/  HMMA.1688.F32.TF32 R36, R4.reuse, R180, R32 ;  /* 0x000000b40424723c */ /* 0x042ff00000081020 */
[C---:B------:R-:W-:Y:S01]  /*202b0*/  HMMA.1688.F32.TF32 R32, R4.reuse, R176, R28 ;  /* 0x000000b00420723c */ /* 0x040fe2000008101c */
[----:B------:R-:W4:Y:S11]  /*202c0*/  LDL.LU.64 R28, [R1+0x6f0] ;  /* 0x0006f000011c7983 */ /* 0x000f360000300a00 */
[----:B------:R-:W-:Y:S03]  /*202d0*/  @!UPT UIADD3 URZ, URZ, URZ, URZ ;  /* 0x0000003f3f3ff290 */ /* 0x000fe6000fffe03f */
[----:B------:R-:W-:Y:S04]  /*202e0*/  STL.64 [R1+0x2720], R36 ;  /* 0x0027202401007387 */ /* 0x000fe80000100a00 */
[----:B------:R-:W-:Y:S04]  /*202f0*/  STL.64 [R1+0x2728], R38 ;  /* 0x0027282601007387 */ /* 0x000fe80000100a00 */
[----:B------:R-:W4:Y:S04]  /*20300*/  LDL.LU.64 R30, [R1+0x6f8] ;  /* 0x0006f800011e7983 */ /* 0x000f280000300a00 */
[----:B------:R-:W-:Y:S04]  /*20310*/  STL.64 [R1+0x2710], R32 ;  /* 0x0027102001007387 */ /* 0x000fe80000100a00 */
[----:B------:R2:W-:Y:S02]  /*20320*/  STL.64 [R1+0x2718], R34 ;  /* 0x0027182201007387 */ /* 0x0005e40000100a00 */
[C---:B--2---:R-:W-:Y:S02]  /*20330*/  HMMA.1688.F32.TF32 R32, R4.reuse, R172, R16 ;  /* 0x000000ac0420723c */ /* 0x044fe40000081010 */
[----:B------:R-:W2:Y:S04]  /*20340*/  LDL.LU.64 R16, [R1+0x6e0] ;  /* 0x0006e00001107983 */ /* 0x000ea80000300a00 */
[----:B------:R-:W2:Y:S11]  /*20350*/  LDL.LU.64 R18, [R1+0x6e8] ;  /* 0x0006e80001127983 */ /* 0x000eb60000300a00 */
[----:B------:R-:W-:Y:S06]  /*20360*/  @!UPT UIADD3 URZ, URZ, URZ, URZ ;  /* 0x0000003f3f3ff290 */ /* 0x000fec000fffe03f */
        /* <DEDUP_REMOVED lines=18> */
[----:B------:R1:W-:Y:S04]  /*20490*/  STL.64 [R1+0x26d0], R32 ;  /* 0x0026d02001007387 */ /* 0x0003e80000100a00 */
[----:B------:R1:W-:Y:S04]  /*204a0*/  STL.64 [R1+0x26d8], R34 ;  /* 0x0026d82201007387 */ /* 0x0003e80000100a00 */
[----:B-1----:R-:W4:Y:S01]  /*204b0*/  LDL.LU.64 R32, [R1+0x6a0] ;  /* 0x0006a00001207983 */ /* 0x002f220000300a00 */
[C---:B------:R-:W-:Y:S03]  /*204c0*/  HMMA.1688.F32.TF32 R20, R4.reuse, R156, R20 ;  /* 0x0000009c0414723c */ /* 0x040fe60000081014 */
[----:B------:R-:W4:Y:S11]  /*204d0*/  LDL.LU.64 R34, [R1+0x6a8] ;  /* 0x0006a80001227983 */ /* 0x000f360000300a00 */
[----:B------:R-:W-:Y:S09]  /*204e0*/  @!UPT UIADD3 URZ, URZ, URZ, URZ ;  /* 0x0000003f3f3ff290 */ /* 0x000ff2000fffe03f */
[----:B------:R1:W-:Y:S04]  /*204f0*/  STL.64 [R1+0x26c0], R20 ;  /* 0x0026c01401007387 */ /* 0x0003e80000100a00 */
[----:B------:R1:W-:Y:S04]  /*20500*/  STL.64 [R1+0x26c8], R22 ;  /* 0x0026c81601007387 */ /* 0x0003e80000100a00 */
[----:B-1----:R-:W4:Y:S04]  /*20510*/  LDL.LU.64 R20, [R1+0x690] ;  /* 0x0006900001147983 */ /* 0x002f280000300a00 */
[----:B------:R-:W4:Y:S01]  /*20520*/  LDL.LU.64 R22, [R1+0x698] ;  /* 0x0006980001167983 */ /* 0x000f220000300a00 */
[C---:B------:R-:W-:Y:S03]  /*20530*/  HMMA.1688.F32.TF32 R36, R4.reuse, R152, R28 ;  /* 0x000000980424723c */ /* 0x040fe6000008101c */
[----:B------:R-:W4:Y:S04]  /*20540*/  LDL.LU.64 R28, [R1+0x680] ;  /* 0x00068000011c7983 */ /* 0x000f280000300a00 */
[----:B------:R-:W4:Y:S11]  /*20550*/  LDL.LU.64 R30, [R1+0x688] ;  /* 0x00068800011e7983 */ /* 0x000f360000300a00 */
[----:B------:R-:W-:Y:S05]  /*20560*/  @!UPT UIADD3 URZ, URZ, URZ, URZ ;  /* 0x0000003f3f3ff290 */ /* 0x000fea000fffe03f */
        /* <DEDUP_REMOVED lines=33> */
[----:B------:R1:W-:Y:S04]  /*20780*/  STL.64 [R1+0x2650], R32 ;  /* 0x0026502001007387 */ /* 0x0003e80000100a00 */
[----:B------:R1:W-:Y:S04]  /*20790*/  STL.64 [R1+0x2658], R34 ;  /* 0x0026582201007387 */ /* 0x0003e80000100a00 */
[----:B-1----:R-:W4:Y:S04]  /*207a0*/  LDL.LU.64 R32, [R1+0xa00] ;  /* 0x000a000001207983 */ /* 0x002f280000300a00 */
[----:B------:R-:W4:Y:S01]  /*207b0*/  LDL.LU.64 R34, [R1+0xa08] ;  /* 0x000a080001227983 */ /* 0x000f220000300a00 */
[C---:B------:R-:W-:Y:S11]  /*207c0*/  HMMA.1688.F32.TF32 R28, R4.reuse, R124, R28 ;  /* 0x0000007c041c723c */ /* 0x040ff6000008101c */
[----:B------:R-:W-:Y:S11]  /*207d0*/  @!UPT UIADD3 URZ, URZ, URZ, URZ ;  /* 0x0000003f3f3ff290 */ /* 0x000ff6000fffe03f */
[----:B------:R-:W-:Y:S01]  /*207e0*/  @!UPT UIADD3 URZ, URZ, URZ, URZ ;  /* 0x0000003f3f3ff290 */ /* 0x000fe2000fffe03f */
        /* <DEDUP_REMOVED lines=12> */
[----:B------:R1:W-:Y:S04]  /*208b0*/  STL.64 [R1+0x2610], R28 ;  /* 0x0026101c01007387 */ /* 0x0003e80000100a00 */
[----:B------:R4:W-:Y:S04]  /*208c0*/  STL.64 [R1+0x2618], R30 ;  /* 0x0026181e01007387 */ /* 0x0009e80000100a00 */
[----:B-1----:R-:W3:Y:S04]  /*208d0*/  LDL.LU.64 R28, [R1+0xa30] ;  /* 0x000a3000011c7983 */ /* 0x002ee80000300a00 */
[----:B----4-:R-:W4:Y:S01]  /*208e0*/  LDL.LU.64 R30, [R1+0xa38] ;  /* 0x000a3800011e7983 */ /* 0x010f220000300a00 */
[----:B------:R-:W-:Y:S11]  /*208f0*/  HMMA.1688.F32.TF32 R4, R4, R112, R24 ;  /* 0x000000700404723c */ /* 0x000ff60000081018 */
[----:B------:R-:W-:Y:S11]  /*20900*/  @!UPT UIADD3 URZ, URZ, URZ, URZ ;  /* 0x0000003f3f3ff290 */ /* 0x000ff6000fffe03f */
[----:B------:R-:W-:Y:S01]  /*20910*/  @!UPT UIADD3 URZ, URZ, URZ, URZ ;  /* 0x0000003f3f3ff290 */ /* 0x000fe2000fffe03f */
[----:B------:R-:W-:Y:S04]  /*20920*/  STL.64 [R1+0x980], R4 ;  /* 0x0009800401007387 */ /* 0x000fe80000100a00 */
[----:B------:R-:W-:Y:S04]  /*20930*/  STL.64 [R1+0x988], R6 ;  /* 0x0009880601007387 */ /* 0x000fe80000100a00 */
[----:B------:R-:W-:Y:S04]  /*20940*/  LDS R4, [R3+0x180] ;  /* 0x0001800003047984 */ /* 0x000fe80000000800 */
[----:B------:R-:W-:Y:S01]  /*20950*/  LDS R6, [R3+0x2180] ;  /* 0x0021800003067984 */ /* 0x000fe20000000800 */
[C---:B------:R-:W-:Y:S03]  /*20960*/  HMMA.1688.F32.TF32 R240, R248.reuse, R228, R8 ;  /* 0x000000e4f8f0723c */ /* 0x040fe60000081008 */
[----:B------:R-:W4:Y:S04]  /*20970*/  LDL.LU.64 R8, [R1+0xa40] ;  /* 0x000a400001087983 */ /* 0x000f280000300a00 */
[----:B------:R-:W4:Y:S04]  /*20980*/  LDL.LU.64 R10, [R1+0xa48] ;  /* 0x000a4800010a7983 */ /* 0x000f280000300a00 */
[----:B------:R-:W-:Y:S04]  /*20990*/  LDS R5, [R2+0x180] ;  /* 0x0001800002057984 */ /* 0x000fe80000000800 */
[----:B------:R-:W1:Y:S08]  /*209a0*/  LDS R7, [R2+0x2180] ;  /* 0x0021800002077984 */ /* 0x000e700000000800 */
[----:B------:R-:W-:Y:S04]  /*209b0*/  STL.64 [R1+0x3cf8], R242 ;  /* 0x003cf8f201007387 */ /* 0x000fe80000100a00 */
[----:B------:R-:W-:Y:S04]  /*209c0*/  STL.64 [R1+0x3cf0], R240 ;  /* 0x003cf0f001007387 */ /* 0x000fe80000100a00 */
[----:B------:R-:W4:Y:S04]  /*209d0*/  LDL.LU.64 R24, [R1+0xa50] ;  /* 0x000a500001187983 */ /* 0x000f280000300a00 */
[----:B------:R-:W4:Y:S01]  /*209e0*/  LDL.LU.64 R26, [R1+0xa58] ;  /* 0x000a5800011a7983 */ /* 0x000f220000300a00 */
[C---:B------:R-:W-:Y:S11]  /*209f0*/  HMMA.1688.F32.TF32 R20, R248.reuse, R224, R20 ;  /* 0x000000e0f814723c */ /* 0x040ff60000081014 */
[----:B------:R-:W-:Y:S11]  /*20a00*/  @!UPT UIADD3 URZ, URZ, URZ, URZ ;  /* 0x0000003f3f3ff290 */ /* 0x000ff6000fffe03f */
[----:B------:R-:W-:Y:S01]  /*20a10*/  @!UPT UIADD3 URZ, URZ, URZ, URZ ;  /* 0x0000003f3f3ff290 */ /* 0x000fe2000fffe03f */
[----:B------:R1:W-:Y:S01]  /*20a20*/  STL.64 [R1+0x970], R20 ;  /* 0x0009701401007387 */ /* 0x0003e20000100a00 */
[C---:B------:R-:W-:Y:S03]  /*20a30*/  HMMA.1688.F32.TF32 R32, R248.reuse, R220, R32 ;  /* 0x000000dcf820723c */ /* 0x040fe60000081020 */
[----:B------:R1:W-:Y:S04]  /*20a40*/  STL.64 [R1+0x978], R22 ;  /* 0x0009781601007387 */ /* 0x0003e80000100a00 */
[----:B-1----:R-:W4:Y:S04]  /*20a50*/  LDL.LU.64 R20, [R1+0xa60] ;  /* 0x000a600001147983 */ /* 0x002f280000300a00 */
[----:B------:R-:W4:Y:S11]  /*20a60*/  LDL.LU.64 R22, [R1+0xa68] ;  /* 0x000a680001167983 */ /* 0x000f360000300a00 */
        /* <DEDUP_REMOVED lines=8> */
[----:B------:R-:W-:Y:S01]  /*20af0*/  STL [R1+0x3d00], R241 ;  /* 0x003d00f101007387 */ /* 0x000fe20000100800 */
[C---:B--2---:R-:W-:Y:S03]  /*20b00*/  HMMA.1688.F32.TF32 R32, R248.reuse, R216, R16 ;  /* 0x000000d8f820723c */ /* 0x044fe60000081010 */
[----:B------:R-:W2:Y:S04]  /*20b10*/  LDL.LU.64 R16, [R1+0xa70] ;  /* 0x000a700001107983 */ /* 0x000ea80000300a00 */
[----:B------:R-:W2:Y:S11]  /*20b20*/  LDL.LU.64 R18, [R1+0xa78] ;  /* 0x000a780001127983 */ /* 0x000eb60000300a00 */
[----:B------:R-:W-:Y:S05]  /*20b30*/  @!UPT UIADD3 URZ, URZ, URZ, URZ ;  /* 0x0000003f3f3ff290 */ /* 0x000fea000fffe03f */
[----:B------:R-:W-:Y:S04]  /*20b40*/  STL.64 [R1+0x950], R32 ;  /* 0x0009502001007387 */ /* 0x000fe80000100a00 */
[----:B------:R3:W-:Y:S02]  /*20b50*/  STL.64 [R1+0x958], R34 ;  /* 0x0009582201007387 */ /* 0x0007e40000100a00 */
[C---:B---3--:R-:W-:Y:S02]  /*20b60*/  HMMA.1688.F32.TF32 R32, R248.reuse, R212, R12 ;  /* 0x000000d4f820723c */ /* 0x048fe4000008100c */
[----:B------:R-:W3:Y:S04]  /*20b70*/  LDL.LU.64 R12, [R1+0xa80] ;  /* 0x000a8000010c7983 */ /* 0x000ee80000300a00 */
[----:B------:R-:W3:Y:S02]  /*20b80*/  LDL.LU.64 R14, [R1+0xa88] ;  /* 0x000a8800010e7983 */ /* 0x000ee40000300a00 */
[----:B----4-:R-:W-:Y:S11]  /*20b90*/  HMMA.1688.F32.TF32 R28, R248, R208, R28 ;  /* 0x000000d0f81c723c */ /* 0x010ff6000008101c */
[----:B------:R-:W-:Y:S04]  /*20ba0*/  @!UPT UIADD3 URZ, URZ, URZ, URZ ;  /* 0x0000003f3f3ff290 */ /* 0x000fe8000fffe03f */
[----:B------:R1:W-:Y:S04]  /*20bb0*/  STL.64 [R1+0x940], R32 ;  /* 0x0009402001007387 */ /* 0x0003e80000100a00 */
[----:B------:R4:W-:Y:S05]  /*20bc0*/  STL.64 [R1+0x948], R34 ;  /* 0x0009482201007387 */ /* 0x0009ea0000100a00 */
[----:B------:R-:W-:Y:S02]  /*20bd0*/  IMAD.MOV.U32 R241, RZ, RZ, R31 ;  /* 0x000000fffff17224 */ /* 0x000fe400078e001f */
[----:B------:R-:W-:-:S02]  /*20be0*/  IMAD.MOV.U32 R243, RZ, RZ, R30 ;  /* 0x000000fffff37224 */ /* 0x000fc400078e001e */
[----:B------:R-:W-:Y:S02]  /*20bf0*/  IMAD.MOV.U32 R240, RZ, RZ, R28 ;  /* 0x000000fffff07224 */ /* 0x000fe400078e001c */
[----:B------:R-:W-:Y:S01]  /*20c00*/  IMAD.MOV.U32 R242, RZ, RZ, R29 ;  /* 0x000000fffff27224 */ /* 0x000fe200078e001d */
[----:B------:R-:W-:Y:S04]  /*20c10*/  STL [R1+0x3d1c], R241 ;  /* 0x003d1cf101007387 */ /* 0x000fe80000100800 */
[----:B------:R-:W-:Y:S04]  /*20c20*/  STL [R1+0x3d18], R243 ;  /* 0x003d18f301007387 */ /* 0x000fe80000100800 */
[----:B------:R-:W-:Y:S04]  /*20c30*/  STL [R1+0x3d14], R240 ;  /* 0x003d14f001007387 */ /* 0x000fe80000100800 */
[----:B------:R-:W-:Y:S01]  /*20c40*/  STL [R1+0x3d10], R242 ;  /* 0x003d10f201007387 */ /* 0x000fe20000100800 */
[C---:B------:R-:W-:Y:S03]  /*20c50*/  HMMA.1688.F32.TF32 R28, R248.reuse, R108, R8 ;  /* 0x0000006cf81c723c */ /* 0x040fe60000081008 */
[----:B------:R-:W3:Y:S04]  /*20c60*/  LDL.LU.64 R8, [R1+0xa90] ;  /* 0x000a900001087983 */ /* 0x000ee80000300a00 */
[----:B------:R-:W3:Y:S01]  /*20c70*/  LDL.LU.64 R10, [R1+0xa98] ;  /* 0x000a9800010a7983 */ /* 0x000ee20000300a00 */
[C---:B------:R-:W-:Y:S11]  /*20c80*/  HMMA.1688.F32.TF32 R24, R248.reuse, R104, R24 ;  /* 0x00000068f818723c */ /* 0x040ff60000081018 */
[----:B------:R-:W-:Y:S04]  /*20c90*/  @!UPT UIADD3 URZ, URZ, URZ, URZ ;  /* 0x0000003f3f3ff290 */ /* 0x000fe8000fffe03f */
[----:B------:R1:W-:Y:S04]  /*20ca0*/  STL.64 [R1+0x920], R28 ;  /* 0x0009201c01007387 */ /* 0x0003e80000100a00 */
[----:B------:R1:W-:Y:S04]  /*20cb0*/  STL.64 [R1+0x928], R30 ;  /* 0x0009281e01007387 */ /* 0x0003e80000100a00 */
[----:B------:R4:W-:Y:S04]  /*20cc0*/  STL.64 [R1+0x910], R24 ;  /* 0x0009101801007387 */ /* 0x0009e80000100a00 */
[----:B------:R4:W-:Y:S04]  /*20cd0*/  STL.64 [R1+0x918], R26 ;  /* 0x0009181a01007387 */ /* 0x0009e80000100a00 */
[----:B-1----:R-:W3:Y:S04]  /*20ce0*/  LDL.LU.64 R32, [R1+0xaa0] ;  /* 0x000aa00001207983 */ /* 0x002ee80000300a00 */
[----:B----4-:R-:W4:Y:S04]  /*20cf0*/  LDL.LU.64 R34, [R1+0xaa8] ;  /* 0x000aa80001227983 */ /* 0x010f280000300a00 */
[----:B------:R-:W4:Y:S04]  /*20d00*/  LDL.LU.64 R28, [R1+0xab0] ;  /* 0x000ab000011c7983 */ /* 0x000f280000300a00 */
[----:B------:R-:W4:Y:S01]  /*20d10*/  LDL.LU.64 R30, [R1+0xab8] ;  /* 0x000ab800011e7983 */ /* 0x000f220000300a00 */
[C---:B------:R-:W-:Y:S11]  /*20d20*/  HMMA.1688.F32.TF32 R20, R248.reuse, R204, R20 ;  /* 0x000000ccf814723c */ /* 0x040ff60000081014 */
        /* <DEDUP_REMOVED lines=10> */
[----:B------:R-:W4:Y:S04]  /*20dd0*/  LDL.LU.64 R24, [R1+0xac0] ;  /* 0x000ac00001187983 */ /* 0x000f280000300a00 */
[----:B------:R-:W4:Y:S01]  /*20de0*/  LDL.LU.64 R26, [R1+0xac8] ;  /* 0x000ac800011a7983 */ /* 0x000f220000300a00 */
[C---:B--2---:R-:W-:Y:S11]  /*20df0*/  HMMA.1688.F32.TF32 R16, R248.reuse, R200, R16 ;  /* 0x000000c8f810723c */ /* 0x044ff60000081010 */
[----:B------:R-:W-:Y:S11]  /*20e00*/  @!UPT UIADD3 URZ, URZ, URZ, URZ ;  /* 0x0000003f3f3ff290 */ /* 0x000ff6000fffe03f */
[----:B------:R-:W-:Y:S01]  /*20e10*/  @!UPT UIADD3 URZ, URZ, URZ, URZ ;  /* 0x0000003f3f3ff290 */ /* 0x000fe2000fffe03f */
[----:B------:R1:W-:Y:S04]  /*20e20*/  STL.64 [R1+0x8f0], R16 ;  /* 0x0008f01001007387 */ /* 0x0003e80000100a00 */
[----:B------:R2:W-:Y:S04]  /*20e30*/  STL.64 [R1+0x8f8], R18 ;  /* 0x0008f81201007387 */ /* 0x0005e80000100a00 */
[----:B-1----:R-:W4:Y:S04]  /*20e40*/  LDL.LU.64 R16, [R1+0xad0] ;  /* 0x000ad00001107983 */ /* 0x002f280000300a00 */
[----:B--2---:R-:W2:Y:S01]  /*20e50*/  LDL.LU.64 R18, [R1+0xad8] ;  /* 0x000ad80001127983 */ /* 0x004ea20000300a00 */
        /* <DEDUP_REMOVED lines=12> */
[----:B------:R-:W-:Y:S01]  /*20f20*/  STL [R1+0x3d30], R243 ;  /* 0x003d30f301007387 */ /* 0x000fe20000100800 */
[C---:B------:R-:W-:Y:S03]  /*20f30*/  HMMA.1688.F32.TF32 R20, R248.reuse, R192, R8 ;  /* 0x000000c0f814723c */ /* 0x040fe60000081008 */
[----:B------:R-:W3:Y:S04]  /*20f40*/  LDL.LU.64 R8, [R1+0xaf0] ;  /* 0x000af00001087983 */ /* 0x000ee80000300a00 */
[----:B------:R-:W3:Y:S11]  /*20f50*/  LDL.LU.64 R10, [R1+0xaf8] ;  /* 0x000af800010a7983 */ /* 0x000ef60000300a00 */
[----:B------:R-:W-:Y:S05]  /*20f60*/  @!UPT UIADD3 URZ, URZ, URZ, URZ ;  /* 0x0000003f3f3ff290 */ /* 0x000fea000fffe03f */
[----:B------:R1:W-:Y:S04]  /*20f70*/  STL.64 [R1+0x8d0], R20 ;  /* 0x0008d01401007387 */ /* 0x0003e80000100a00 */
[----:B------:R1:W-:Y:S04]  /*20f80*/  STL.64 [R1+0x8d8], R22 ;  /* 0x0008d81601007387 */ /* 0x0003e80000100a00 */
[----:B------:R-:W3:Y:S04]  /*20f90*/  LDL.LU.64 R40, [R1+0xb00] ;  /* 0x000b000001287983 */ /* 0x000ee80000300a00 */
[----:B------:R-:W3:Y:S04]  /*20fa0*/  LDL.LU.64 R42, [R1+0xb08] ;  /* 0x000b0800012a7983 */ /* 0x000ee80000300a00 */
[----:B------:R-:W3:Y:S04]  /*20fb0*/  LDL.LU.64 R36, [R1+0xb20] ;  /* 0x000b200001247983 */ /* 0x000ee80000300a00 */
[----:B------:R-:W3:Y:S04]  /*20fc0*/  LDL.LU.64 R38, [R1+0xb28] ;  /* 0x000b280001267983 */ /* 0x000ee80000300a00 */
[----:B-1----:R-:W3:Y:S04]  /*20fd0*/  LDL.LU.64 R20, [R1+0xb30] ;  /* 0x000b300001147983 */ /* 0x002ee80000300a00 */
[----:B------:R-:W3:Y:S01]  /*20fe0*/  LDL.LU.64 R22, [R1+0xb38] ;  /* 0x000b380001167983 */ /* 0x000ee20000300a00 */
[C---:B----4-:R-:W-:Y:S08]  /*20ff0*/  HMMA.1688.F32.TF32 R32, R248.reuse, R188, R32 ;  /* 0x000000bcf820723c */ /* 0x050ff00000081020 */
[C---:B------:R-:W-:Y:S11]  /*21000*/  HMMA.1688.F32.TF32 R28, R248.reuse, R184, R28 ;  /* 0x000000b8f81c723c */ /* 0x040ff6000008101c */
[----:B------:R-:W-:Y:S05]  /*21010*/  @!UPT UIADD3 URZ, URZ, URZ, URZ ;  /* 0x0000003f3f3ff290 */ /* 0x000fea000fffe03f */
[----:B------:R-:W-:Y:S02]  /*21020*/  IMAD.MOV.U32 R241, RZ, RZ, R32 ;  /* 0x000000fffff17224 */ /* 0x000fe400078e0020 */
[----:B------:R-:W-:Y:S01]  /*21030*/  IMAD.MOV.U32 R243, RZ, RZ, R33 ;  /* 0x000000fffff37224 */ /* 0x000fe200078e0021 */
[----:B------:R-:W-:Y:S04]  /*21040*/  STL.64 [R1+0x8c8], R34 ;  /* 0x0008c82201007387 */ /* 0x000fe80000100a00 */
[----:B------:R1:W-:Y:S04]  /*21050*/  STL [R1+0x3d44], R241 ;  /* 0x003d44f101007387 */ /* 0x0003e80000100800 */
[----:B------:R4:W-:Y:S04]  /*21060*/  STL [R1+0x3d40], R243 ;  /* 0x003d40f301007387 */ /* 0x0009e80000100800 */
[----:B------:R-:W-:Y:S01]  /*21070*/  STL.64 [R1+0x8b0], R28 ;  /* 0x0008b01c01007387 */ /* 0x000fe20000100a00 */
[C---:B------:R-:W-:Y:S11]  /*21080*/  HMMA.1688.F32.TF32 R24, R248.reuse, R180, R24 ;  /* 0x000000b4f818723c */ /* 0x040ff60000081018 */
[----:B------:R-:W-:Y:S11]  /*21090*/  @!UPT UIADD3 URZ, URZ, URZ, URZ ;  /* 0x0000003f3f3ff290 */ /* 0x000ff6000fffe03f */
[----:B------:R-:W-:Y:S01]  /*210a0*/  @!UPT UIADD3 URZ, URZ, URZ, URZ ;  /* 0x0000003f3f3ff290 */ /* 0x000fe2000fffe03f */
[----:B------:R2:W-:Y:S01]  /*210b0*/  STL.64 [R1+0x8a0], R24 ;  /* 0x0008a01801007387 */ /* 0x0005e20000100a00 */
[----:B-1----:R-:W-:Y:S02]  /*210c0*/  IMAD.MOV.U32 R241, RZ, RZ, R26 ;  /* 0x000000fffff17224 */ /* 0x002fe400078e001a */
[----:B----4-:R-:W-:Y:S02]  /*210d0*/  IMAD.MOV.U32 R243, RZ, RZ, R27 ;  /* 0x000000fffff37224 */ /* 0x010fe400078e001b */
[C---:B--2---:R-:W-:Y:S01]  /*210e0*/  HMMA.1688.F32.TF32 R24, R248.reuse, R176, R16 ;  /* 0x000000b0f818723c */ /* 0x044fe20000081010 */
[----:B------:R-:W2:Y:S04]  /*210f0*/  LDL.LU.64 R16, [R1+0xb40] ;  /* 0x000b400001107983 */ /* 0x000ea80000300a00 */
[----:B------:R-:W2:Y:S11]  /*21100*/  LDL.LU.64 R18, [R1+0xb48] ;  /* 0x000b480001127983 */ /* 0x000eb60000300a00 */
[----:B------:R-:W-:Y:S07]  /*21110*/  @!UPT UIADD3 URZ, URZ, URZ, URZ ;  /* 0x0000003f3f3ff290 */ /* 0x000fee000fffe03f */
[----:B------:R-:W-:Y:S04]  /*21120*/  STL.64 [R1+0x890], R24 ;  /* 0x0008901801007387 */ /* 0x000fe80000100a00 */
[----:B------:R3:W-:Y:S02]  /*21130*/  STL.64 [R1+0x898], R26 ;  /* 0x0008981a01007387 */ /* 0x0007e40000100a00 */
[----:B---3--:R-:W-:Y:S02]  /*21140*/  HMMA.1688.F32.TF32 R24, R248, R172, R12 ;  /* 0x000000acf818723c */ /* 0x008fe4000008100c */
[----:B------:R-:W3:Y:S04]  /*21150*/  LDL.LU.64 R12, [R1+0xb50] ;  /* 0x000b5000010c7983 */ /* 0x000ee80000300a00 */
[----:B------:R-:W3:Y:S01]  /*21160*/  LDL.LU.64 R14, [R1+0xb58] ;  /* 0x000b5800010e7983 */ /* 0x000ee20000300a00 */
[----:B------:R-:W-:-:S02]  /*21170*/  IMAD.MOV.U32 R242, RZ, RZ, R30 ;  /* 0x000000fffff27224 */ /* 0x000fc400078e001e */
[----:B------:R-:W-:Y:S11]  /*21180*/  IMAD.MOV.U32 R240, RZ, RZ, R31 ;  /* 0x000000fffff07224 */ /* 0x000ff600078e001f */
[----:B------:R-:W-:Y:S03]  /*21190*/  @!UPT UIADD3 URZ, URZ, URZ, URZ ;  /* 0x0000003f3f3ff290 */ /* 0x000fe6000fffe03f */
[----:B------:R1:W-:Y:S04]  /*211a0*/  STL.64 [R1+0x880], R24 ;  /* 0x0008801801007387 */ /* 0x0003e80000100a00 */
[----:B------:R4:W-:Y:S04]  /*211b0*/  STL.64 [R1+0x888], R26 ;  /* 0x0008881a01007387 */ /* 0x0009e80000100a00 */
[----:B-1----:R-:W3:Y:S04]  /*211c0*/  LDL.LU.64 R24, [R1+0xb60] ;  /* 0x000b600001187983 */ /* 0x002ee80000300a00 */
[----:B----4-:R-:W4:Y:S01]  /*211d0*/  LDL.LU.64 R26, [R1+0xb68] ;  /* 0x000b6800011a7983 */ /* 0x010f220000300a00 */
[C---:B------:R-:W-:Y:S11]  /*211e0*/  HMMA.1688.F32.TF32 R8, R248.reuse, R168, R8 ;  /* 0x000000a8f808723c */ /* 0x040ff60000081008 */
[----:B------:R-:W-:Y:S11]  /*211f0*/  @!UPT UIADD3 URZ, URZ, URZ, URZ ;  /* 0x0000003f3f3ff290 */ /* 0x000ff6000fffe03f */
[----:B------:R-:W-:Y:S01]  /*21200*/  @!UPT UIADD3 URZ, URZ, URZ, URZ ;  /* 0x0000003f3f3ff290 */ /* 0x000fe2000fffe03f */
[----:B------:R1:W-:Y:S04]  /*21210*/  STL.64 [R1+0x870], R8 ;  /* 0x0008700801007387 */ /* 0x0003e80000100a00 */
[----:B------:R1:W-:Y:S04]  /*21220*/  STL.64 [R1+0x878], R10 ;  /* 0x0008780a01007387 */ /* 0x0003e80000100a00 */
[----:B------:R-:W4:Y:S04]  /*21230*/  LDL.LU.64 R32, [R1+0xb70] ;  /* 0x000b700001207983 */ /* 0x000f280000300a00 */
[----:B------:R-:W4:Y:S04]  /*21240*/  LDL.LU.64 R34, [R1+0xb78] ;  /* 0x000b780001227983 */ /* 0x000f280000300a00 */
[----:B------:R-:W4:Y:S04]  /*21250*/  LDL.LU.64 R28, [R1+0xb80] ;  /* 0x000b8000011c7983 */ /* 0x000f280000300a00 */
[----:B------:R-:W4:Y:S01]  /*21260*/  LDL.LU.64 R30, [R1+0xb88] ;  /* 0x000b8800011e7983 */ /* 0x000f220000300a00 */
[C---:B------:R-:W-:Y:S03]  /*21270*/  HMMA.1688.F32.TF32 R44, R248.reuse, R164, R40 ;  /* 0x000000a4f82c723c */ /* 0x040fe60000081028 */
[----:B-1----:R-:W4:Y:S04]  /*21280*/  LDL.LU.64 R8, [R1+0xb90] ;  /* 0x000b900001087983 */ /* 0x002f280000300a00 */
[----:B------:R-:W4:Y:S01]  /*21290*/  LDL.LU.64 R10, [R1+0xb98] ;  /* 0x000b9800010a7983 */ /* 0x000f220000300a00 */
[C---:B------:R-:W-:Y:S08]  /*212a0*/  HMMA.1688.F32.TF32 R40, R248.reuse, R160, R36 ;  /* 0x000000a0f828723c */ /* 0x040ff00000081024 */
[C---:B------:R-:W-:Y:S07]  /*212b0*/  HMMA.1688.F32.TF32 R36, R248.reuse, R156, R20 ;  /* 0x0000009cf824723c */ /* 0x040fee0000081014 */
[----:B------:R-:W-:Y:S04]  /*212c0*/  STL.64 [R1+0x860], R44 ;  /* 0x0008602c01007387 */ /* 0x000fe80000100a00 */
[----:B------:R-:W-:Y:S04]  /*212d0*/  STL.64 [R1+0x868], R46 ;  /* 0x0008682e01007387 */ /* 0x000fe80000100a00 */
[----:B------:R-:W4:Y:S04]  /*212e0*/  LDL.LU.64 R20, [R1+0xba0] ;  /* 0x000ba00001147983 */ /* 0x000f280000300a00 */
        /* <DEDUP_REMOVED lines=19> */
[----:B------:R-:W4:Y:S02]  /*21420*/  LDL.LU.64 R26, [R1+0xbe8] ;  /* 0x000be800011a7983 */ /* 0x000f240000300a00 */
[C---:B------:R-:W-:Y:S08]  /*21430*/  HMMA.1688.F32.TF32 R32, R248.reuse, R140, R32 ;  /* 0x0000008cf820723c */ /* 0x040ff00000081020 */
[C---:B------:R-:W-:Y:S08]  /*21440*/  HMMA.1688.F32.TF32 R28, R248.reuse, R136, R28 ;  /* 0x00000088f81c723c */ /* 0x040ff0000008101c */
[C---:B------:R-:W-:Y:S01]  /*21450*/  HMMA.1688.F32.TF32 R8, R248.reuse, R132, R8 ;  /* 0x00000084f808723c */ /* 0x040fe20000081008 */
[----:B------:R1:W-:Y:S04]  /*21460*/  STL.64 [R1+0x810], R36 ;  /* 0x0008102401007387 */ /* 0x0003e80000100a00 */
[----:B------:R1:W-:Y:S04]  /*21470*/  STL.64 [R1+0x818], R38 ;  /* 0x0008182601007387 */ /* 0x0003e80000100a00 */
[----:B------:R-:W-:Y:S04]  /*21480*/  STL.64 [R1+0x60], R32 ;  /* 0x0000602001007387 */ /* 0x000fe80000100a00 */
[----:B------:R-:W-:Y:S04]  /*21490*/  STL.64 [R1+0x68], R34 ;  /* 0x0000682201007387 */ /* 0x000fe80000100a00 */
[----:B-1----:R-:W4:Y:S04]  /*214a0*/  LDL.LU.64 R36, [R1+0xbd0] ;  /* 0x000bd00001247983 */ /* 0x002f280000300a00 */
[----:B------:R-:W-:Y:S04]  /*214b0*/  STL.64 [R1+0x50], R28 ;  /* 0x0000501c01007387 */ /* 0x000fe80000100a00 */
[----:B------:R1:W-:Y:S04]  /*214c0*/  STL.64 [R1+0x58], R30 ;  /* 0x0000581e01007387 */ /* 0x0003e80000100a00 */
[----:B------:R-:W4:Y:S04]  /*214d0*/  LDL.LU.64 R38, [R1+0xbd8] ;  /* 0x000bd80001267983 */ /* 0x000f280000300a00 */
[----:B------:R1:W-:Y:S04]  /*214e0*/  STL.64 [R1+0x40], R8 ;  /* 0x0000400801007387 */ /* 0x0003e80000100a00 */
[----:B------:R1:W-:Y:S02]  /*214f0*/  STL.64 [R1+0x48], R10 ;  /* 0x0000480a01007387 */ /* 0x0003e40000100a00 */
[C---:B-1----:R-:W-:Y:S02]  /*21500*/  HMMA.1688.F32.TF32 R28, R248.reuse, R128, R20 ;  /* 0x00000080f81c723c */ /* 0x042fe40000081014 */
[----:B------:R-:W4:Y:S04]  /*21510*/  LDL.LU.64 R8, [R1+0xc10] ;  /* 0x000c100001087983 */ /* 0x000f280000300a00 */
[----:B------:R-:W4:Y:S04]  /*21520*/  LDL.LU.64 R10, [R1+0xc18] ;  /* 0x000c1800010a7983 */ /* 0x000f280000300a00 */
[----:B------:R-:W4:Y:S04]  /*21530*/  LDL.LU.64 R20, [R1+0xc20] ;  /* 0x000c200001147983 */ /* 0x000f280000300a00 */
[----:B------:R-:W4:Y:S09]  /*21540*/  LDL.LU.64 R22, [R1+0xc28] ;  /* 0x000c280001167983 */ /* 0x000f320000300a00 */
        /* <DEDUP_REMOVED lines=10> */
[----:B------:R-:W3:Y:S02]  /*215f0*/  LDL.LU.64 R14, [R1+0xc48] ;  /* 0x000c4800010e7983 */ /* 0x000ee40000300a00 */
[C---:B----4-:R-:W-:Y:S11]  /*21600*/  HMMA.1688.F32.TF32 R24, R248.reuse, R116, R24 ;  /* 0x00000074f818723c */ /* 0x050ff60000081018 */
[----:B------:R-:W-:Y:S04]  /*21610*/  @!UPT UIADD3 URZ, URZ, URZ, URZ ;  /* 0x0000003f3f3ff290 */ /* 0x000fe8000fffe03f */
[----:B------:R1:W-:Y:S04]  /*21620*/  STL.64 [R1+0x10], R28 ;  /* 0x0000101c01007387 */ /* 0x0003e80000100a00 */
[----:B------:R4:W-:Y:S04]  /*21630*/  STL.64 [R1+0x18], R30 ;  /* 0x0000181e01007387 */ /* 0x0009e80000100a00 */
[----:B------:R-:W3:Y:S04]  /*21640*/  LDL.LU.64 R32, [R1+0xc50] ;  /* 0x000c500001207983 */ /* 0x000ee80000300a00 */
[----:B------:R-:W3:Y:S04]  /*21650*/  LDL.LU.64 R34, [R1+0xc58] ;  /* 0x000c580001227983 */ /* 0x000ee80000300a00 */
[----:B------:R4:W-:Y:S04]  /*21660*/  STL.64 [R1], R24 ;  /* 0x0000001801007387 */ /* 0x0009e80000100a00 */
[----:B------:R4:W-:Y:S04]  /*21670*/  STL.64 [R1+0x8], R26 ;  /* 0x0000081a01007387 */ /* 0x0009e80000100a00 */
[----:B-1----:R-:W3:Y:S04]  /*21680*/  LDL.LU.64 R28, [R1+0xc60] ;  /* 0x000c6000011c7983 */ /* 0x002ee80000300a00 */
[----:B----4-:R-:W4:Y:S04]  /*21690*/  LDL.LU.64 R30, [R1+0xc68] ;  /* 0x000c6800011e7983 */ /* 0x010f280000300a00 */
[----:B------:R-:W4:Y:S04]  /*216a0*/  LDL.LU.64 R24, [R1+0xc80] ;  /* 0x000c800001187983 */ /* 0x000f280000300a00 */
[----:B------:R-:W4:Y:S01]  /*216b0*/  LDL.LU.64 R26, [R1+0xc88] ;  /* 0x000c8800011a7983 */ /* 0x000f220000300a00 */
[----:B------:R-:W-:Y:S08]  /*216c0*/  HMMA.1688.F32.TF32 R248, R248, R112, R36 ;  /* 0x00000070f8f8723c */ /* 0x000ff00000081024 */
[C---:B------:R-:W-:Y:S01]  /*216d0*/  HMMA.1688.F32.TF32 R244, R4.reuse, R228, R8 ;  /* 0x000000e404f4723c */ /* 0x040fe20000081008 */
[----:B------:R-:W-:Y:S07]  /*216e0*/  LDS R8, [R3+0x200] ;  /* 0x0002000003087984 */ /* 0x000fee0000000800 */
[C---:B------:R-:W-:Y:S07]  /*216f0*/  HMMA.1688.F32.TF32 R36, R4.reuse, R224, R20 ;  /* 0x000000e00424723c */ /* 0x040fee0000081014 */
        /* <DEDUP_REMOVED lines=8> */
[----:B------:R-:W4:Y:S04]  /*21780*/  LDL.LU.64 R20, [R1+0xcb0] ;  /* 0x000cb00001147983 */ /* 0x000f280000300a00 */
[----:B------:R-:W4:Y:S04]  /*21790*/  LDL.LU.64 R22, [R1+0xcb8] ;  /* 0x000cb80001167983 */ /* 0x000f280000300a00 */
[----:B------:R-:W-:Y:S04]  /*217a0*/  STL.64 [R1+0x800], R36 ;  /* 0x0008002401007387 */ /* 0x000fe80000100a00 */
[----:B------:R2:W-:Y:S04]  /*217b0*/  STL.64 [R1+0x808], R38 ;  /* 0x0008082601007387 */ /* 0x0005e80000100a00 */
[----:B------:R-:W-:Y:S04]  /*217c0*/  LDS R10, [R3+0x2200] ;  /* 0x00220000030a7984 */ /* 0x000fe80000000800 */
[----:B------:R-:W-:Y:S04]  /*217d0*/  LDS R9, [R2+0x200] ;  /* 0x0002000002097984 */ /* 0x000fe80000000800 */
[----:B------:R-:W1:Y:S01]  /*217e0*/  LDS R11, [R2+0x2200] ;  /* 0x00220000020b7984 */ /* 0x000e620000000800 */
        /* <DEDUP_REMOVED lines=8> */
[----:B------:R-:W3:Y:S11]  /*21870*/  LDL.LU.64 R14, [R1+0xcd8] ;  /* 0x000cd800010e7983 */ /* 0x000ef60000300a00 */
[----:B------:R-:W-:Y:S06]  /*21880*/  @!UPT UIADD3 URZ, URZ, URZ, URZ ;  /* 0x0000003f3f3ff290 */ /* 0x000fec000fffe03f */
[----:B------:R1:W-:Y:S01]  /*21890*/  STL.64 [R1+0x7e0], R36 ;  /* 0x0007e02401007387 */ /* 0x0003e20000100a00 */
[C---:B------:R-:W-:Y:S03]  /*218a0*/  HMMA.1688.F32.TF32 R32, R4.reuse, R212, R32 ;  /* 0x000000d40420723c */ /* 0x040fe60000081020 */
[----:B------:R1:W-:Y:S05]  /*218b0*/  STL.64 [R1+0x7e8], R38 ;  /* 0x0007e82601007387 */ /* 0x0003ea0000100a00 */
[C---:B----4-:R-:W-:Y:S08]  /*218c0*/  HMMA.1688.F32.TF32 R28, R4.reuse, R208, R28 ;  /* 0x000000d0041c723c */ /* 0x050ff0000008101c */
[----:B------:R-:W-:Y:S07]  /*218d0*/  HMMA.1688.F32.TF32 R24, R4, R108, R24 ;  /* 0x0000006c0418723c */ /* 0x000fee0000081018 */
[----:B------:R4:W-:Y:S04]  /*218e0*/  STL.64 [R1+0x7d0], R32 ;  /* 0x0007d02001007387 */ /* 0x0009e80000100a00 */
[----:B------:R1:W-:Y:S04]  /*218f0*/  STL.64 [R1+0x7d8], R34 ;  /* 0x0007d82201007387 */ /* 0x0003e80000100a00 */
[----:B------:R1:W-:Y:S04]  /*21900*/  STL.64 [R1+0x7c0], R28 ;  /* 0x0007c01c01007387 */ /* 0x0003e80000100a00 */
[----:B------:R1:W-:Y:S04]  /*21910*/  STL.64 [R1+0x7c8], R30 ;  /* 0x0007c81e01007387 */ /* 0x0003e80000100a00 */
[----:B------:R-:W2:Y:S01]  /*21920*/  LDL.LU.64 R48, [R1+0xce0] ;  /* 0x000ce00001307983 */ /* 0x000ea20000300a00 */
[----:B------:R-:W-:-:S02]  /*21930*/  IMAD.MOV.U32 R247, RZ, RZ, R27 ;  /* 0x000000fffff77224 */ /* 0x000fc400078e001b */
[----:B------:R-:W-:Y:S01]  /*21940*/  IMAD.MOV.U32 R246, RZ, RZ, R26 ;  /* 0x000000fffff67224 */ /* 0x000fe200078e001a */
[----:B------:R-:W2:Y:S01]  /*21950*/  LDL.LU.64 R50, [R1+0xce8] ;  /* 0x000ce80001327983 */ /* 0x000ea20000300a00 */
[----:B------:R-:W-:Y:S02]  /*21960*/  IMAD.MOV.U32 R245, RZ, RZ, R25 ;  /* 0x000000fffff57224 */ /* 0x000fe400078e0019 */
[----:B------:R-:W-:Y:S01]  /*21970*/  IMAD.MOV.U32 R244, RZ, RZ, R24 ;  /* 0x000000fffff47224 */ /* 0x000fe200078e0018 */
[----:B------:R-:W2:Y:S04]  /*21980*/  LDL.LU.64 R44, [R1+0xd00] ;  /* 0x000d0000012c7983 */ /* 0x000ea80000300a00 */
[----:B------:R-:W2:Y:S04]  /*21990*/  LDL.LU.64 R46, [R1+0xd08] ;  /* 0x000d0800012e7983 */ /* 0x000ea80000300a00 */
[----:B------:R-:W-:Y:S04]  /*219a0*/  STL [R1+0x3cec], R247 ;  /* 0x003cecf701007387 */ /* 0x000fe80000100800 */
[----:B------:R-:W-:Y:S04]  /*219b0*/  STL [R1+0x3ce8], R246 ;  /* 0x003ce8f601007387 */ /* 0x000fe80000100800 */
[----:B------:R-:W-:Y:S04]  /*219c0*/  STL [R1+0x3ce4], R245 ;  /* 0x003ce4f501007387 */ /* 0x000fe80000100800 */
[----:B------:R-:W-:Y:S04]  /*219d0*/  STL [R1+0x3ce0], R244 ;  /* 0x003ce0f401007387 */ /* 0x000fe80000100800 */
[----:B------:R-:W2:Y:S04]  /*219e0*/  LDL.LU.64 R40, [R1+0xd10] ;  /* 0x000d100001287983 */ /* 0x000ea80000300a00 */
[----:B------:R-:W2:Y:S01]  /*219f0*/  LDL.LU.64 R42, [R1+0xd18] ;  /* 0x000d1800012a7983 */ /* 0x000ea20000300a00 */
[C---:B------:R-:W-:Y:S11]  /*21a00*/  HMMA.1688.F32.TF32 R20, R4.reuse, R104, R20 ;  /* 0x000000680414723c */ /* 0x040ff60000081014 */
[----:B------:R-:W-:Y:S11]  /*21a10*/  @!UPT UIADD3 URZ, URZ, URZ, URZ ;  /* 0x0000003f3f3ff290 */ /* 0x000ff6000fffe03f */
[----:B------:R-:W-:Y:S01]  /*21a20*/  @!UPT UIADD3 URZ, URZ, URZ, URZ ;  /* 0x0000003f3f3ff290 */ /* 0x000fe2000fffe03f */
[----:B------:R2:W-:Y:S04]  /*21a30*/  STL.64 [R1+0x7a0], R20 ;  /* 0x0007a01401007387 */ /* 0x0005e80000100a00 */
[----:B------:R2:W-:Y:S04]  /*21a40*/  STL.64 [R1+0x7a8], R22 ;  /* 0x0007a81601007387 */ /* 0x0005e80000100a00 */
[----:B-1----:R-:W2:Y:S04]  /*21a50*/  LDL.LU.64 R36, [R1+0xd20] ;  /* 0x000d200001247983 */ /* 0x002ea80000300a00 */
[----:B------:R-:W2:Y:S04]  /*21a60*/  LDL.LU.64 R38, [R1+0xd28] ;  /* 0x000d280001267983 */ /* 0x000ea80000300a00 */
[----:B----4-:R-:W2:Y:S04]  /*21a70*/  LDL.LU.64 R32, [R1+0xd30] ;  /* 0x000d300001207983 */ /* 0x010ea80000300a00 */
[----:B------:R-:W2:Y:S01]  /*21a80*/  LDL.LU.64 R34, [R1+0xd38] ;  /* 0x000d380001227983 */ /* 0x000ea20000300a00 */
[C---:B---3--:R-:W-:Y:S11]  /*21a90*/  HMMA.1688.F32.TF32 R12, R4.reuse, R200, R12 ;  /* 0x000000c8040c723c */ /* 0x048ff6000008100c */
        /* <DEDUP_REMOVED lines=8> */
[----:B--2---:R-:W-:Y:S03]  /*21b20*/  HMMA.1688.F32.TF32 R16, R4, R204, R16 ;  /* 0x000000cc0410723c */ /* 0x004fe60000081010 */
[----:B------:R-:W2:Y:S04]  /*21b30*/  LDL.LU.64 R20, [R1+0xd70] ;  /* 0x000d700001147983 */ /* 0x000ea80000300a00 */
[----:B------:R-:W2:Y:S11]  /*21b40*/  LDL.LU.64 R22, [R1+0xd78] ;  /* 0x000d780001167983 */ /* 0x000eb60000300a00 */
[----:B------:R-:W-:Y:S06]  /*21b50*/  @!UPT UIADD3 URZ, URZ, URZ, URZ ;  /* 0x0000003f3f3ff290 */ /* 0x000fec000fffe03f */
[----:B------:R-:W-:Y:S02]  /*21b60*/  IMAD.MOV.U32 R247, RZ, RZ, R16 ;  /* 0x000000fffff77224 */ /* 0x000fe400078e0010 */
[----:B------:R-:W-:Y:S02]  /*21b70*/  IMAD.MOV.U32 R246, RZ, RZ, R17 ;  /* 0x000000fffff67224 */ /* 0x000fe400078e0011 */
[----:B------:R-:W-:Y:S01]  /*21b80*/  IMAD.MOV.U32 R245, RZ, RZ, R18 ;  /* 0x000000fffff57224 */ /* 0x000fe200078e0012 */
[----:B------:R-:W2:Y:S01]  /*21b90*/  LDL.LU.64 R16, [R1+0xd90] ;  /* 0x000d900001107983 */ /* 0x000ea20000300a00 */
[----:B------:R-:W-:-:S03]  /*21ba0*/  IMAD.MOV.U32 R244, RZ, RZ, R19 ;  /* 0x000000fffff47224 */ /* 0x000fc600078e0013 */
[----:B------:R-:W2:Y:S04]  /*21bb0*/  LDL.LU.64 R18, [R1+0xd98] ;  /* 0x000d980001127983 */ /* 0x000ea80000300a00 */
[----:B-1----:R-:W2:Y:S04]  /*21bc0*/  LDL.LU.64 R12, [R1+0xda0] ;  /* 0x000da000010c7983 */ /* 0x002ea80000300a00 */
[----:B---3--:R-:W3:Y:S01]  /*21bd0*/  LDL.LU.64 R14, [R1+0xda8] ;  /* 0x000da800010e7983 */ /* 0x008ee20000300a00 */
[C---:B------:R-:W-:Y:S08]  /*21be0*/  HMMA.1688.F32.TF32 R44, R4.reuse, R192, R44 ;  /* 0x000000c0042c723c */ /* 0x040ff0000008102c */
[C---:B------:R-:W-:Y:S11]  /*21bf0*/  HMMA.1688.F32.TF32 R40, R4.reuse, R188, R40 ;  /* 0x000000bc0428723c */ /* 0x040ff60000081028 */
[----:B------:R-:W-:Y:S04]  /*21c00*/  @!UPT UIADD3 URZ, URZ, URZ, URZ ;  /* 0x0000003f3f3ff290 */ /* 0x000fe8000fffe03f */
[----:B------:R1:W-:Y:S04]  /*21c10*/  STL.64 [R1+0x760], R44 ;  /* 0x0007602c01007387 */ /* 0x0003e80000100a00 */
[----:B------:R1:W-:Y:S04]  /*21c20*/  STL.64 [R1+0x768], R46 ;  /* 0x0007682e01007387 */ /* 0x0003e80000100a00 */
[----:B------:R1:W-:Y:S04]  /*21c30*/  STL.64 [R1+0x750], R40 ;  /* 0x0007502801007387 */ /* 0x0003e80000100a00 */
[----:B------:R1:W-:Y:S01]  /*21c40*/  STL.64 [R1+0x758], R42 ;  /* 0x0007582a01007387 */ /* 0x0003e20000100a00 */
[C---:B------:R-:W-:Y:S08]  /*21c50*/  HMMA.1688.F32.TF32 R36, R4.reuse, R184, R36 ;  /* 0x000000b80424723c */ /* 0x040ff00000081024 */
[C---:B------:R-:W-:Y:S11]  /*21c60*/  HMMA.1688.F32.TF32 R32, R4.reuse, R180, R32 ;  /* 0x000000b40420723c */ /* 0x040ff60000081020 */
[----:B------:R-:W-:Y:S04]  /*21c70*/  @!UPT UIADD3 URZ, URZ, URZ, URZ ;  /* 0x0000003f3f3ff290 */ /* 0x000fe8000fffe03f */
[----:B------:R-:W-:Y:S04]  /*21c80*/  STL.64 [R1+0x740], R36 ;  /* 0x0007402401007387 */ /* 0x000fe80000100a00 */
[----:B------:R-:W-:Y:S04]  /*21c90*/  STL.64 [R1+0x748], R38 ;  /* 0x0007482601007387 */ /* 0x000fe80000100a00 */
[----:B-1----:R-:W3:Y:S04]  /*21ca0*/  LDL.LU.64 R44, [R1+0xdc0] ;  /* 0x000dc000012c7983 */ /* 0x002ee80000300a00 */
[----:B------:R-:W-:Y:S04]  /*21cb0*/  STL.64 [R1+0x730], R32 ;  /* 0x0007302001007387 */ /* 0x000fe80000100a00 */
[----:B------:R-:W-:Y:S04]  /*21cc0*/  STL.64 [R1+0x738], R34 ;  /* 0x0007382201007387 */ /* 0x000fe80000100a00 */
[----:B------:R-:W3:Y:S01]  /*21cd0*/  LDL.LU.64 R46, [R1+0xdc8] ;  /* 0x000dc800012e7983 */ /* 0x000ee20000300a00 */
[C---:B----4-:R-:W-:Y:S08]  /*21ce0*/  HMMA.1688.F32.TF32 R28, R4.reuse, R176, R28 ;  /* 0x000000b0041c723c */ /* 0x050ff0000008101c */
[C---:B------:R-:W-:Y:S11]  /*21cf0*/  HMMA.1688.F32.TF32 R24, R4.reuse, R172, R24 ;  /* 0x000000ac0418723c */ /* 0x040ff60000081018 */
[----:B------:R-:W-:Y:S04]  /*21d00*/  @!UPT UIADD3 URZ, URZ, URZ, URZ ;  /* 0x0000003f3f3ff290 */ /* 0x000fe8000fffe03f */
[----:B------:R-:W-:Y:S04]  /*21d10*/  STL.64 [R1+0x720], R28 ;  /* 0x0007201c01007387 */ /* 0x000fe80000100a00 */
[----:B------:R-:W-:Y:S04]  /*21d20*/  STL.64 [R1+0x728], R30 ;  /* 0x0007281e01007387 */ /* 0x000fe80000100a00 */
[----:B------:R-:W4:Y:S04]  /*21d30*/  LDL.LU.64 R40, [R1+0xde0] ;  /* 0x000de00001287983 */ /* 0x000f280000300a00 */
        /* <DEDUP_REMOVED lines=9> */
[C---:B-1----:R-:W-:Y:S02]  /*21dd0*/  HMMA.1688.F32.TF32 R24, R4.reuse, R164, R16 ;  /* 0x000000a40418723c */ /* 0x042fe40000081010 */
        /* <DEDUP_REMOVED lines=11> */
[----:B------:R-:W3:Y:S04]  /*21e90*/  LDL.LU.64 R28, [R1+0xe60] ;  /* 0x000e6000011c7983 */ /* 0x000ee80000300a00 */
[----:B------:R-:W3:Y:S04]  /*21ea0*/  LDL.LU.64 R30, [R1+0xe68] ;  /* 0x000e6800011e7983 */ /* 0x000ee80000300a00 */
[----:B------:R-:W3:Y:S04]  /*21eb0*/  LDL.LU.64 R36, [R1+0xe80] ;  /* 0x000e800001247983 */ /* 0x000ee80000300a00 */
[----:B------:R-:W3:Y:S04]  /*21ec0*/  LDL.LU.64 R38, [R1+0xe88] ;  /* 0x000e880001267983 */ /* 0x000ee80000300a00 */
[----:B------:R-:W3:Y:S04]  /*21ed0*/  LDL.LU.64 R32, [R1+0xe90] ;  /* 0x000e900001207983 */ /* 0x000ee80000300a00 */
[----:B------:R-:W3:Y:S01]  /*21ee0*/  LDL.LU.64 R34, [R1+0xe98] ;  /* 0x000e980001227983 */ /* 0x000ee20000300a00 */
[C---:B------:R-:W-:Y:S03]  /*21ef0*/  HMMA.1688.F32.TF32 R48, R4.reuse, R196, R48 ;  /* 0x000000c40430723c */ /* 0x040fe60000081030 */
[----:B-1----:R-:W3:Y:S04]  /*21f00*/  LDL.LU.64 R24, [R1+0xea0] ;  /* 0x000ea00001187983 */ /* 0x002ee80000300a00 */
[----:B------:R-:W3:Y:S11]  /*21f10*/  LDL.LU.64 R26, [R1+0xea8] ;  /* 0x000ea800011a7983 */ /* 0x000ef60000300a00 */
[----:B------:R-:W-:Y:S06]  /*21f20*/  @!UPT UIADD3 URZ, URZ, URZ, URZ ;  /* 0x0000003f3f3ff290 */ /* 0x000fec000fffe03f */
[----:B------:R-:W-:Y:S02]  /*21f30*/  IMAD.MOV.U32 R248, RZ, RZ, R48 ;  /* 0x000000fffff87224 */ /* 0x000fe400078e0030 */
[----:B------:R-:W-:Y:S02]  /*21f40*/  IMAD.MOV.U32 R249, RZ, RZ, R49 ;  /* 0x000000fffff97224 */ /* 0x000fe400078e0031 */
[----:B------:R-:W-:Y:S02]  /*21f50*/  IMAD.MOV.U32 R250, RZ, RZ, R50 ;  /* 0x000000fffffa7224 */ /* 0x000fe400078e0032 */
[----:B------:R-:W-:Y:S02]  /*21f60*/  IMAD.MOV.U32 R251, RZ, RZ, R51 ;  /* 0x000000fffffb7224 */ /* 0x000fe400078e0033 */
[C---:B------:R-:W-:Y:S11]  /*21f70*/  HMMA.1688.F32.TF32 R48, R4.reuse, R156, R44 ;  /* 0x0000009c0430723c */ /* 0x040ff6000008102c */
[----:B------:R-:W-:Y:S11]  /*21f80*/  @!UPT UIADD3 URZ, URZ, URZ, URZ ;  /* 0x0000003f3f3ff290 */ /* 0x000ff6000fffe03f */
[----:B------:R-:W-:Y:S01]  /*21f90*/  @!UPT UIADD3 URZ, URZ, URZ, URZ ;  /* 0x0000003f3f3ff290 */ /* 0x000fe2000fffe03f */
[----:B------:R-:W-:Y:S04]  /*21fa0*/  STL.64 [R1+0x130], R48 ;  /* 0x0001303001007387 */ /* 0x000fe80000100a00 */
[----:B------:R-:W-:Y:S01]  /*21fb0*/  STL.64 [R1+0x138], R50 ;  /* 0x0001383201007387 */ /* 0x000fe20000100a00 */
[C---:B----4-:R-:W-:Y:S08]  /*21fc0*/  HMMA.1688.F32.TF32 R44, R4.reuse, R152, R40 ;  /* 0x00000098042c723c */ /* 0x050ff00000081028 */
[C---:B--2---:R-:W-:Y:S01]  /*21fd0*/  HMMA.1688.F32.TF32 R40, R4.reuse, R148, R20 ;  /* 0x000000940428723c */ /* 0x044fe20000081014 */
[----:B------:R-:W2:Y:S11]  /*21fe0*/  LDL.LU.64 R20, [R1+0xeb0] ;  /* 0x000eb00001147983 */ /* 0x000eb60000300a00 */
[----:B------:R-:W-:Y:S03]  /*21ff0*/  @!UPT UIADD3 URZ, URZ, URZ, URZ ;  /* 0x0000003f3f3ff290 */ /* 0x000fe6000fffe03f */
[----:B------:R-:W-:Y:S04]  /*22000*/  STL.64 [R1+0x120], R44 ;  /* 0x0001202c01007387 */ /* 0x000fe80000100a00 */
[----:B------:R-:W-:Y:S04]  /*22010*/  STL.64 [R1+0x128], R46 ;  /* 0x0001282e01007387 */ /* 0x000fe80000100a00 */
[----:B------:R-:W2:Y:S04]  /*22020*/  LDL.LU.64 R22, [R1+0xeb8] ;  /* 0x000eb80001167983 */ /* 0x000ea80000300a00 */
        /* <DEDUP_REMOVED lines=14> */
[C---:B-1----:R-:W-:Y:S02]  /*22110*/  HMMA.1688.F32.TF32 R40, R4.reuse, R136, R28 ;  /* 0x000000880428723c */ /* 0x042fe4000008101c */
[----:B------:R-:W3:Y:S04]  /*22120*/  LDL.LU.64 R28, [R1+0xf30] ;  /* 0x000f3000011c7983 */ /* 0x000ee80000300a00 */
[----:B------:R-:W3:Y:S11]  /*22130*/  LDL.LU.64 R30, [R1+0xf38] ;  /* 0x000f3800011e7983 */ /* 0x000ef60000300a00 */
[----:B------:R-:W-:Y:S06]  /*22140*/  @!UPT UIADD3 URZ, URZ, URZ, URZ ;  /* 0x0000003f3f3ff290 */ /* 0x000fec000fffe03f */
[----:B------:R-:W-:Y:S04]  /*22150*/  STL.64 [R1+0xe0], R40 ;  /* 0x0000e02801007387 */ /* 0x000fe80000100a00 */
[----:B------:R1:W-:Y:S02]  /*22160*/  STL.64 [R1+0xe8], R42 ;  /* 0x0000e82a01007387 */ /* 0x0003e40000100a00 */
[C---:B-1----:R-:W-:Y:S08]  /*22170*/  HMMA.1688.F32.TF32 R40, R4.reuse, R132, R36 ;  /* 0x000000840428723c */ /* 0x042ff00000081024 */
[C---:B------:R-:W-:Y:S08]  /*22180*/  HMMA.1688.F32.TF32 R36, R4.reuse, R128, R32 ;  /* 0x000000800424723c */ /* 0x040ff00000081020 */
[C---:B------:R-:W-:Y:S07]  /*22190*/  HMMA.1688.F32.TF32 R24, R4.reuse, R124, R24 ;  /* 0x0000007c0418723c */ /* 0x040fee0000081018 */
[----:B------:R-:W-:Y:S04]  /*221a0*/  STL.64 [R1+0xd0], R40 ;  /* 0x0000d02801007387 */ /* 0x000fe80000100a00 */
[----:B------:R-:W-:Y:S04]  /*221b0*/  STL.64 [R1+0xd8], R42 ;  /* 0x0000d82a01007387 */ /* 0x000fe80000100a00 */
[----:B------:R-:W3:Y:S04]  /*221c0*/  LDL.LU.64 R32, [R1+0xf60] ;  /* 0x000f600001207983 */ /* 0x000ee80000300a00 */
[----:B------:R-:W-:Y:S04]  /*221d0*/  STL.64 [R1+0xc0], R36 ;  /* 0x0000c02401007387 */ /* 0x000fe80000100a00 */
[----:B------:R-:W-:Y:S04]  /*221e0*/  STL.64 [R1+0xc8], R38 ;  /* 0x0000c82601007387 */ /* 0x000fe80000100a00 */
[----:B------:R-:W3:Y:S04]  /*221f0*/  LDL.LU.64 R34, [R1+0xf68] ;  /* 0x000f680001227983 */ /* 0x000ee80000300a00 */
[----:B------:R1:W-:Y:S04]  /*22200*/  STL.64 [R1+0xb0], R24 ;  /* 0x0000b01801007387 */ /* 0x0003e80000100a00 */
[----:B------:R1:W-:Y:S04]  /*22210*/  STL.64 [R1+0xb8], R26 ;  /* 0x0000b81a01007387 */ /* 0x0003e80000100a00 */
[----:B-1----:R-:W3:Y:S04]  /*22220*/  LDL.LU.64 R24, [R1+0xf70] ;  /* 0x000f700001187983 */ /* 0x002ee80000300a00 */
[----:B------:R-:W3:Y:S01]  /*22230*/  LDL.LU.64 R26, [R1+0xf78] ;  /* 0x000f7800011a7983 */ /* 0x000ee20000300a00 */
[C---:B--2---:R-:W-:Y:S03]  /*22240*/  HMMA.1688.F32.TF32 R36, R4.reuse, R120, R20 ;  /* 0x000000780424723c */ /* 0x044fe60000081014 */
[----:B------:R-:W2:Y:S04]  /*22250*/  LDL.LU.64 R20, [R1+0xf80] ;  /* 0x000f800001147983 */ /* 0x000ea80000300a00 */
[----:B------:R-:W2:Y:S11]  /*22260*/  LDL.LU.64 R22, [R1+0xf88] ;  /* 0x000f880001167983 */ /* 0x000eb60000300a00 */
[----:B------:R-:W-:Y:S05]  /*22270*/  @!UPT UIADD3 URZ, URZ, URZ, URZ ;  /* 0x0000003f3f3ff290 */ /* 0x000fea000fffe03f */
[----:B------:R-:W-:Y:S04]  /*22280*/  STL.64 [R1+0xa0], R36 ;  /* 0x0000a02401007387 */ /* 0x000fe80000100a00 */
[----:B------:R4:W-:Y:S02]  /*22290*/  STL.64 [R1+0xa8], R38 ;  /* 0x0000a82601007387 */ /* 0x0009e40000100a00 */
[C---:B----4-:R-:W-:Y:S02]  /*222a0*/  HMMA.1688.F32.TF32 R36, R4.reuse, R116, R16 ;  /* 0x000000740424723c */ /* 0x050fe40000081010 */
[----:B------:R-:W4:Y:S04]  /*222b0*/  LDL.LU.64 R16, [R1+0xfc0] ;  /* 0x000fc00001107983 */ /* 0x000f280000300a00 */
[----:B------:R-:W4:Y:S11]  /*222c0*/  LDL.LU.64 R18, [R1+0xfc8] ;  /* 0x000fc80001127983 */ /* 0x000f360000300a00 */
[----:B------:R-:W-:Y:S06]  /*222d0*/  @!UPT UIADD3 URZ, URZ, URZ, URZ ;  /* 0x0000003f3f3ff290 */ /* 0x000fec000fffe03f */
[----:B------:R-:W-:Y:S04]  /*222e0*/  STL.64 [R1+0x90], R36 ;  /* 0x0000902401007387 */ /* 0x000fe80000100a00 */
[----:B------:R-:W-:Y:S01]  /*222f0*/  STL.64 [R1+0x98], R38 ;  /* 0x0000982601007387 */ /* 0x000fe20000100a00 */
[----:B---3--:R-:W-:Y:S03]  /*22300*/  HMMA.1688.F32.TF32 R4, R4, R112, R12 ;  /* 0x000000700404723c */ /* 0x008fe6000008100c */
[----:B------:R-:W3:Y:S04]  /*22310*/  LDL.LU.64 R12, [R1+0xfe0] ;  /* 0x000fe000010c7983 */ /* 0x000ee80000300a00 */
[----:B------:R-:W3:Y:S11]  /*22320*/  LDL.LU.64 R14, [R1+0xfe8] ;  /* 0x000fe800010e7983 */ /* 0x000ef60000300a00 */
[----:B------:R-:W-:Y:S05]  /*22330*/  @!UPT UIADD3 URZ, URZ, URZ, URZ ;  /* 0x0000003f3f3ff290 */ /* 0x000fea000fffe03f */
[----:B------:R-:W-:Y:S04]  /*22340*/  STL.64 [R1+0x80], R4 ;  /* 0x0000800401007387 */ /* 0x000fe80000100a00 */
[----:B------:R1:W-:Y:S02]  /*22350*/  STL.64 [R1+0x88], R6 ;  /* 0x0000880601007387 */ /* 0x0003e40000100a00 */
[C---:B-1----:R-:W-:Y:S02]  /*22360*/  HMMA.1688.F32.TF32 R4, R8.reuse, R228, R28 ;  /* 0x000000e40804723c */ /* 0x042fe4000008101c */
[----:B------:R-:W3:Y:S04]  /*22370*/  LDL.LU.64 R28, [R1+0x1000] ;  /* 0x00100000011c7983 */ /* 0x000ee80000300a00 */
[----:B------:R-:W3:Y:S11]  /*22380*/  LDL.LU.64 R30, [R1+0x1008] ;  /* 0x00100800011e7983 */ /* 0x000ef60000300a00 */
[----:B------:R-:W-:Y:S06]  /*22390*/  @!UPT UIADD3 URZ, URZ, URZ, URZ ;  /* 0x0000003f3f3ff290 */ /* 0x000fec000fffe03f */
[----:B------:R-:W-:Y:S04]  /*223a0*/  STL.64 [R1+0x70], R4 ;  /* 0x0000700401007387 */ /* 0x000fe80000100a00 */
[----:B------:R-:W-:Y:S04]  /*223b0*/  STL.64 [R1+0x78], R6 ;  /* 0x0000780601007387 */ /* 0x000fe80000100a00 */
[----:B------:R-:W-:Y:S04]  /*223c0*/  LDS R4, [R3+0x280] ;  /* 0x0002800003047984 */ /* 0x000fe80000000800 */
[----:B------:R-:W-:Y:S04]  /*223d0*/  LDS R6, [R3+0x2280] ;  /* 0x0022800003067984 */ /* 0x000fe80000000800 */
[----:B------:R-:W-:Y:S04]  /*223e0*/  LDS R5, [R2+0x280] ;  /* 0x0002800002057984 */ /* 0x000fe80000000800 */
[----:B------:R-:W1:Y:S01]  /*223f0*/  LDS R7, [R2+0x2280] ;  /* 0x0022800002077984 */ /* 0x000e620000000800 */
[C---:B------:R-:W-:Y:S08]  /*22400*/  HMMA.1688.F32.TF32 R36, R8.reuse, R224, R32 ;  /* 0x000000e00824723c */ /* 0x040ff00000081020 */
[C---:B------:R-:W-:Y:S01]  /*22410*/  HMMA.1688.F32.TF32 R32, R8.reuse, R220, R24 ;  /* 0x000000dc0820723c */ /* 0x040fe20000081018 */
[----:B------:R-:W3:Y:S11]  /*22420*/  LDL.LU.64 R24, [R1+0x1020] ;  /* 0x0010200001187983 */ /* 0x000ef60000300a00 */
[----:B------:R-:W-:Y:S03]  /*22430*/  @!UPT UIADD3 URZ, URZ, URZ, URZ ;  /* 0x0000003f3f3ff290 */ /* 0x000fe6000fffe03f */
[----:B------:R-:W-:Y:S04]  /*22440*/  STL.64 [R1+0x710], R36 ;  /* 0x0007102401007387 */ /* 0x000fe80000100a00 */
[----:B------:R-:W-:Y:S04]  /*22450*/  STL.64 [R1+0x718], R38 ;  /* 0x0007182601007387 */ /* 0x000fe80000100a00 */
[----:B------:R-:W3:Y:S04]  /*22460*/  LDL.LU.64 R26, [R1+0x1028] ;  /* 0x00102800011a7983 */ /* 0x000ee80000300a00 */
        /* <DEDUP_REMOVED lines=14> */
[C---:B---3--:R-:W-:Y:S02]  /*22550*/  HMMA.1688.F32.TF32 R32, R8.reuse, R208, R12 ;  /* 0x000000d00820723c */ /* 0x048fe4000008100c */
[----:B------:R-:W3:Y:S04]  /*22560*/  LDL.LU.64 R12, [R1+0x10b0] ;  /* 0x0010b000010c7983 */ /* 0x000ee80000300a00 */
[----:B------:R-:W3:Y:S02]  /*22570*/  LDL.LU.64 R14, [R1+0x10b8] ;  /* 0x0010b800010e7983 */ /* 0x000ee40000300a00 */
[C---:B------:R-:W-:Y:S11]  /*22580*/  HMMA.1688.F32.TF32 R28, R8.reuse, R108, R28 ;  /* 0x0000006c081c723c */ /* 0x040ff6000008101c */
[----:B------:R-:W-:Y:S04]  /*22590*/  @!UPT UIADD3 URZ, URZ, URZ, URZ ;  /* 0x0000003f3f3ff290 */ /* 0x000fe8000fffe03f */
[----:B------:R1:W-:Y:S04]  /*225a0*/  STL.64 [R1+0x6d0], R32 ;  /* 0x0006d02001007387 */ /* 0x0003e80000100a00 */
[----:B------:R1:W-:Y:S04]  /*225b0*/  STL.64 [R1+0x6d8], R34 ;  /* 0x0006d82201007387 */ /* 0x0003e80000100a00 */
[----:B------:R-:W3:Y:S04]  /*225c0*/  LDL.LU.64 R44, [R1+0x10c0] ;  /* 0x0010c000012c7983 */ /* 0x000ee80000300a00 */
[----:B------:R-:W3:Y:S04]  /*225d0*/  LDL.LU.64 R46, [R1+0x10c8] ;  /* 0x0010c800012e7983 */ /* 0x000ee80000300a00 */
[----:B------:R1:W-:Y:S04]  /*225e0*/  STL.64 [R1+0x6c0], R28 ;  /* 0x0006c01c01007387 */ /* 0x0003e80000100a00 */
[----:B------:R1:W-:Y:S04]  /*225f0*/  STL.64 [R1+0x6c8], R30 ;  /* 0x0006c81e01007387 */ /* 0x0003e80000100a00 */
[----:B------:R-:W3:Y:S04]  /*22600*/  LDL.LU.64 R40, [R1+0x1100] ;  /* 0x0011000001287983 */ /* 0x000ee80000300a00 */
[----:B------:R-:W3:Y:S04]  /*22610*/  LDL.LU.64 R42, [R1+0x1108] ;  /* 0x00110800012a7983 */ /* 0x000ee80000300a00 */
[----:B------:R-:W3:Y:S04]  /*22620*/  LDL.LU.64 R36, [R1+0x1130] ;  /* 0x0011300001247983 */ /* 0x000ee80000300a00 */
[----:B------:R-:W3:Y:S04]  /*22630*/  LDL.LU.64 R38, [R1+0x1138] ;  /* 0x0011380001267983 */ /* 0x000ee80000300a00 */
[----:B-1----:R-:W3:Y:S04]  /*22640*/  LDL.LU.64 R32, [R1+0x1140] ;  /* 0x0011400001207983 */ /* 0x002ee80000300a00 */
[----:B------:R-:W3:Y:S04]  /*22650*/  LDL.LU.64 R34, [R1+0x1148] ;  /* 0x0011480001227983 */ /* 0x000ee80000300a00 */
[----:B------:R-:W3:Y:S04]  /*22660*/  LDL.LU.64 R28, [R1+0x1160] ;  /* 0x00116000011c7983 */ /* 0x000ee80000300a00 */
[----:B------:R-:W3:Y:S01]  /*22670*/  LDL.LU.64 R30, [R1+0x1168] ;  /* 0x00116800011e7983 */ /* 0x000ee20000300a00 */
[C---:B------:R-:W-:Y:S03]  /*22680*/  HMMA.1688.F32.TF32 R48, R8.reuse, R104, R24 ;  /* 0x000000680830723c */ /* 0x040fe60000081018 */
[----:B------:R-:W3:Y:S04]  /*22690*/  LDL.LU.64 R24, [R1+0x1190] ;  /* 0x0011900001187983 */ /* 0x000ee80000300a00 */
[----:B------:R-:W3:Y:S11]  /*226a0*/  LDL.LU.64 R26, [R1+0x1198] ;  /* 0x00119800011a7983 */ /* 0x000ef60000300a00 */
        /* <DEDUP_REMOVED lines=16> */
[----:B------:R-:W4:Y:S04]  /*227b0*/  LDL.LU.64 R12, [R1+0x1270] ;  /* 0x00127000010c7983 */ /* 0x000f280000300a00 */
[----:B------:R-:W4:Y:S02]  /*227c0*/  LDL.LU.64 R14, [R1+0x1278] ;  /* 0x00127800010e7983 */ /* 0x000f240000300a00 */
[C---:B------:R-:W-:Y:S11]  /*227d0*/  HMMA.1688.F32.TF32 R44, R8.reuse, R192, R44 ;  /* 0x000000c0082c723c */ /* 0x040ff6000008102c */
[----:B------:R-:W-:Y:S04]  /*227e0*/  @!UPT UIADD3 URZ, URZ, URZ, URZ ;  /* 0x0000003f3f3ff290 */ /* 0x000fe8000fffe03f */
[----:B------:R-:W-:Y:S01]  /*227f0*/  STL.64 [R1+0x680], R48 ;  /* 0x0006803001007387 */ /* 0x000fe20000100a00 */
[C---:B------:R-:W-:Y:S08]  /*22800*/  HMMA.1688.F32.TF32 R40, R8.reuse, R188, R40 ;  /* 0x000000bc0828723c */ /* 0x040ff00000081028 */
[C---:B------:R-:W-:Y:S08]  /*22810*/  HMMA.1688.F32.TF32 R36, R8.reuse, R184, R36 ;  /* 0x000000b80824723c */ /* 0x040ff00000081024 */
[C---:B------:R-:W-:Y:S08]  /*22820*/  HMMA.1688.F32.TF32 R32, R8.reuse, R180, R32 ;  /* 0x000000b40820723c */ /* 0x040ff00000081020 */
[C---:B------:R-:W-:Y:S01]  /*22830*/  HMMA.1688.F32.TF32 R28, R8.reuse, R176, R28 ;  /* 0x000000b0081c723c */ /* 0x040fe2000008101c */
[----:B------:R-:W-:Y:S04]  /*22840*/  STL.64 [R1+0x688], R50 ;  /* 0x0006883201007387 */ /* 0x000fe80000100a00 */
[----:B------:R1:W-:Y:S04]  /*22850*/  STL.64 [R1+0x670], R44 ;  /* 0x0006702c01007387 */ /* 0x0003e80000100a00 */
[----:B------:R1:W-:Y:S04]  /*22860*/  STL.64 [R1+0x678], R46 ;  /* 0x0006782e01007387 */ /* 0x0003e80000100a00 */
[----:B------:R1:W-:Y:S04]  /*22870*/  STL.64 [R1+0x660], R40 ;  /* 0x0006602801007387 */ /* 0x0003e80000100a00 */
[----:B------:R1:W-:Y:S04]  /*22880*/  STL.64 [R1+0x668], R42 ;  /* 0x0006682a01007387 */ /* 0x0003e80000100a00 */
[----:B------:R-:W-:Y:S04]  /*22890*/  STL.64 [R1+0x650], R36 ;  /* 0x0006502401007387 */ /* 0x000fe80000100a00 */
[----:B------:R-:W-:Y:S04]  /*228a0*/  STL.64 [R1+0x658], R38 ;  /* 0x0006582601007387 */ /* 0x000fe80000100a00 */
[----:B-1----:R-:W3:Y:S04]  /*228b0*/  LDL.LU.64 R44, [R1+0x12f0] ;  /* 0x0012f000012c7983 */ /* 0x002ee80000300a00 */
[----:B------:R-:W-:Y:S04]  /*228c0*/  STL.64 [R1+0x640], R32 ;  /* 0x0006402001007387 */ /* 0x000fe80000100a00 */
[----:B------:R-:W-:Y:S04]  /*228d0*/  STL.64 [R1+0x648], R34 ;  /* 0x0006482201007387 */ /* 0x000fe80000100a00 */
[----:B------:R-:W3:Y:S04]  /*228e0*/  LDL.LU.64 R46, [R1+0x12f8] ;  /* 0x0012f800012e7983 */ /* 0x000ee80000300a00 */
[----:B------:R1:W-:Y:S01]  /*228f0*/  STL.64 [R1+0x630], R28 ;  /* 0x0006301c01007387 */ /* 0x0003e20000100a00 */
[C---:B------:R-:W-:Y:S03]  /*22900*/  HMMA.1688.F32.TF32 R24, R8.reuse, R172, R24 ;  /* 0x000000ac0818723c */ /* 0x040fe60000081018 */
[----:B------:R1:W-:Y:S04]  /*22910*/  STL.64 [R1+0x638], R30 ;  /* 0x0006381e01007387 */ /* 0x0003e80000100a00 */
[----:B------:R-:W3:Y:S04]  /*22920*/  LDL.LU.64 R40, [R1+0x13c0] ;  /* 0x0013c00001287983 */ /* 0x000ee80000300a00 */
[----:B------:R-:W3:Y:S11]  /*22930*/  LDL.LU.64 R42, [R1+0x13c8] ;  /* 0x0013c800012a7983 */ /* 0x000ef60000300a00 */
[----:B------:R-:W-:Y:S01]  /*22940*/  @!UPT UIADD3 URZ, URZ, URZ, URZ ;  /* 0x0000003f3f3ff290 */ /* 0x000fe2000fffe03f */
[----:B------:R2:W-:Y:S04]  /*22950*/  STL.64 [R1+0x620], R24 ;  /* 0x0006201801007387 */ /* 0x0005e80000100a00 */
[----:B------:R2:W-:Y:S04]  /*22960*/  STL.64 [R1+0x628], R26 ;  /* 0x0006281a01007387 */ /* 0x0005e80000100a00 */
[----:B-1----:R-:W3:Y:S04]  /*22970*/  LDL.LU.64 R28, [R1+0x1430] ;  /* 0x00143000011c7983 */ /* 0x002ee80000300a00 */
[----:B------:R-:W3:Y:S01]  /*22980*/  LDL.LU.64 R30, [R1+0x1438] ;  /* 0x00143800011e7983 */ /* 0x000ee20000300a00 */
[C---:B--2---:R-:W-:Y:S11]  /*22990*/  HMMA.1688.F32.TF32 R20, R8.reuse, R168, R20 ;  /* 0x000000a80814723c */ /* 0x044ff60000081014 */
[----:B------:R-:W-:Y:S11]  /*229a0*/  @!UPT UIADD3 URZ, URZ, URZ, URZ ;  /* 0x0000003f3f3ff290 */ /* 0x000ff6000fffe03f */
[----:B------:R-:W-:Y:S01]  /*229b0*/  @!UPT UIADD3 URZ, URZ, URZ, URZ ;  /* 0x0000003f3f3ff290 */ /* 0x000fe2000fffe03f */
[----:B------:R-:W-:Y:S04]  /*229c0*/  STL.64 [R1+0x610], R20 ;  /* 0x0006101401007387 */ /* 0x000fe80000100a00 */
[----:B------:R-:W-:Y:S04]  /*229d0*/  STL.64 [R1+0x618], R22 ;  /* 0x0006181601007387 */ /* 0x000fe80000100a00 */
[----:B------:R-:W2:Y:S04]  /*229e0*/  LDL.LU.64 R24, [R1+0x1450] ;  /* 0x0014500001187983 */ /* 0x000ea80000300a00 */
[----:B------:R-:W2:Y:S01]  /*229f0*/  LDL.LU.64 R26, [R1+0x1458] ;  /* 0x00145800011a7983 */ /* 0x000ea20000300a00 */
[C---:B----4-:R-:W-:Y:S11]  /*22a00*/  HMMA.1688.F32.TF32 R16, R8.reuse, R164, R16 ;  /* 0x000000a40810723c */ /* 0x050ff60000081010 */
[----:B------:R-:W-:Y:S11]  /*22a10*/  @!UPT UIADD3 URZ, URZ, URZ, URZ ;  /* 0x0000003f3f3ff290 */ /* 0x000ff6000fffe03f */
[----:B------:R-:W-:Y:S01]  /*22a20*/  @!UPT UIADD3 URZ, URZ, URZ, URZ ;  /* 0x0000003f3f3ff290 */ /* 0x000fe2000fffe03f */
        /* <DEDUP_REMOVED lines=8> */
[----:B------:R-:W4:Y:S04]  /*22ab0*/  LDL.LU.64 R20, [R1+0x1470] ;  /* 0x0014700001147983 */ /* 0x000f280000300a00 */
[----:B------:R-:W4:Y:S04]  /*22ac0*/  LDL.LU.64 R22, [R1+0x1478] ;  /* 0x0014780001167983 */ /* 0x000f280000300a00 */
[----:B------:R-:W4:Y:S04]  /*22ad0*/  LDL.LU.64 R36, [R1+0x14a0] ;  /* 0x0014a00001247983 */ /* 0x000f280000300a00 */
[----:B------:R-:W4:Y:S04]  /*22ae0*/  LDL.LU.64 R38, [R1+0x14a8] ;  /* 0x0014a80001267983 */ /* 0x000f280000300a00 */
[----:B------:R-:W4:Y:S04]  /*22af0*/  LDL.LU.64 R32, [R1+0x14b0] ;  /* 0x0014b00001207983 */ /* 0x000f280000300a00 */
[----:B------:R-:W4:Y:S04]  /*22b00*/  LDL.LU.64 R34, [R1+0x14b8] ;  /* 0x0014b80001227983 */ /* 0x000f280000300a00 */
[----:B-1----:R-:W4:Y:S04]  /*22b10*/  LDL.LU.64 R16, [R1+0x14c0] ;  /* 0x0014c00001107983 */ /* 0x002f280000300a00 */
[----:B------:R-:W4:Y:S01]  /*22b20*/  LDL.LU.64 R18, [R1+0x14c8] ;  /* 0x0014c80001127983 */ /* 0x000f220000300a00 */
[C---:B---3--:R-:W-:Y:S08]  /*22b30*/  HMMA.1688.F32.TF32 R48, R8.reuse, R156, R44 ;  /* 0x0000009c0830723c */ /* 0x048ff0000008102c */
[C---:B------:R-:W-:Y:S11]  /*22b40*/  HMMA.1688.F32.TF32 R44, R8.reuse, R152, R40 ;  /* 0x00000098082c723c */ /* 0x040ff60000081028 */
[----:B------:R-:W-:Y:S04]  /*22b50*/  @!UPT UIADD3 URZ, URZ, URZ, URZ ;  /* 0x0000003f3f3ff290 */ /* 0x000fe8000fffe03f */
[----:B------:R-:W-:Y:S04]  /*22b60*/  STL.64 [R1+0x5e0], R48 ;  /* 0x0005e03001007387 */ /* 0x000fe80000100a00 */
[----:B------:R-:W-:Y:S01]  /*22b70*/  STL.64 [R1+0x5e8], R50 ;  /* 0x0005e83201007387 */ /* 0x000fe20000100a00 */
[C---:B------:R-:W-:Y:S03]  /*22b80*/  HMMA.1688.F32.TF32 R40, R8.reuse, R148, R28 ;  /* 0x000000940828723c */ /* 0x040fe6000008101c */
[----:B------:R-:W3:Y:S04]  /*22b90*/  LDL.LU.64 R28, [R1+0x1500] ;  /* 0x00150000011c7983 */ /* 0x000ee80000300a00 */
[----:B------:R-:W-:Y:S04]  /*22ba0*/  STL.64 [R1+0x5d0], R44 ;  /* 0x0005d02c01007387 */ /* 0x000fe80000100a00 */
[----:B------:R-:W-:Y:S04]  /*22bb0*/  STL.64 [R1+0x5d8], R46 ;  /* 0x0005d82e01007387 */ /* 0x000fe80000100a00 */
[----:B------:R-:W3:Y:S08]  /*22bc0*/  LDL.LU.64 R30, [R1+0x1508] ;  /* 0x00150800011e7983 */ /* 0x000ef00000300a00 */
        /* <DEDUP_REMOVED lines=29> */
[----:B------:R1:W-:Y:S04]  /*22da0*/  STL.64 [R1+0x560], R16 ;  /* 0x0005601001007387 */ /* 0x0003e80000100a00 */
[----:B------:R1:W-:Y:S04]  /*22db0*/  STL.64 [R1+0x568], R18 ;  /* 0x0005681201007387 */ /* 0x0003e80000100a00 */
[----:B-1----:R-:W4:Y:S04]  /*22dc0*/  LDL.LU.64 R16, [R1+0x15f0] ;  /* 0x0015f00001107983 */ /* 0x002f280000300a00 */
[----:B------:R-:W4:Y:S01]  /*22dd0*/  LDL.LU.64 R18, [R1+0x15f8] ;  /* 0x0015f80001127983 */ /* 0x000f220000300a00 */
[C---:B---3--:R-:W-:Y:S03]  /*22de0*/  HMMA.1688.F32.TF32 R36, R8.reuse, R120, R28 ;  /* 0x000000780824723c */ /* 0x048fe6000008101c */
        /* <DEDUP_REMOVED lines=10> */
[----:B------:R-:W-:Y:S01]  /*22e90*/  STL.64 [R1+0x548], R38 ;  /* 0x0005482601007387 */ /* 0x000fe20000100a00 */
[----:B----4-:R-:W-:Y:S03]  /*22ea0*/  HMMA.1688.F32.TF32 R8, R8, R112, R12 ;  /* 0x000000700808723c */ /* 0x010fe6000008100c */
[----:B------:R-:W4:Y:S04]  /*22eb0*/  LDL.LU.64 R12, [R1+0x2620] ;  /* 0x00262000010c7983 */ /* 0x000f280000300a00 */
[----:B------:R-:W4:Y:S11]  /*22ec0*/  LDL.LU.64 R14, [R1+0x2628] ;  /* 0x00262800010e7983 */ /* 0x000f360000300a00 */
[----:B------:R-:W-:Y:S05]  /*22ed0*/  @!UPT UIADD3 URZ, URZ, URZ, URZ ;  /* 0x0000003f3f3ff290 */ /* 0x000fea000fffe03f */
        /* <DEDUP_REMOVED lines=36> */
[----:B------:R-:W4:Y:S02]  /*23120*/  LDL.LU.64 R14, [R1+0x25c8] ;  /* 0x0025c800010e7983 */ /* 0x000f240000300a00 */
[C---:B------:R-:W-:Y:S11]  /*23130*/  HMMA.1688.F32.TF32 R8, R4.reuse, R108, R8 ;  /* 0x0000006c0408723c */ /* 0x040ff60000081008 */
[----:B------:R-:W-:Y:S04]  /*23140*/  @!UPT UIADD3 URZ, URZ, URZ, URZ ;  /* 0x0000003f3f3ff290 */ /* 0x000fe8000fffe03f */
[----:B------:R1:W-:Y:S04]  /*23150*/  STL.64 [R1+0x4f0], R32 ;  /* 0x0004f02001007387 */ /* 0x0003e80000100a00 */
[----:B------:R1:W-:Y:S04]  /*23160*/  STL.64 [R1+0x4f8], R34 ;  /* 0x0004f82201007387 */ /* 0x0003e80000100a00 */
[----:B------:R-:W4:Y:S04]  /*23170*/  LDL.LU.64 R44, [R1+0x25b0] ;  /* 0x0025b000012c7983 */ /* 0x000f280000300a00 */
[----:B------:R-:W4:Y:S04]  /*23180*/  LDL.LU.64 R46, [R1+0x25b8] ;  /* 0x0025b800012e7983 */ /* 0x000f280000300a00 */
[----:B------:R1:W-:Y:S04]  /*23190*/  STL.64 [R1+0x4e0], R8 ;  /* 0x0004e00801007387 */ /* 0x0003e80000100a00 */
[----:B------:R1:W-:Y:S04]  /*231a0*/  STL.64 [R1+0x4e8], R10 ;  /* 0x0004e80a01007387 */ /* 0x0003e80000100a00 */
[----:B------:R-:W4:Y:S04]  /*231b0*/  LDL.LU.64 R40, [R1+0x25a0] ;  /* 0x0025a00001287983 */ /* 0x000f280000300a00 */
[----:B------:R-:W4:Y:S04]  /*231c0*/  LDL.LU.64 R42, [R1+0x25a8] ;  /* 0x0025a800012a7983 */ /* 0x000f280000300a00 */
[----:B------:R-:W4:Y:S04]  /*231d0*/  LDL.LU.64 R36, [R1+0x2590] ;  /* 0x0025900001247983 */ /* 0x000f280000300a00 */
[----:B------:R-:W4:Y:S04]  /*231e0*/  LDL.LU.64 R38, [R1+0x2598] ;  /* 0x0025980001267983 */ /* 0x000f280000300a00 */
[----:B-1----:R-:W4:Y:S04]  /*231f0*/  LDL.LU.64 R32, [R1+0x2580] ;  /* 0x0025800001207983 */ /* 0x002f280000300a00 */
[----:B------:R-:W4:Y:S04]  /*23200*/  LDL.LU.64 R34, [R1+0x2588] ;  /* 0x0025880001227983 */ /* 0x000f280000300a00 */
[----:B------:R-:W4:Y:S04]  /*23210*/  LDL.LU.64 R8, [R1+0x2570] ;  /* 0x0025700001087983 */ /* 0x000f280000300a00 */
[----:B------:R-:W4:Y:S01]  /*23220*/  LDL.LU.64 R10, [R1+0x2578] ;  /* 0x00257800010a7983 */ /* 0x000f220000300a00 */
[C---:B------:R-:W-:Y:S03]  /*23230*/  HMMA.1688.F32.TF32 R48, R4.reuse, R104, R16 ;  /* 0x000000680430723c */ /* 0x040fe60000081010 */
[----:B------:R-:W4:Y:S04]  /*23240*/  LDL.LU.64 R16, [R1+0x2560] ;  /* 0x0025600001107983 */ /* 0x000f280000300a00 */
[----:B------:R-:W4:Y:S11]  /*23250*/  LDL.LU.64 R18, [R1+0x2568] ;  /* 0x0025680001127983 */ /* 0x000f360000300a00 */
[----:B------:R-:W-:Y:S05]  /*23260*/  @!UPT UIADD3 URZ, URZ, URZ, URZ ;  /* 0x0000003f3f3ff290 */ /* 0x000fea000fffe03f */
        /* <DEDUP_REMOVED lines=20> */
[C---:B-1----:R-:W-:Y:S08]  /*233b0*/  HMMA.1688.F32.TF32 R48, R4.reuse, R192, R44 ;  /* 0x000000c00430723c */ /* 0x042ff0000008102c */
[C---:B------:R-:W-:Y:S08]  /*233c0*/  HMMA.1688.F32.TF32 R44, R4.reuse, R188, R40 ;  /* 0x000000bc042c723c */ /* 0x040ff00000081028 */
[C---:B------:R-:W-:Y:S08]  /*233d0*/  HMMA.1688.F32.TF32 R40, R4.reuse, R184, R36 ;  /* 0x000000b80428723c */ /* 0x040ff00000081024 */
[C---:B------:R-:W-:Y:S01]  /*233e0*/  HMMA.1688.F32.TF32 R36, R4.reuse, R180, R32 ;  /* 0x000000b40424723c */ /* 0x040fe20000081020 */
[----:B------:R-:W-:Y:S04]  /*233f0*/  STL.64 [R1+0x490], R48 ;  /* 0x0004903001007387 */ /* 0x000fe80000100a00 */
[----:B------:R-:W-:Y:S04]  /*23400*/  STL.64 [R1+0x498], R50 ;  /* 0x0004983201007387 */ /* 0x000fe80000100a00 */
[----:B------:R-:W-:Y:S01]  /*23410*/  STL.64 [R1+0x480], R44 ;  /* 0x0004802c01007387 */ /* 0x000fe20000100a00 */
[C---:B------:R-:W-:Y:S03]  /*23420*/  HMMA.1688.F32.TF32 R32, R4.reuse, R176, R8 ;  /* 0x000000b00420723c */ /* 0x040fe60000081008 */
[----:B------:R-:W-:Y:S04]  /*23430*/  STL.64 [R1+0x488], R46 ;  /* 0x0004882e01007387 */ /* 0x000fe80000100a00 */
        /* <DEDUP_REMOVED lines=24> */
[----:B------:R1:W-:Y:S04]  /*235c0*/  STL.64 [R1+0x420], R32 ;  /* 0x0004202001007387 */ /* 0x0003e80000100a00 */
[----:B------:R1:W-:Y:S04]  /*235d0*/  STL.64 [R1+0x428], R34 ;  /* 0x0004282201007387 */ /* 0x0003e80000100a00 */
[----:B------:R-:W2:Y:S04]  /*235e0*/  LDL.LU.64 R44, [R1+0x24e0] ;  /* 0x0024e000012c7983 */ /* 0x000ea80000300a00 */
[----:B------:R-:W2:Y:S01]  /*235f0*/  LDL.LU.64 R46, [R1+0x24e8] ;  /* 0x0024e800012e7983 */ /* 0x000ea20000300a00 */
[C---:B----4-:R-:W-:Y:S11]  /*23600*/  HMMA.1688.F32.TF32 R12, R4.reuse, R160, R12 ;  /* 0x000000a0040c723c */ /* 0x050ff6000008100c */
[----:B------:R-:W-:Y:S11]  /*23610*/  @!UPT UIADD3 URZ, URZ, URZ, URZ ;  /* 0x0000003f3f3ff290 */ /* 0x000ff6000fffe03f */
[----:B------:R-:W-:Y:S01]  /*23620*/  @!UPT UIADD3 URZ, URZ, URZ, URZ ;  /* 0x0000003f3f3ff290 */ /* 0x000fe2000fffe03f */
[----:B------:R4:W-:Y:S04]  /*23630*/  STL.64 [R1+0x410], R12 ;  /* 0x0004100c01007387 */ /* 0x0009e80000100a00 */
[----:B------:R1:W-:Y:S04]  /*23640*/  STL.64 [R1+0x418], R14 ;  /* 0x0004180e01007387 */ /* 0x0003e80000100a00 */
[----:B------:R-:W2:Y:S04]  /*23650*/  LDL.LU.64 R40, [R1+0x24d0] ;  /* 0x0024d00001287983 */ /* 0x000ea80000300a00 */
[----:B------:R-:W2:Y:S04]  /*23660*/  LDL.LU.64 R42, [R1+0x24d8] ;  /* 0x0024d800012a7983 */ /* 0x000ea80000300a00 */
[----:B------:R-:W2:Y:S04]  /*23670*/  LDL.LU.64 R36, [R1+0x24c0] ;  /* 0x0024c00001247983 */ /* 0x000ea80000300a00 */
[----:B------:R-:W2:Y:S04]  /*23680*/  LDL.LU.64 R38, [R1+0x24c8] ;  /* 0x0024c80001267983 */ /* 0x000ea80000300a00 */
[----:B-1----:R-:W2:Y:S04]  /*23690*/  LDL.LU.64 R32, [R1+0x24b0] ;  /* 0x0024b00001207983 */ /* 0x002ea80000300a00 */
[----:B------:R-:W2:Y:S04]  /*236a0*/  LDL.LU.64 R34, [R1+0x24b8] ;  /* 0x0024b80001227983 */ /* 0x000ea80000300a00 */
[----:B----4-:R-:W4:Y:S04]  /*236b0*/  LDL.LU.64 R12, [R1+0x24a0] ;  /* 0x0024a000010c7983 */ /* 0x010f280000300a00 */
[----:B------:R-:W4:Y:S01]  /*236c0*/  LDL.LU.64 R14, [R1+0x24a8] ;  /* 0x0024a800010e7983 */ /* 0x000f220000300a00 */
[C---:B------:R-:W-:Y:S03]  /*236d0*/  HMMA.1688.F32.TF32 R48, R4.reuse, R156, R8 ;  /* 0x0000009c0430723c */ /* 0x040fe60000081008 */
[----:B------:R-:W4:Y:S04]  /*236e0*/  LDL.LU.64 R8, [R1+0x2490] ;  /* 0x0024900001087983 */ /* 0x000f280000300a00 */
[----:B------:R-:W4:Y:S11]  /*236f0*/  LDL.LU.64 R10, [R1+0x2498] ;  /* 0x00249800010a7983 */ /* 0x000f360000300a00 */
[----:B------:R-:W-:Y:S05]  /*23700*/  @!UPT UIADD3 URZ, URZ, URZ, URZ ;  /* 0x0000003f3f3ff290 */ /* 0x000fea000fffe03f */
        /* <DEDUP_REMOVED lines=27> */
[C---:B----4-:R-:W-:Y:S03]  /*238c0*/  HMMA.1688.F32.TF32 R32, R4.reuse, R124, R12 ;  /* 0x0000007c0420723c */ /* 0x050fe6000008100c */
        /* <DEDUP_REMOVED lines=18> */
[----:B---3--:R-:W-:Y:S11]  /*239f0*/  HMMA.1688.F32.TF32 R4, R4, R112, R28 ;  /* 0x000000700404723c */ /* 0x008ff6000008101c */
[----:B------:R-:W-:Y:S04]  /*23a00*/  @!UPT UIADD3 URZ, URZ, URZ, URZ ;  /* 0x0000003f3f3ff290 */ /* 0x000fe8000fffe03f */
[----:B------:R1:W-:Y:S04]  /*23a10*/  STL.64 [R1+0x360], R32 ;  /* 0x0003602001007387 */ /* 0x0003e80000100a00 */
[----:B------:R3:W-:Y:S04]  /*23a20*/  STL.64 [R1+0x368], R34 ;  /* 0x0003682201007387 */ /* 0x0007e80000100a00 */
[----:B------:R-:W4:Y:S04]  /*23a30*/  LDL.LU.64 R44, [R1+0x2440] ;  /* 0x00244000012c7983 */ /* 0x000f280000300a00 */
[----:B------:R-:W4:Y:S04]  /*23a40*/  LDL.LU.64 R46, [R1+0x2448] ;  /* 0x00244800012e7983 */ /* 0x000f280000300a00 */
[----:B------:R-:W-:Y:S04]  /*23a50*/  STL.64 [R1+0x170], R4 ;  /* 0x0001700401007387 */ /* 0x000fe80000100a00 */
[----:B------:R2:W-:Y:S04]  /*23a60*/  STL.64 [R1+0x178], R6 ;  /* 0x0001780601007387 */ /* 0x0005e80000100a00 */
[----:B-1----:R-:W4:Y:S04]  /*23a70*/  LDL.LU.64 R32, [R1+0x2430] ;  /* 0x0024300001207983 */ /* 0x002f280000300a00 */
[----:B---3--:R-:W3:Y:S01]  /*23a80*/  LDL.LU.64 R34, [R1+0x2438] ;  /* 0x0024380001227983 */ /* 0x008ee20000300a00 */
[C---:B--2---:R-:W-:Y:S11]  /*23a90*/  HMMA.1688.F32.TF32 R4, R20.reuse, R228, R24 ;  /* 0x000000e41404723c */ /* 0x044ff60000081018 */
[----:B------:R-:W-:Y:S11]  /*23aa0*/  @!UPT UIADD3 URZ, URZ, URZ, URZ ;  /* 0x0000003f3f3ff290 */ /* 0x000ff6000fffe03f */
[----:B------:R-:W-:Y:S01]  /*23ab0*/  @!UPT UIADD3 URZ, URZ, URZ, URZ ;  /* 0x0000003f3f3ff290 */ /* 0x000fe2000fffe03f */
[----:B------:R-:W-:Y:S04]  /*23ac0*/  STL.64 [R1+0x160], R4 ;  /* 0x0001600401007387 */ /* 0x000fe80000100a00 */
[----:B------:R4:W-:Y:S02]  /*23ad0*/  STL.64 [R1+0x168], R6 ;  /* 0x0001680601007387 */ /* 0x0009e40000100a00 */
[C---:B----4-:R-:W-:Y:S02]  /*23ae0*/  HMMA.1688.F32.TF32 R4, R20.reuse, R224, R12 ;  /* 0x000000e01404723c */ /* 0x050fe4000008100c */
[----:B------:R-:W2:Y:S04]  /*23af0*/  LDL.LU.64 R12, [R1+0x2420] ;  /* 0x00242000010c7983 */ /* 0x000ea80000300a00 */
[----:B------:R-:W2:Y:S11]  /*23b00*/  LDL.LU.64 R14, [R1+0x2428] ;  /* 0x00242800010e7983 */ /* 0x000eb60000300a00 */
        /* <DEDUP_REMOVED lines=8> */
[----:B------:R1:W-:Y:S04]  /*23b90*/  STL.64 [R1+0x348], R6 ;  /* 0x0003480601007387 */ /* 0x0003e80000100a00 */
[----:B------:R-:W4:Y:S04]  /*23ba0*/  LDL.LU.64 R40, [R1+0x2400] ;  /* 0x0024000001287983 */ /* 0x000f280000300a00 */
[----:B------:R-:W4:Y:S01]  /*23bb0*/  LDL.LU.64 R42, [R1+0x2408] ;  /* 0x00240800012a7983 */ /* 0x000f220000300a00 */
[C---:B-1----:R-:W-:Y:S11]  /*23bc0*/  HMMA.1688.F32.TF32 R4, R20.reuse, R216, R16 ;  /* 0x000000d81404723c */ /* 0x042ff60000081010 */
[----:B------:R-:W-:Y:S11]  /*23bd0*/  @!UPT UIADD3 URZ, URZ, URZ, URZ ;  /* 0x0000003f3f3ff290 */ /* 0x000ff6000fffe03f */
[----:B------:R-:W-:Y:S01]  /*23be0*/  @!UPT UIADD3 URZ, URZ, URZ, URZ ;  /* 0x0000003f3f3ff290 */ /* 0x000fe2000fffe03f */
        /* <DEDUP_REMOVED lines=12> */
[C---:B------:R-:W-:Y:S08]  /*23cb0*/  HMMA.1688.F32.TF32 R44, R20.reuse, R212, R44 ;  /* 0x000000d4142c723c */ /* 0x040ff0000008102c */
[C---:B---3--:R-:W-:Y:S11]  /*23cc0*/  HMMA.1688.F32.TF32 R32, R20.reuse, R208, R32 ;  /* 0x000000d01420723c */ /* 0x048ff60000081020 */
[----:B------:R-:W-:Y:S04]  /*23cd0*/  @!UPT UIADD3 URZ, URZ, URZ, URZ ;  /* 0x0000003f3f3ff290 */ /* 0x000fe8000fffe03f */
[----:B------:R-:W-:Y:S04]  /*23ce0*/  STL.64 [R1+0x320], R44 ;  /* 0x0003202c01007387 */ /* 0x000fe80000100a00 */
[----:B------:R-:W-:Y:S04]  /*23cf0*/  STL.64 [R1+0x328], R46 ;  /* 0x0003282e01007387 */ /* 0x000fe80000100a00 */
[----:B------:R1:W-:Y:S04]  /*23d00*/  STL.64 [R1+0x310], R32 ;  /* 0x0003102001007387 */ /* 0x0003e80000100a00 */
[----:B------:R3:W-:Y:S04]  /*23d10*/  STL.64 [R1+0x318], R34 ;  /* 0x0003182201007387 */ /* 0x0007e80000100a00 */
[----:B-1----:R-:W4:Y:S01]  /*23d20*/  LDL.LU.64 R32, [R1+0x23a0] ;  /* 0x0023a00001207983 */ /* 0x002f220000300a00 */
[C---:B--2---:R-:W-:Y:S08]  /*23d30*/  HMMA.1688.F32.TF32 R12, R20.reuse, R108, R12 ;  /* 0x0000006c140c723c */ /* 0x044ff0000008100c */
[C---:B----4-:R-:W-:Y:S11]  /*23d40*/  HMMA.1688.F32.TF32 R8, R20.reuse, R104, R8 ;  /* 0x000000681408723c */ /* 0x050ff60000081008 */
[----:B------:R-:W-:Y:S04]  /*23d50*/  @!UPT UIADD3 URZ, URZ, URZ, URZ ;  /* 0x0000003f3f3ff290 */ /* 0x000fe8000fffe03f */
[----:B------:R1:W-:Y:S04]  /*23d60*/  STL.64 [R1+0x300], R12 ;  /* 0x0003000c01007387 */ /* 0x0003e80000100a00 */
[----:B------:R2:W-:Y:S04]  /*23d70*/  STL.64 [R1+0x308], R14 ;  /* 0x0003080e01007387 */ /* 0x0005e80000100a00 */
[----:B---3--:R-:W3:Y:S04]  /*23d80*/  LDL.LU.64 R34, [R1+0x23a8] ;  /* 0x0023a80001227983 */ /* 0x008ee80000300a00 */
[----:B------:R4:W-:Y:S04]  /*23d90*/  STL.64 [R1+0x2f0], R8 ;  /* 0x0002f00801007387 */ /* 0x0009e80000100a00 */
[----:B------:R4:W-:Y:S04]  /*23da0*/  STL.64 [R1+0x2f8], R10 ;  /* 0x0002f80a01007387 */ /* 0x0009e80000100a00 */
[----:B-1----:R-:W3:Y:S04]  /*23db0*/  LDL.LU.64 R12, [R1+0x2390] ;  /* 0x00239000010c7983 */ /* 0x002ee80000300a00 */
[----:B--2---:R-:W2:Y:S04]  /*23dc0*/  LDL.LU.64 R14, [R1+0x2398] ;  /* 0x00239800010e7983 */ /* 0x004ea80000300a00 */
[----:B----4-:R-:W4:Y:S04]  /*23dd0*/  LDL.LU.64 R8, [R1+0x2380] ;  /* 0x0023800001087983 */ /* 0x010f280000300a00 */
[----:B------:R-:W4:Y:S01]  /*23de0*/  LDL.LU.64 R10, [R1+0x2388] ;  /* 0x00238800010a7983 */ /* 0x000f220000300a00 */
[C---:B------:R-:W-:Y:S08]  /*23df0*/  HMMA.1688.F32.TF32 R44, R20.reuse, R204, R40 ;  /* 0x000000cc142c723c */ /* 0x040ff00000081028 */
        /* <DEDUP_REMOVED lines=13> */
[----:B------:R-:W4:Y:S01]  /*23ed0*/  LDL.LU.64 R18, [R1+0x2378] ;  /* 0x0023780001127983 */ /* 0x000f220000300a00 */
[C---:B------:R-:W-:Y:S03]  /*23ee0*/  HMMA.1688.F32.TF32 R4, R20.reuse, R184, R4 ;  /* 0x000000b81404723c */ /* 0x040fe60000081004 */
[----:B------:R1:W-:Y:S04]  /*23ef0*/  STL.64 [R1+0x2a0], R24 ;  /* 0x0002a01801007387 */ /* 0x0003e80000100a00 */
[----:B------:R1:W-:Y:S04]  /*23f00*/  STL.64 [R1+0x2a8], R26 ;  /* 0x0002a81a01007387 */ /* 0x0003e80000100a00 */
[----:B-1----:R-:W4:Y:S04]  /*23f10*/  LDL.LU.64 R24, [R1+0x2360] ;  /* 0x0023600001187983 */ /* 0x002f280000300a00 */
[----:B------:R-:W4:Y:S08]  /*23f20*/  LDL.LU.64 R26, [R1+0x2368] ;  /* 0x00236800011a7983 */ /* 0x000f300000300a00 */
[----:B------:R1:W-:Y:S04]  /*23f30*/  STL.64 [R1+0x290], R4 ;  /* 0x0002900401007387 */ /* 0x0003e80000100a00 */
[----:B------:R1:W-:Y:S04]  /*23f40*/  STL.64 [R1+0x298], R6 ;  /* 0x0002980601007387 */ /* 0x0003e80000100a00 */
[----:B------:R-:W4:Y:S04]  /*23f50*/  LDL.LU.64 R28, [R1+0x2350] ;  /* 0x00235000011c7983 */ /* 0x000f280000300a00 */
[----:B------:R-:W4:Y:S04]  /*23f60*/  LDL.LU.64 R30, [R1+0x2358] ;  /* 0x00235800011e7983 */ /* 0x000f280000300a00 */
[----:B-1----:R-:W4:Y:S04]  /*23f70*/  LDL.LU.64 R4, [R1+0x2340] ;  /* 0x0023400001047983 */ /* 0x002f280000300a00 */
[----:B------:R-:W4:Y:S01]  /*23f80*/  LDL.LU.64 R6, [R1+0x2348] ;  /* 0x0023480001067983 */ /* 0x000f220000300a00 */
[C---:B---3--:R-:W-:Y:S08]  /*23f90*/  HMMA.1688.F32.TF32 R36, R20.reuse, R180, R32 ;  /* 0x000000b41424723c */ /* 0x048ff00000081020 */
[C---:B--2---:R-:W-:Y:S11]  /*23fa0*/  HMMA.1688.F32.TF32 R32, R20.reuse, R176, R12 ;  /* 0x000000b01420723c */ /* 0x044ff6000008100c */
[----:B------:R-:W-:Y:S04]  /*23fb0*/  @!UPT UIADD3 URZ, URZ, URZ, URZ ;  /* 0x0000003f3f3ff290 */ /* 0x000fe8000fffe03f */
[----:B------:R-:W-:Y:S04]  /*23fc0*/  STL.64 [R1+0x280], R36 ;  /* 0x0002802401007387 */ /* 0x000fe80000100a00 */
[----:B------:R-:W-:Y:S01]  /*23fd0*/  STL.64 [R1+0x288], R38 ;  /* 0x0002882601007387 */ /* 0x000fe20000100a00 */
[C---:B----4-:R-:W-:Y:S03]  /*23fe0*/  HMMA.1688.F32.TF32 R12, R20.reuse, R172, R8 ;  /* 0x000000ac140c723c */ /* 0x050fe60000081008 */
[----:B------:R-:W2:Y:S04]  /*23ff0*/  LDL.LU.64 R8, [R1+0x2330] ;  /* 0x0023300001087983 */ /* 0x000ea80000300a00 */
[----:B------:R1:W-:Y:S04]  /*24000*/  STL.64 [R1+0x270], R32 ;  /* 0x0002702001007387 */ /* 0x0003e80000100a00 */
[----:B------:R3:W-:Y:S04]  /*24010*/  STL.64 [R1+0x278], R34 ;  /* 0x0002782201007387 */ /* 0x0007e80000100a00 */
[----:B------:R-:W2:Y:S08]  /*24020*/  LDL.LU.64 R10, [R1+0x2338] ;  /* 0x00233800010a7983 */ /* 0x000eb00000300a00 */
[----:B------:R4:W-:Y:S04]  /*24030*/  STL.64 [R1+0x260], R12 ;  /* 0x0002600c01007387 */ /* 0x0009e80000100a00 */
[----:B------:R4:W-:Y:S04]  /*24040*/  STL.64 [R1+0x268], R14 ;  /* 0x0002680e01007387 */ /* 0x0009e80000100a00 */
[----:B-1----:R-:W2:Y:S04]  /*24050*/  LDL.LU.64 R32, [R1+0x2320] ;  /* 0x0023200001207983 */ /* 0x002ea80000300a00 */
[----:B---3--:R-:W3:Y:S04]  /*24060*/  LDL.LU.64 R34, [R1+0x2328] ;  /* 0x0023280001227983 */ /* 0x008ee80000300a00 */
        /* <DEDUP_REMOVED lines=10> */
[----:B------:R-:W4:Y:S02]  /*24110*/  LDL.LU.64 R26, [R1+0x22f8] ;  /* 0x0022f800011a7983 */ /* 0x000f240000300a00 */
[C---:B------:R-:W-:Y:S11]  /*24120*/  HMMA.1688.F32.TF32 R4, R20.reuse, R156, R4 ;  /* 0x0000009c1404723c */ /* 0x040ff60000081004 */
[----:B------:R-:W-:Y:S04]  /*24130*/  @!UPT UIADD3 URZ, URZ, URZ, URZ ;  /* 0x0000003f3f3ff290 */ /* 0x000fe8000fffe03f */
[----:B------:R-:W-:Y:S04]  /*24140*/  STL.64 [R1+0x240], R36 ;  /* 0x0002402401007387 */ /* 0x000fe80000100a00 */
[----:B------:R1:W-:Y:S02]  /*24150*/  STL.64 [R1+0x248], R38 ;  /* 0x0002482601007387 */ /* 0x0003e40000100a00 */
[C---:B-1----:R-:W-:Y:S02]  /*24160*/  HMMA.1688.F32.TF32 R36, R20.reuse, R160, R28 ;  /* 0x000000a01424723c */ /* 0x042fe4000008101c */
[----:B------:R-:W4:Y:S11]  /*24170*/  LDL.LU.64 R28, [R1+0x22e0] ;  /* 0x0022e000011c7983 */ /* 0x000f360000300a00 */
[----:B------:R-:W-:Y:S10]  /*24180*/  @!UPT UIADD3 URZ, URZ, URZ, URZ ;  /* 0x0000003f3f3ff290 */ /* 0x000ff4000fffe03f */
[----:B------:R-:W-:Y:S04]  /*24190*/  STL.64 [R1+0x230], R36 ;  /* 0x0002302401007387 */ /* 0x000fe80000100a00 */
[----:B------:R-:W-:Y:S04]  /*241a0*/  STL.64 [R1+0x238], R38 ;  /* 0x0002382601007387 */ /* 0x000fe80000100a00 */
[----:B------:R-:W4:Y:S04]  /*241b0*/  LDL.LU.64 R30, [R1+0x22e8] ;  /* 0x0022e800011e7983 */ /* 0x000f280000300a00 */
[----:B------:R1:W-:Y:S04]  /*241c0*/  STL.64 [R1+0x220], R4 ;  /* 0x0002200401007387 */ /* 0x0003e80000100a00 */
[----:B------:R1:W-:Y:S04]  /*241d0*/  STL.64 [R1+0x228], R6 ;  /* 0x0002280601007387 */ /* 0x0003e80000100a00 */
[----:B-1----:R-:W4:Y:S04]  /*241e0*/  LDL.LU.64 R4, [R1+0x22d0] ;  /* 0x0022d00001047983 */ /* 0x002f280000300a00 */
[----:B------:R-:W4:Y:S01]  /*241f0*/  LDL.LU.64 R6, [R1+0x22d8] ;  /* 0x0022d80001067983 */ /* 0x000f220000300a00 */
[C---:B--2---:R-:W-:Y:S03]  /*24200*/  HMMA.1688.F32.TF32 R36, R20.reuse, R152, R8 ;  /* 0x000000981424723c */ /* 0x044fe60000081008 */
[----:B------:R-:W2:Y:S04]  /*24210*/  LDL.LU.64 R8, [R1+0x22c0] ;  /* 0x0022c00001087983 */ /* 0x000ea80000300a00 */
[----:B------:R-:W2:Y:S11]  /*24220*/  LDL.LU.64 R10, [R1+0x22c8] ;  /* 0x0022c800010a7983 */ /* 0x000eb60000300a00 */
[----:B------:R-:W-:Y:S05]  /*24230*/  @!UPT UIADD3 URZ, URZ, URZ, URZ ;  /* 0x0000003f3f3ff290 */ /* 0x000fea000fffe03f */
[----:B------:R-:W-:Y:S04]  /*24240*/  STL.64 [R1+0x210], R36 ;  /* 0x0002102401007387 */ /* 0x000fe80000100a00 */
[----:B------:R3:W-:Y:S02]  /*24250*/  STL.64 [R1+0x218], R38 ;  /* 0x0002182601007387 */ /* 0x0007e40000100a00 */
[C---:B---3--:R-:W-:Y:S08]  /*24260*/  HMMA.1688.F32.TF32 R36, R20.reuse, R148, R32 ;  /* 0x000000941424723c */ /* 0x048ff00000081020 */
[C---:B----4-:R-:W-:Y:S01]  /*24270*/  HMMA.1688.F32.TF32 R32, R20.reuse, R144, R12 ;  /* 0x000000901420723c */ /* 0x050fe2000008100c */
[----:B------:R-:W3:Y:S11]  /*24280*/  LDL.LU.64 R12, [R1+0x22b0] ;  /* 0x0022b000010c7983 */ /* 0x000ef60000300a00 */
[----:B------:R-:W-:Y:S03]  /*24290*/  @!UPT UIADD3 URZ, URZ, URZ, URZ ;  /* 0x0000003f3f3ff290 */ /* 0x000fe6000fffe03f */
[----:B------:R-:W-:Y:S04]  /*242a0*/  STL.64 [R1+0x200], R36 ;  /* 0x0002002401007387 */ /* 0x000fe80000100a00 */
[----:B------:R-:W-:Y:S04]  /*242b0*/  STL.64 [R1+0x208], R38 ;  /* 0x0002082601007387 */ /* 0x000fe80000100a00 */
[----:B------:R-:W3:Y:S04]  /*242c0*/  LDL.LU.64 R14, [R1+0x22b8] ;  /* 0x0022b800010e7983 */ /* 0x000ee80000300a00 */
[----:B------:R-:W-:Y:S04]  /*242d0*/  STL.64 [R1+0x1f0], R32 ;  /* 0x0001f02001007387 */ /* 0x000fe80000100a00 */
[----:B------:R1:W-:Y:S02]  /*242e0*/  STL.64 [R1+0x1f8], R34 ;  /* 0x0001f82201007387 */ /* 0x0003e40000100a00 */
[C---:B-1----:R-:W-:Y:S02]  /*242f0*/  HMMA.1688.F32.TF32 R32, R20.reuse, R140, R16 ;  /* 0x0000008c1420723c */ /* 0x042fe40000081010 */
[----:B------:R-:W4:Y:S04]  /*24300*/  LDL.LU.64 R16, [R1+0x22a0] ;  /* 0x0022a00001107983 */ /* 0x000f280000300a00 */
[----:B------:R-:W4:Y:S11]  /*24310*/  LDL.LU.64 R18, [R1+0x22a8] ;  /* 0x0022a80001127983 */ /* 0x000f360000300a00 */
[----:B------:R-:W-:Y:S06]  /*24320*/  @!UPT UIADD3 URZ, URZ, URZ, URZ ;  /* 0x0000003f3f3ff290 */ /* 0x000fec000fffe03f */
[----:B------:R-:W-:Y:S04]  /*24330*/  STL.64 [R1+0x1e0], R32 ;  /* 0x0001e02001007387 */ /* 0x000fe80000100a00 */
[----:B------:R-:W-:Y:S04]  /*24340*/  STL.64 [R1+0x1e8], R34 ;  /* 0x0001e82201007387 */ /* 0x000fe80000100a00 */
[----:B------:R-:W4:Y:S04]  /*24350*/  LDL.LU.64 R44, [R1+0x1f70] ;  /* 0x001f7000012c7983 */ /* 0x000f280000300a00 */
[----:B------:R-:W4:Y:S01]  /*24360*/  LDL.LU.64 R46, [R1+0x1f78] ;  /* 0x001f7800012e7983 */ /* 0x000f220000300a00 */
[C---:B------:R-:W-:Y:S08]  /*24370*/  HMMA.1688.F32.TF32 R24, R20.reuse, R136, R24 ;  /* 0x000000881418723c */ /* 0x040ff00000081018 */
[C---:B------:R-:W-:Y:S11]  /*24380*/  HMMA.1688.F32.TF32 R28, R20.reuse, R132, R28 ;  /* 0x00000084141c723c */ /* 0x040ff6000008101c */
[----:B------:R-:W-:Y:S04]  /*24390*/  @!UPT UIADD3 URZ, URZ, URZ, URZ ;  /* 0x0000003f3f3ff290 */ /* 0x000fe8000fffe03f */
[----:B------:R1:W-:Y:S01]  /*243a0*/  STL.64 [R1+0x1d0], R24 ;  /* 0x0001d01801007387 */ /* 0x0003e20000100a00 */
[C---:B------:R-:W-:Y:S03]  /*243b0*/  HMMA.1688.F32.TF32 R4, R20.reuse, R128, R4 ;  /* 0x000000801404723c */ /* 0x040fe60000081004 */
[----:B------:R1:W-:Y:S04]  /*243c0*/  STL.64 [R1+0x1d8], R26 ;  /* 0x0001d81a01007387 */ /* 0x0003e80000100a00 */
[----:B-1----:R-:W4:Y:S04]  /*243d0*/  LDL.LU.64 R24, [R1+0x1f60] ;  /* 0x001f600001187983 */ /* 0x002f280000300a00 */
[----:B------:R-:W4:Y:S11]  /*243e0*/  LDL.LU.64 R26, [R1+0x1f68] ;  /* 0x001f6800011a7983 */ /* 0x000f360000300a00 */
[----:B------:R-:W-:Y:S01]  /*243f0*/  @!UPT UIADD3 URZ, URZ, URZ, URZ ;  /* 0x0000003f3f3ff290 */ /* 0x000fe2000fffe03f */
[----:B------:R-:W-:Y:S04]  /*24400*/  STL.64 [R1+0x3b08], R6 ;  /* 0x003b080601007387 */ /* 0x000fe80000100a00 */
[----:B------:R1:W-:Y:S04]  /*24410*/  STL.64 [R1+0x1c0], R28 ;  /* 0x0001c01c01007387 */ /* 0x0003e80000100a00 */
[----:B------:R1:W-:Y:S04]  /*24420*/  STL.64 [R1+0x1c8], R30 ;  /* 0x0001c81e01007387 */ /* 0x0003e80000100a00 */
[----:B------:R-:W-:Y:S04]  /*24430*/  STL.64 [R1+0x3b00], R4 ;  /* 0x003b000401007387 */ /* 0x000fe80000100a00 */
[----:B------:R-:W4:Y:S04]  /*24440*/  LDL.LU.64 R40, [R1+0x2290] ;  /* 0x0022900001287983 */ /* 0x000f280000300a00 */
[----:B------:R-:W4:Y:S04]  /*24450*/  LDL.LU.64 R42, [R1+0x2298] ;  /* 0x00229800012a7983 */ /* 0x000f280000300a00 */
[----:B------:R-:W4:Y:S04]  /*24460*/  LDL.LU.64 R36, [R1+0x2280] ;  /* 0x0022800001247983 */ /* 0x000f280000300a00 */
[----:B------:R-:W4:Y:S01]  /*24470*/  LDL.LU.64 R38, [R1+0x2288] ;  /* 0x0022880001267983 */ /* 0x000f220000300a00 */
[C---:B--2---:R-:W-:Y:S11]  /*24480*/  HMMA.1688.F32.TF32 R8, R20.reuse, R124, R8 ;  /* 0x0000007c1408723c */ /* 0x044ff60000081008 */
[----:B------:R-:W-:Y:S11]  /*24490*/  @!UPT UIADD3 URZ, URZ, URZ, URZ ;  /* 0x0000003f3f3ff290 */ /* 0x000ff6000fffe03f */
[----:B------:R-:W-:Y:S01]  /*244a0*/  @!UPT UIADD3 URZ, URZ, URZ, URZ ;  /* 0x0000003f3f3ff290 */ /* 0x000fe2000fffe03f */
[----:B------:R-:W-:Y:S04]  /*244b0*/  STL.64 [R1+0x3b18], R10 ;  /* 0x003b180a01007387 */ /* 0x000fe80000100a00 */
[----:B------:R2:W-:Y:S04]  /*244c0*/  STL.64 [R1+0x3b10], R8 ;  /* 0x003b100801007387 */ /* 0x0005e80000100a00 */
[----:B------:R-:W4:Y:S04]  /*244d0*/  LDL.LU.64 R32, [R1+0x2270] ;  /* 0x0022700001207983 */ /* 0x000f280000300a00 */
[----:B------:R-:W4:Y:S04]  /*244e0*/  LDL.LU.64 R34, [R1+0x2278] ;  /* 0x0022780001227983 */ /* 0x000f280000300a00 */
[----:B-1----:R-:W4:Y:S04]  /*244f0*/  LDL.LU.64 R28, [R1+0x2260] ;  /* 0x00226000011c7983 */ /* 0x002f280000300a00 */
[----:B------:R-:W4:Y:S01]  /*24500*/  LDL.LU.64 R30, [R1+0x2268] ;  /* 0x00226800011e7983 */ /* 0x000f220000300a00 */
[C---:B---3--:R-:W-:Y:S11]  /*24510*/  HMMA.1688.F32.TF32 R12, R20.reuse, R120, R12 ;  /* 0x00000078140c723c */ /* 0x048ff6000008100c */
[----:B------:R-:W-:Y:S11]  /*24520*/  @!UPT UIADD3 URZ, URZ, URZ, URZ ;  /* 0x0000003f3f3ff290 */ /* 0x000ff6000fffe03f */
[----:B------:R-:W-:Y:S01]  /*24530*/  @!UPT UIADD3 URZ, URZ, URZ, URZ ;  /* 0x0000003f3f3ff290 */ /* 0x000fe2000fffe03f */
[----:B------:R-:W-:Y:S04]  /*24540*/  STL.64 [R1+0x3b28], R14 ;  /* 0x003b280e01007387 */ /* 0x000fe80000100a00 */
[----:B------:R-:W-:Y:S04]  /*24550*/  STL.64 [R1+0x3b20], R12 ;  /* 0x003b200c01007387 */ /* 0x000fe80000100a00 */
[----:B--2---:R-:W2:Y:S04]  /*24560*/  LDL.LU.64 R8, [R1+0x2250] ;  /* 0x0022500001087983 */ /* 0x004ea80000300a00 */
[----:B------:R-:W2:Y:S01]  /*24570*/  LDL.LU.64 R10, [R1+0x2258] ;  /* 0x00225800010a7983 */ /* 0x000ea20000300a00 */
[C---:B----4-:R-:W-:Y:S08]  /*24580*/  HMMA.1688.F32.TF32 R16, R20.reuse, R116, R16 ;  /* 0x000000741410723c */ /* 0x050ff00000081010 */
[----:B------:R-:W-:Y:S11]  /*24590*/  HMMA.1688.F32.TF32 R20, R20, R112, R44 ;  /* 0x000000701414723c */ /* 0x000ff6000008102c */
[----:B------:R-:W-:Y:S04]  /*245a0*/  @!UPT UIADD3 URZ, URZ, URZ, URZ ;  /* 0x0000003f3f3ff290 */ /* 0x000fe8000fffe03f */
[----:B------:R-:W-:Y:S04]  /*245b0*/  STL.64 [R1+0x3b38], R18 ;  /* 0x003b381201007387 */ /* 0x000fe80000100a00 */
[----:B------:R1:W-:Y:S04]  /*245c0*/  STL.64 [R1+0x3b30], R16 ;  /* 0x003b301001007387 */ /* 0x0003e80000100a00 */
[----:B------:R-:W-:Y:S04]  /*245d0*/  STL.64 [R1+0x3b48], R22 ;  /* 0x003b481601007387 */ /* 0x000fe80000100a00 */
[----:B------:R3:W-:Y:S04]  /*245e0*/  STL.64 [R1+0x3b40], R20 ;  /* 0x003b401401007387 */ /* 0x0007e80000100a00 */
[----:B------:R-:W4:Y:S04]  /*245f0*/  LDL.LU.64 R4, [R1+0x2240] ;  /* 0x0022400001047983 */ /* 0x000f280000300a00 */
[----:B------:R-:W4:Y:S04]  /*24600*/  LDL.LU.64 R6, [R1+0x2248] ;  /* 0x0022480001067983 */ /* 0x000f280000300a00 */
[----:B-1----:R-:W4:Y:S04]  /*24610*/  LDL.LU.64 R16, [R1+0x2230] ;  /* 0x0022300001107983 */ /* 0x002f280000300a00 */
[----:B------:R-:W4:Y:S01]  /*24620*/  LDL.LU.64 R18, [R1+0x2238] ;  /* 0x0022380001127983 */ /* 0x000f220000300a00 */
[C---:B------:R-:W-:Y:S08]  /*24630*/  HMMA.1688.F32.TF32 R24, R236.reuse, R228, R24 ;  /* 0x000000e4ec18723c */ /* 0x040ff00000081018 */
[C---:B------:R-:W-:Y:S11]  /*24640*/  HMMA.1688.F32.TF32 R92, R236.reuse, R224, R40 ;  /* 0x000000e0ec5c723c */ /* 0x040ff60000081028 */
[----:B------:R-:W-:Y:S04]  /*24650*/  @!UPT UIADD3 URZ, URZ, URZ, URZ ;  /* 0x0000003f3f3ff290 */ /* 0x000fe8000fffe03f */
[----:B------:R-:W-:Y:S04]  /*24660*/  STL.64 [R1+0x3b58], R26 ;  /* 0x003b581a01007387 */ /* 0x000fe80000100a00 */
[----:B------:R1:W-:Y:S01]  /*24670*/  STL.64 [R1+0x3b50], R24 ;  /* 0x003b501801007387 */ /* 0x0003e20000100a00 */
[C---:B------:R-:W-:Y:S03]  /*24680*/  HMMA.1688.F32.TF32 R96, R236.reuse, R220, R36 ;  /* 0x000000dcec60723c */ /* 0x040fe60000081024 */
[----:B------:R-:W-:Y:S04]  /*24690*/  STL.64 [R1+0x3b68], R94 ;  /* 0x003b685e01007387 */ /* 0x000fe80000100a00 */
[----:B------:R-:W-:Y:S04]  /*246a0*/  STL.64 [R1+0x3b60], R92 ;  /* 0x003b605c01007387 */ /* 0x000fe80000100a00 */
[----:B---3--:R-:W4:Y:S04]  /*246b0*/  LDL.LU.64 R20, [R1+0x2220] ;  /* 0x0022200001147983 */ /* 0x008f280000300a00 */
[----:B------:R-:W4:Y:S08]  /*246c0*/  LDL.LU.64 R22, [R1+0x2228] ;  /* 0x0022280001167983 */ /* 0x000f300000300a00 */
[----:B------:R-:W-:Y:S04]  /*246d0*/  STL.64 [R1+0x3b78], R98 ;  /* 0x003b786201007387 */ /* 0x000fe80000100a00 */
[----:B------:R-:W-:Y:S01]  /*246e0*/  STL.64 [R1+0x3b70], R96 ;  /* 0x003b706001007387 */ /* 0x000fe20000100a00 */
[C---:B------:R-:W-:Y:S08]  /*246f0*/  HMMA.1688.F32.TF32 R100, R236.reuse, R216, R32 ;  /* 0x000000d8ec64723c */ /* 0x040ff00000081020 */
[C---:B------:R-:W-:Y:S11]  /*24700*/  HMMA.1688.F32.TF32 R28, R236.reuse, R212, R28 ;  /* 0x000000d4ec1c723c */ /* 0x040ff6000008101c */
[----:B------:R-:W-:Y:S04]  /*24710*/  @!UPT UIADD3 URZ, URZ, URZ, URZ ;  /* 0x0000003f3f3ff290 */ /* 0x000fe8000fffe03f */
[----:B------:R-:W-:Y:S04]  /*24720*/  STL.64 [R1+0x3b88], R102 ;  /* 0x003b886601007387 */ /* 0x000fe80000100a00 */
[----:B------:R-:W-:Y:S04]  /*24730*/  STL.64 [R1+0x3b80], R100 ;  /* 0x003b806401007387 */ /* 0x000fe80000100a00 */
[----:B------:R-:W3:Y:S04]  /*24740*/  LDL.LU.64 R12, [R1+0x2210] ;  /* 0x00221000010c7983 */ /* 0x000ee80000300a00 */
[----:B------:R-:W3:Y:S04]  /*24750*/  LDL.LU.64 R14, [R1+0x2218] ;  /* 0x00221800010e7983 */ /* 0x000ee80000300a00 */
[----:B------:R-:W-:Y:S04]  /*24760*/  STL.64 [R1+0x3b98], R30 ;  /* 0x003b981e01007387 */ /* 0x000fe80000100a00 */
[----:B------:R-:W-:Y:S01]  /*24770*/  STL.64 [R1+0x3b90], R28 ;  /* 0x003b901c01007387 */ /* 0x000fe20000100a00 */
[C---:B--2---:R-:W-:Y:S03]  /*24780*/  HMMA.1688.F32.TF32 R32, R236.reuse, R208, R8 ;  /* 0x000000d0ec20723c */ /* 0x044fe60000081008 */
[----:B------:R-:W2:Y:S04]  /*24790*/  LDL.LU.64 R8, [R1+0x2200] ;  /* 0x0022000001087983 */ /* 0x000ea80000300a00 */
[----:B------:R-:W2:Y:S11]  /*247a0*/  LDL.LU.64 R10, [R1+0x2208] ;  /* 0x00220800010a7983 */ /* 0x000eb60000300a00 */
[----:B------:R-:W-:Y:S05]  /*247b0*/  @!UPT UIADD3 URZ, URZ, URZ, URZ ;  /* 0x0000003f3f3ff290 */ /* 0x000fea000fffe03f */
[----:B------:R-:W-:Y:S04]  /*247c0*/  STL [R1+0x3a4c], R32 ;  /* 0x003a4c2001007387 */ /* 0x000fe80000100800 */
[----:B------:R-:W-:Y:S04]  /*247d0*/  STL [R1+0x3a48], R33 ;  /* 0x003a482101007387 */ /* 0x000fe80000100800 */
[----:B------:R-:W-:Y:S04]  /*247e0*/  STL [R1+0x3a44], R34 ;  /* 0x003a442201007387 */ /* 0x000fe80000100800 */
[----:B------:R-:W-:Y:S01]  /*247f0*/  STL [R1+0x3a40], R35 ;  /* 0x003a402301007387 */ /* 0x000fe20000100800 */
[C---:B----4-:R-:W-:Y:S03]  /*24800*/  HMMA.1688.F32.TF32 R36, R236.reuse, R108, R4 ;  /* 0x0000006cec24723c */ /* 0x050fe60000081004 */
[----:B------:R-:W4:Y:S04]  /*24810*/  LDL.LU.64 R4, [R1+0x21f0] ;  /* 0x0021f00001047983 */ /* 0x000f280000300a00 */
[----:B------:R-:W4:Y:S01]  /*24820*/  LDL.LU.64 R6, [R1+0x21f8] ;  /* 0x0021f80001067983 */ /* 0x000f220000300a00 */
[C---:B------:R-:W-:Y:S11]  /*24830*/  HMMA.1688.F32.TF32 R40, R236.reuse, R104, R16 ;  /* 0x00000068ec28723c */ /* 0x040ff60000081010 */
[----:B------:R-:W-:Y:S04]  /*24840*/  @!UPT UIADD3 URZ, URZ, URZ, URZ ;  /* 0x0000003f3f3ff290 */ /* 0x000fe8000fffe03f */
[----:B------:R-:W-:Y:S04]  /*24850*/  STL [R1+0x3a5c], R36 ;  /* 0x003a5c2401007387 */ /* 0x000fe80000100800 */
[----:B------:R-:W-:Y:S04]  /*24860*/  STL [R1+0x3a58], R37 ;  /* 0x003a582501007387 */ /* 0x000fe80000100800 */
[----:B------:R-:W-:Y:S04]  /*24870*/  STL [R1+0x3a54], R38 ;  /* 0x003a542601007387 */ /* 0x000fe80000100800 */
[----:B------:R-:W-:Y:S04]  /*24880*/  STL [R1+0x3a50], R39 ;  /* 0x003a502701007387 */ /* 0x000fe80000100800 */
[----:B------:R-:W4:Y:S04]  /*24890*/  LDL.LU.64 R16, [R1+0x21e0] ;  /* 0x0021e00001107983 */ /* 0x000f280000300a00 */
[----:B------:R-:W4:Y:S04]  /*248a0*/  LDL.LU.64 R18, [R1+0x21e8] ;  /* 0x0021e80001127983 */ /* 0x000f280000300a00 */
[----:B------:R-:W-:Y:S04]  /*248b0*/  STL [R1+0x3a68], R40 ;  /* 0x003a682801007387 */ /* 0x000fe80000100800 */
[----:B------:R-:W-:Y:S04]  /*248c0*/  STL [R1+0x3a64], R41 ;  /* 0x003a642901007387 */ /* 0x000fe80000100800 */
[----:B------:R-:W-:Y:S04]  /*248d0*/  STL [R1+0x3a60], R42 ;  /* 0x003a602a01007387 */ /* 0x000fe80000100800 */
[----:B------:R-:W-:Y:S01]  /*248e0*/  STL [R1+0x3a3c], R43 ;  /* 0x003a3c2b01007387 */ /* 0x000fe20000100800 */
[C---:B------:R-:W-:Y:S03]  /*248f0*/  HMMA.1688.F32.TF32 R44, R236.reuse, R204, R20 ;  /* 0x000000ccec2c723c */ /* 0x040fe60000081014 */
[----:B------:R-:W4:Y:S04]  /*24900*/  LDL.LU.64 R20, [R1+0x21d0] ;  /* 0x0021d00001147983 */ /* 0x000f280000300a00 */
[----:B------:R-:W4:Y:S11]  /*24910*/  LDL.LU.64 R22, [R1+0x21d8] ;  /* 0x0021d80001167983 */ /* 0x000f360000300a00 */
[----:B------:R-:W-:Y:S05]  /*24920*/  @!UPT UIADD3 URZ, URZ, URZ, URZ ;  /* 0x0000003f3f3ff290 */ /* 0x000fea000fffe03f */
[----:B------:R-:W-:Y:S04]  /*24930*/  STL [R1+0x3a74], R44 ;  /* 0x003a742c01007387 */ /* 0x000fe80000100800 */
[----:B------:R-:W-:Y:S04]  /*24940*/  STL [R1+0x3a70], R45 ;  /* 0x003a702d01007387 */ /* 0x000fe80000100800 */
[----:B------:R1:W-:Y:S04]  /*24950*/  STL [R1+0x3a6c], R46 ;  /* 0x003a6c2e01007387 */ /* 0x0003e80000100800 */
[----:B------:R-:W-:Y:S01]  /*24960*/  STL [R1+0x3a38], R47 ;  /* 0x003a382f01007387 */ /* 0x000fe20000100800 */
[C---:B---3--:R-:W-:Y:S03]  /*24970*/  HMMA.1688.F32.TF32 R48, R236.reuse, R200, R12 ;  /* 0x000000c8ec30723c */ /* 0x048fe6000008100c */
[----:B------:R-:W3:Y:S04]  /*24980*/  LDL.LU.64 R12, [R1+0x21c0] ;  /* 0x0021c000010c7983 */ /* 0x000ee80000300a00 */
[----:B------:R-:W3:Y:S11]  /*24990*/  LDL.LU.64 R14, [R1+0x21c8] ;  /* 0x0021c800010e7983 */ /* 0x000ef60000300a00 */
[----:B------:R-:W-:Y:S05]  /*249a0*/  @!UPT UIADD3 URZ, URZ, URZ, URZ ;  /* 0x0000003f3f3ff290 */ /* 0x000fea000fffe03f */
        /* <DEDUP_REMOVED lines=8> */
[----:B------:R1:W-:Y:S04]  /*24a30*/  STL [R1+0x3a8c], R52 ;  /* 0x003a8c3401007387 */ /* 0x0003e80000100800 */
[----:B------:R1:W-:Y:S04]  /*24a40*/  STL [R1+0x3a88], R53 ;  /* 0x003a883501007387 */ /* 0x0003e80000100800 */
[----:B------:R1:W-:Y:S04]  /*24a50*/  STL [R1+0x3a84], R54 ;  /* 0x003a843601007387 */ /* 0x0003e80000100800 */
[----:B------:R1:W-:Y:S01]  /*24a60*/  STL [R1+0x3a80], R55 ;  /* 0x003a803701007387 */ /* 0x0003e20000100800 */
[C---:B----4-:R-:W-:Y:S03]  /*24a70*/  HMMA.1688.F32.TF32 R56, R236.reuse, R192, R4 ;  /* 0x000000c0ec38723c */ /* 0x050fe60000081004 */
[----:B------:R-:W4:Y:S04]  /*24a80*/  LDL.LU.64 R4, [R1+0x21a0] ;  /* 0x0021a00001047983 */ /* 0x000f280000300a00 */
[----:B------:R-:W4:Y:S01]  /*24a90*/  LDL.LU.64 R6, [R1+0x21a8] ;  /* 0x0021a80001067983 */ /* 0x000f220000300a00 */
[C---:B------:R-:W-:Y:S11]  /*24aa0*/  HMMA.1688.F32.TF32 R60, R236.reuse, R188, R16 ;  /* 0x000000bcec3c723c */ /* 0x040ff60000081010 */
[----:B------:R-:W-:Y:S04]  /*24ab0*/  @!UPT UIADD3 URZ, URZ, URZ, URZ ;  /* 0x0000003f3f3ff290 */ /* 0x000fe8000fffe03f */
[----:B------:R-:W-:Y:S04]  /*24ac0*/  STL [R1+0x3a9c], R56 ;  /* 0x003a9c3801007387 */ /* 0x000fe80000100800 */
[----:B------:R-:W-:Y:S04]  /*24ad0*/  STL [R1+0x3a98], R57 ;  /* 0x003a983901007387 */ /* 0x000fe80000100800 */
[----:B------:R1:W-:Y:S04]  /*24ae0*/  STL [R1+0x3a94], R58 ;  /* 0x003a943a01007387 */ /* 0x0003e80000100800 */
[----:B------:R1:W-:Y:S04]  /*24af0*/  STL [R1+0x3a90], R59 ;  /* 0x003a903b01007387 */ /* 0x0003e80000100800 */
[----:B------:R-:W4:Y:S04]  /*24b00*/  LDL.LU.64 R16, [R1+0x2190] ;  /* 0x0021900001107983 */ /* 0x000f280000300a00 */
[----:B------:R-:W4:Y:S04]  /*24b10*/  LDL.LU.64 R18, [R1+0x2198] ;  /* 0x0021980001127983 */ /* 0x000f280000300a00 */
[----:B------:R-:W-:Y:S04]  /*24b20*/  STL [R1+0x3aac], R60 ;  /* 0x003aac3c01007387 */ /* 0x000fe80000100800 */
[----:B------:R-:W-:Y:S04]  /*24b30*/  STL [R1+0x3aa8], R61 ;  /* 0x003aa83d01007387 */ /* 0x000fe80000100800 */
[----:B------:R2:W-:Y:S04]  /*24b40*/  STL [R1+0x3aa4], R62 ;  /* 0x003aa43e01007387 */ /* 0x0005e80000100800 */
[----:B------:R2:W-:Y:S04]  /*24b50*/  STL [R1+0x3aa0], R63 ;  /* 0x003aa03f01007387 */ /* 0x0005e80000100800 */
[----:B-1----:R-:W4:Y:S04]  /*24b60*/  LDL.LU.64 R24, [R1+0x2180] ;  /* 0x0021800001187983 */ /* 0x002f280000300a00 */
[----:B------:R-:W4:Y:S01]  /*24b70*/  LDL.LU.64 R26, [R1+0x2188] ;  /* 0x00218800011a7983 */ /* 0x000f220000300a00 */
[C---:B------:R-:W-:Y:S11]  /*24b80*/  HMMA.1688.F32.TF32 R64, R236.reuse, R184, R20 ;  /* 0x000000b8ec40723c */ /* 0x040ff60000081014 */
[----:B------:R-:W-:Y:S11]  /*24b90*/  @!UPT UIADD3 URZ, URZ, URZ, URZ ;  /* 0x0000003f3f3ff290 */ /* 0x000ff6000fffe03f */
[----:B------:R-:W-:Y:S01]  /*24ba0*/  @!UPT UIADD3 URZ, URZ, URZ, URZ ;  /* 0x0000003f3f3ff290 */ /* 0x000fe2000fffe03f */
[----:B------:R1:W-:Y:S04]  /*24bb0*/  STL [R1+0x3abc], R64 ;  /* 0x003abc4001007387 */ /* 0x0003e80000100800 */
[----:B------:R1:W-:Y:S04]  /*24bc0*/  STL [R1+0x3ab8], R65 ;  /* 0x003ab84101007387 */ /* 0x0003e80000100800 */
[----:B------:R1:W-:Y:S04]  /*24bd0*/  STL [R1+0x3ab4], R66 ;  /* 0x003ab44201007387 */ /* 0x0003e80000100800 */
[----:B------:R1:W-:Y:S01]  /*24be0*/  STL [R1+0x3ab0], R67 ;  /* 0x003ab04301007387 */ /* 0x0003e20000100800 */
[C---:B---3--:R-:W-:Y:S03]  /*24bf0*/  HMMA.1688.F32.TF32 R68, R236.reuse, R180, R12 ;  /* 0x000000b4ec44723c */ /* 0x048fe6000008100c */
[----:B------:R-:W3:Y:S04]  /*24c00*/  LDL.LU.64 R12, [R1+0x2170] ;  /* 0x00217000010c7983 */ /* 0x000ee80000300a00 */
[----:B------:R-:W3:Y:S04]  /*24c10*/  LDL.LU.64 R14, [R1+0x2178] ;  /* 0x00217800010e7983 */ /* 0x000ee80000300a00 */
[----:B------:R-:W3:Y:S04]  /*24c20*/  LDL.LU.64 R20, [R1+0x2160] ;  /* 0x0021600001147983 */ /* 0x000ee80000300a00 */
[----:B------:R-:W3:Y:S08]  /*24c30*/  LDL.LU.64 R22, [R1+0x2168] ;  /* 0x0021680001167983 */ /* 0x000ef00000300a00 */
[----:B------:R-:W-:Y:S04]  /*24c40*/  STL [R1+0x3acc], R68 ;  /* 0x003acc4401007387 */ /* 0x000fe80000100800 */
[----:B------:R-:W-:Y:S04]  /*24c50*/  STL [R1+0x3ac8], R69 ;  /* 0x003ac84501007387 */ /* 0x000fe80000100800 */
[----:B------:R1:W-:Y:S04]  /*24c60*/  STL [R1+0x3ac4], R70 ;  /* 0x003ac44601007387 */ /* 0x0003e80000100800 */
[----:B------:R1:W-:Y:S01]  /*24c70*/  STL [R1+0x3ac0], R71 ;  /* 0x003ac04701007387 */ /* 0x0003e20000100800 */
[C---:B--2---:R-:W-:Y:S03]  /*24c80*/  HMMA.1688.F32.TF32 R72, R236.reuse, R176, R8 ;  /* 0x000000b0ec48723c */ /* 0x044fe60000081008 */
[----:B------:R-:W2:Y:S04]  /*24c90*/  LDL.LU.64 R8, [R1+0x2150] ;  /* 0x0021500001087983 */ /* 0x000ea80000300a00 */
[----:B------:R-:W2:Y:S11]  /*24ca0*/  LDL.LU.64 R10, [R1+0x2158] ;  /* 0x00215800010a7983 */ /* 0x000eb60000300a00 */
[----:B------:R-:W-:Y:S05]  /*24cb0*/  @!UPT UIADD3 URZ, URZ, URZ, URZ ;  /* 0x0000003f3f3ff290 */ /* 0x000fea000fffe03f */
[----:B------:R-:W-:Y:S04]  /*24cc0*/  STL [R1+0x3adc], R72 ;  /* 0x003adc4801007387 */ /* 0x000fe80000100800 */
[----:B------:R-:W-:Y:S04]  /*24cd0*/  STL [R1+0x3ad8], R73 ;  /* 0x003ad84901007387 */ /* 0x000fe80000100800 */
[----:B------:R1:W-:Y:S04]  /*24ce0*/  STL [R1+0x3ad4], R74 ;  /* 0x003ad44a01007387 */ /* 0x0003e80000100800 */
[----:B------:R1:W-:Y:S01]  /*24cf0*/  STL [R1+0x3ad0], R75 ;  /* 0x003ad04b01007387 */ /* 0x0003e20000100800 */
[C---:B----4-:R-:W-:Y:S03]  /*24d00*/  HMMA.1688.F32.TF32 R76, R236.reuse, R172, R4 ;  /* 0x000000acec4c723c */ /* 0x050fe60000081004 */
[----:B------:R-:W4:Y:S04]  /*24d10*/  LDL.LU.64 R4, [R1+0x2140] ;  /* 0x0021400001047983 */ /* 0x000f280000300a00 */
[----:B------:R-:W4:Y:S11]  /*24d20*/  LDL.LU.64 R6, [R1+0x2148] ;  /* 0x0021480001067983 */ /* 0x000f360000300a00 */
[----:B------:R-:W-:Y:S05]  /*24d30*/  @!UPT UIADD3 URZ, URZ, URZ, URZ ;  /* 0x0000003f3f3ff290 */ /* 0x000fea000fffe03f */
[----:B------:R-:W-:Y:S04]  /*24d40*/  STL [R1+0x3aec], R76 ;  /* 0x003aec4c01007387 */ /* 0x000fe80000100800 */
[----:B------:R-:W-:Y:S04]  /*24d50*/  STL [R1+0x3ae8], R77 ;  /* 0x003ae84d01007387 */ /* 0x000fe80000100800 */
[----:B------:R1:W-:Y:S04]  /*24d60*/  STL [R1+0x3ae4], R78 ;  /* 0x003ae44e01007387 */ /* 0x0003e80000100800 */
[----:B------:R1:W-:Y:S01]  /*24d70*/  STL [R1+0x3ae0], R79 ;  /* 0x003ae04f01007387 */ /* 0x0003e20000100800 */
[C---:B------:R-:W-:Y:S03]  /*24d80*/  HMMA.1688.F32.TF32 R80, R236.reuse, R168, R16 ;  /* 0x000000a8ec50723c */ /* 0x040fe60000081010 */
[----:B------:R-:W4:Y:S04]  /*24d90*/  LDL.LU.64 R16, [R1+0x2130] ;  /* 0x0021300001107983 */ /* 0x000f280000300a00 */
[----:B------:R-:W4:Y:S01]  /*24da0*/  LDL.LU.64 R18, [R1+0x2138] ;  /* 0x0021380001127983 */ /* 0x000f220000300a00 */
[C---:B------:R-:W-:Y:S11]  /*24db0*/  HMMA.1688.F32.TF32 R84, R236.reuse, R164, R24 ;  /* 0x000000a4ec54723c */ /* 0x040ff60000081018 */
[----:B------:R-:W-:Y:S04]  /*24dc0*/  @!UPT UIADD3 URZ, URZ, URZ, URZ ;  /* 0x0000003f3f3ff290 */ /* 0x000fe8000fffe03f */
[----:B------:R1:W-:Y:S04]  /*24dd0*/  STL [R1+0x3afc], R80 ;  /* 0x003afc5001007387 */ /* 0x0003e80000100800 */
[----:B------:R1:W-:Y:S04]  /*24de0*/  STL [R1+0x3af8], R81 ;  /* 0x003af85101007387 */ /* 0x0003e80000100800 */
[----:B------:R1:W-:Y:S04]  /*24df0*/  STL [R1+0x3af4], R82 ;  /* 0x003af45201007387 */ /* 0x0003e80000100800 */
[----:B------:R1:W-:Y:S04]  /*24e00*/  STL [R1+0x3af0], R83 ;  /* 0x003af05301007387 */ /* 0x0003e80000100800 */
[----:B------:R-:W-:Y:S04]  /*24e10*/  STL.64 [R1+0x3ba8], R86 ;  /* 0x003ba85601007387 */ /* 0x000fe80000100a00 */
[----:B------:R-:W-:Y:S01]  /*24e20*/  STL.64 [R1+0x3ba0], R84 ;  /* 0x003ba05401007387 */ /* 0x000fe20000100a00 */
[C---:B---3--:R-:W-:Y:S03]  /*24e30*/  HMMA.1688.F32.TF32 R88, R236.reuse, R160, R12 ;  /* 0x000000a0ec58723c */ /* 0x048fe6000008100c */
[----:B------:R-:W3:Y:S04]  /*24e40*/  LDL.LU.64 R12, [R1+0x2120] ;  /* 0x00212000010c7983 */ /* 0x000ee80000300a00 */
[----:B------:R-:W3:Y:S01]  /*24e50*/  LDL.LU.64 R14, [R1+0x2128] ;  /* 0x00212800010e7983 */ /* 0x000ee20000300a00 */
[----:B--2---:R-:W-:Y:S11]  /*24e60*/  HMMA.1688.F32.TF32 R8, R236, R152, R8 ;  /* 0x00000098ec08723c */ /* 0x004ff60000081008 */
[----:B------:R-:W-:Y:S04]  /*24e70*/  @!UPT UIADD3 URZ, URZ, URZ, URZ ;  /* 0x0000003f3f3ff290 */ /* 0x000fe8000fffe03f */
[----:B------:R-:W-:Y:S04]  /*24e80*/  STL.64 [R1+0x3bb8], R90 ;  /* 0x003bb85a01007387 */ /* 0x000fe80000100a00 */
[----:B------:R-:W-:Y:S05]  /*24e90*/  STL.64 [R1+0x3bb0], R88 ;  /* 0x003bb05801007387 */ /* 0x000fea0000100a00 */
[----:B------:R-:W-:Y:S02]  /*24ea0*/  IMAD.MOV.U32 R46, RZ, RZ, R8 ;  /* 0x000000ffff2e7224 */ /* 0x000fe400078e0008 */
[----:B------:R-:W-:-:S02]  /*24eb0*/  IMAD.MOV.U32 R40, RZ, RZ, R9 ;  /* 0x000000ffff287224 */ /* 0x000fc400078e0009 */
[----:B------:R-:W-:Y:S01]  /*24ec0*/  IMAD.MOV.U32 R41, RZ, RZ, R10 ;  /* 0x000000ffff297224 */ /* 0x000fe200078e000a */
[----:B------:R-:W2:Y:S01]  /*24ed0*/  LDL.LU.64 R8, [R1+0x2110] ;  /* 0x0021100001087983 */ /* 0x000ea20000300a00 */
[----:B------:R-:W-:-:S03]  /*24ee0*/  IMAD.MOV.U32 R42, RZ, RZ, R11 ;  /* 0x000000ffff2a7224 */ /* 0x000fc600078e000b */
[----:B------:R-:W2:Y:S01]  /*24ef0*/  LDL.LU.64 R10, [R1+0x2118] ;  /* 0x00211800010a7983 */ /* 0x000ea20000300a00 */
        /* <DEDUP_REMOVED lines=9> */
[C---:B------:R-:W-:Y:S08]  /*24f90*/  HMMA.1688.F32.TF32 R20, R236.reuse, R156, R20 ;  /* 0x0000009cec14723c */ /* 0x040ff00000081014 */
[----:B------:R-:W-:Y:S01]  /*24fa0*/  HMMA.1688.F32.TF32 R16, R236, R144, R16 ;  /* 0x00000090ec10723c */ /* 0x000fe20000081010 */
[----:B------:R-:W-:Y:S11]  /*24fb0*/  STL.64 [R1+0x3bc8], R54 ;  /* 0x003bc83601007387 */ /* 0x000ff60000100a00 */
[----:B------:R-:W-:Y:S04]  /*24fc0*/  @!UPT UIADD3 URZ, URZ, URZ, URZ ;  /* 0x0000003f3f3ff290 */ /* 0x000fe8000fffe03f */
[----:B------:R-:W-:Y:S01]  /*24fd0*/  IMAD.MOV.U32 R48, RZ, RZ, R20 ;  /* 0x000000ffff307224 */ /* 0x000fe200078e0014 */
[----:B------:R-:W-:Y:S01]  /*24fe0*/  STL.64 [R1+0x3bc0], R52 ;  /* 0x003bc03401007387 */ /* 0x000fe20000100a00 */
[----:B------:R-:W-:Y:S02]  /*24ff0*/  IMAD.MOV.U32 R49, RZ, RZ, R21 ;  /* 0x000000ffff317224 */ /* 0x000fe400078e0015 */
[----:B------:R-:W-:Y:S01]  /*25000*/  IMAD.MOV.U32 R44, RZ, RZ, R22 ;  /* 0x000000ffff2c7224 */ /* 0x000fe200078e0016 */
[----:B------:R-:W4:Y:S01]  /*25010*/  LDL.LU.64 R20, [R1+0x20f0] ;  /* 0x0020f00001147983 */ /* 0x000f220000300a00 */
[----:B------:R-:W-:-:S03]  /*25020*/  IMAD.MOV.U32 R45, RZ, RZ, R23 ;  /* 0x000000ffff2d7224 */ /* 0x000fc600078e0017 */
[----:B------:R-:W4:Y:S01]  /*25030*/  LDL.LU.64 R22, [R1+0x20f8] ;  /* 0x0020f80001167983 */ /* 0x000f220000300a00 */
[----:B------:R-:W-:Y:S02]  /*25040*/  IMAD.MOV.U32 R58, RZ, RZ, R18 ;  /* 0x000000ffff3a7224 */ /* 0x000fe400078e0012 */
[----:B------:R-:W-:Y:S02]  /*25050*/  IMAD.MOV.U32 R59, RZ, RZ, R19 ;  /* 0x000000ffff3b7224 */ /* 0x000fe400078e0013 */
[----:B------:R-:W-:Y:S02]  /*25060*/  IMAD.MOV.U32 R56, RZ, RZ, R16 ;  /* 0x000000ffff387224 */ /* 0x000fe400078e0010 */
[----:B------:R-:W-:Y:S01]  /*25070*/  IMAD.MOV.U32 R57, RZ, RZ, R17 ;  /* 0x000000ffff397224 */ /* 0x000fe200078e0011 */
[----:B------:R-:W-:Y:S04]  /*25080*/  STL.64 [R1+0x3bd8], R58 ;  /* 0x003bd83a01007387 */ /* 0x000fe80000100a00 */
[----:B------:R-:W-:Y:S04]  /*25090*/  STL.64 [R1+0x3bd0], R56 ;  /* 0x003bd03801007387 */ /* 0x000fe80000100a00 */
[----:B------:R-:W4:Y:S04]  /*250a0*/  LDL.LU.64 R16, [R1+0x20e0] ;  /* 0x0020e00001107983 */ /* 0x000f280000300a00 */
[----:B------:R-:W4:Y:S01]  /*250b0*/  LDL.LU.64 R18, [R1+0x20e8] ;  /* 0x0020e80001127983 */ /* 0x000f220000300a00 */
[C---:B---3--:R-:W-:Y:S11]  /*250c0*/  HMMA.1688.F32.TF32 R12, R236.reuse, R140, R12 ;  /* 0x0000008cec0c723c */ /* 0x048ff6000008100c */
[----:B------:R-:W-:Y:S11]  /*250d0*/  @!UPT UIADD3 URZ, URZ, URZ, URZ ;  /* 0x0000003f3f3ff290 */ /* 0x000ff6000fffe03f */
[----:B------:R-:W-:Y:S02]  /*250e0*/  @!UPT UIADD3 URZ, URZ, URZ, URZ ;  /* 0x0000003f3f3ff290 */ /* 0x000fe4000fffe03f */
[----:B------:R-:W-:Y:S02]  /*250f0*/  IMAD.MOV.U32 R62, RZ, RZ, R14 ;  /* 0x000000ffff3e7224 */ /* 0x000fe400078e000e */
[----:B------:R-:W-:Y:S02]  /*25100*/  IMAD.MOV.U32 R63, RZ, RZ, R15 ;  /* 0x000000ffff3f7224 */ /* 0x000fe400078e000f */
[----:B------:R-:W-:Y:S02]  /*25110*/  IMAD.MOV.U32 R60, RZ, RZ, R12 ;  /* 0x000000ffff3c7224 */ /* 0x000fe400078e000c */
[----:B------:R-:W-:Y:S01]  /*25120*/  IMAD.MOV.U32 R61, RZ, RZ, R13 ;  /* 0x000000ffff3d7224 */ /* 0x000fe200078e000d */
[----:B------:R-:W-:Y:S04]  /*25130*/  STL.64 [R1+0x3be8], R62 ;  /* 0x003be83e01007387 */ /* 0x000fe80000100a00 */
[----:B------:R-:W-:Y:S04]  /*25140*/  STL.64 [R1+0x3be0], R60 ;  /* 0x003be03c01007387 */ /* 0x000fe80000100a00 */
[----:B------:R-:W3:Y:S04]  /*25150*/  LDL.LU.64 R12, [R1+0x20d0] ;  /* 0x0020d000010c7983 */ /* 0x000ee80000300a00 */
[----:B------:R-:W3:Y:S01]  /*25160*/  LDL.LU.64 R14, [R1+0x20d8] ;  /* 0x0020d800010e7983 */ /* 0x000ee20000300a00 */
[C---:B--2---:R-:W-:Y:S11]  /*25170*/  HMMA.1688.F32.TF32 R8, R236.reuse, R136, R8 ;  /* 0x00000088ec08723c */ /* 0x044ff60000081008 */
        /* <DEDUP_REMOVED lines=8> */
[----:B------:R-:W2:Y:S04]  /*25200*/  LDL.LU.64 R8, [R1+0x20c0] ;  /* 0x0020c00001087983 */ /* 0x000ea80000300a00 */
[----:B------:R-:W2:Y:S01]  /*25210*/  LDL.LU.64 R10, [R1+0x20c8] ;  /* 0x0020c800010a7983 */ /* 0x000ea20000300a00 */
[----:B----4-:R-:W-:Y:S11]  /*25220*/  HMMA.1688.F32.TF32 R4, R236, R132, R4 ;  /* 0x00000084ec04723c */ /* 0x010ff60000081004 */
[----:B------:R-:W-:Y:S11]  /*25230*/  @!UPT UIADD3 URZ, URZ, URZ, URZ ;  /* 0x0000003f3f3ff290 */ /* 0x000ff6000fffe03f */
[----:B------:R-:W-:Y:S02]  /*25240*/  @!UPT UIADD3 URZ, URZ, URZ, URZ ;  /* 0x0000003f3f3ff290 */ /* 0x000fe4000fffe03f */
[----:B-1----:R-:W-:Y:S02]  /*25250*/  IMAD.MOV.U32 R64, RZ, RZ, R4 ;  /* 0x000000ffff407224 */ /* 0x002fe400078e0004 */
[----:B------:R-:W-:Y:S02]  /*25260*/  IMAD.MOV.U32 R65, RZ, RZ, R5 ;  /* 0x000000ffff417224 */ /* 0x000fe400078e0005 */
[----:B------:R-:W-:Y:S01]  /*25270*/  IMAD.MOV.U32 R66, RZ, RZ, R6 ;  /* 0x000000ffff427224 */ /* 0x000fe200078e0006 */
[----:B------:R-:W4:Y:S01]  /*25280*/  LDL.LU.64 R4, [R1+0x1f50] ;  /* 0x001f500001047983 */ /* 0x000f220000300a00 */
[----:B------:R-:W-:-:S03]  /*25290*/  IMAD.MOV.U32 R67, RZ, RZ, R7 ;  /* 0x000000ffff437224 */ /* 0x000fc600078e0007 */
[----:B------:R-:W4:Y:S01]  /*252a0*/  LDL.LU.64 R6, [R1+0x1f58] ;  /* 0x001f580001067983 */ /* 0x000f220000300a00 */
[C---:B------:R-:W-:Y:S03]  /*252b0*/  HMMA.1688.F32.TF32 R20, R236.reuse, R128, R20 ;  /* 0x00000080ec14723c */ /* 0x040fe60000081014 */
[----:B------:R-:W-:Y:S05]  /*252c0*/  STL.64 [R1+0x3c08], R66 ;  /* 0x003c084201007387 */ /* 0x000fea0000100a00 */
[----:B------:R-:W-:Y:S11]  /*252d0*/  HMMA.1688.F32.TF32 R16, R236, R124, R16 ;  /* 0x0000007cec10723c */ /* 0x000ff60000081010 */
[----:B------:R-:W-:Y:S05]  /*252e0*/  @!UPT UIADD3 URZ, URZ, URZ, URZ ;  /* 0x0000003f3f3ff290 */ /* 0x000fea000fffe03f */
[----:B------:R-:W-:Y:S02]  /*252f0*/  IMAD.MOV.U32 R70, RZ, RZ, R22 ;  /* 0x000000ffff467224 */ /* 0x000fe400078e0016 */
[----:B------:R-:W-:Y:S02]  /*25300*/  IMAD.MOV.U32 R71, RZ, RZ, R23 ;  /* 0x000000ffff477224 */ /* 0x000fe400078e0017 */
[----:B------:R-:W-:Y:S02]  /*25310*/  IMAD.MOV.U32 R68, RZ, RZ, R20 ;  /* 0x000000ffff447224 */ /* 0x000fe400078e0014 */
[----:B------:R-:W-:Y:S01]  /*25320*/  IMAD.MOV.U32 R69, RZ, RZ, R21 ;  /* 0x000000ffff457224 */ /* 0x000fe200078e0015 */
[----:B------:R-:W-:Y:S04]  /*25330*/  STL.64 [R1+0x3c00], R64 ;  /* 0x003c004001007387 */ /* 0x000fe80000100a00 */
[----:B------:R-:W-:Y:S04]  /*25340*/  STL.64 [R1+0x3c18], R70 ;  /* 0x003c184601007387 */ /* 0x000fe80000100a00 */
[----:B------:R-:W-:Y:S01]  /*25350*/  STL.64 [R1+0x3c10], R68 ;  /* 0x003c104401007387 */ /* 0x000fe20000100a00 */
[----:B------:R-:W-:-:S02]  /*25360*/  IMAD.MOV.U32 R74, RZ, RZ, R18 ;  /* 0x000000ffff4a7224 */ /* 0x000fc400078e0012 */
        /* <DEDUP_REMOVED lines=15> */
[----:B------:R-:W-:Y:S01]  /*25460*/  STL.64 [R1+0x3c30], R32 ;  /* 0x003c302001007387 */ /* 0x000fe20000100a00 */
        /* <DEDUP_REMOVED lines=10> */
[----:B------:R-:W2:Y:S04]  /*25510*/  LDL.LU.64 R26, [R1+0x20b8] ;  /* 0x0020b800011a7983 */ /* 0x000ea80000300a00 */
[----:B------:R-:W3:Y:S04]  /*25520*/  LDL.LU.64 R16, [R1+0x20a0] ;  /* 0x0020a00001107983 */ /* 0x000ee80000300a00 */
[----:B------:R-:W3:Y:S04]  /*25530*/  LDL.LU.64 R18, [R1+0x20a8] ;  /* 0x0020a80001127983 */ /* 0x000ee80000300a00 */
[----:B------:R-:W3:Y:S04]  /*25540*/  LDL.LU.64 R12, [R1+0x2090] ;  /* 0x00209000010c7983 */ /* 0x000ee80000300a00 */
[----:B------:R-:W3:Y:S04]  /*25550*/  LDL.LU.64 R14, [R1+0x2098] ;  /* 0x00209800010e7983 */ /* 0x000ee80000300a00 */
[----:B------:R-:W3:Y:S04]  /*25560*/  LDL.LU.64 R8, [R1+0x2080] ;  /* 0x0020800001087983 */ /* 0x000ee80000300a00 */
[----:B------:R-:W3:Y:S01]  /*25570*/  LDL.LU.64 R10, [R1+0x2088] ;  /* 0x00208800010a7983 */ /* 0x000ee20000300a00 */
[----:B----4-:R-:W-:Y:S03]  /*25580*/  HMMA.1688.F32.TF32 R4, R236, R112, R4 ;  /* 0x00000070ec04723c */ /* 0x010fe60000081004 */
[----:B------:R-:W-:Y:S04]  /*25590*/  LDS R236, [R3+0x480] ;  /* 0x0004800003ec7984 */ /* 0x000fe80000000800 */
[----:B------:R-:W-:Y:S04]  /*255a0*/  LDS R238, [R3+0x2480] ;  /* 0x0024800003ee7984 */ /* 0x000fe80000000800 */
[----:B------:R-:W-:Y:S04]  /*255b0*/  LDS R237, [R2+0x480] ;  /* 0x0004800002ed7984 */ /* 0x000fe80000000800 */
[----:B------:R-:W1:Y:S09]  /*255c0*/  LDS R239, [R2+0x2480] ;  /* 0x0024800002ef7984 */ /* 0x000e720000000800 */
[----:B------:R-:W-:-:S02]  /*255d0*/  IMAD.MOV.U32 R80, RZ, RZ, R4 ;  /* 0x000000ffff507224 */ /* 0x000fc400078e0004 */
[----:B------:R-:W-:Y:S02]  /*255e0*/  IMAD.MOV.U32 R81, RZ, RZ, R5 ;  /* 0x000000ffff517224 */ /* 0x000fe400078e0005 */
[----:B------:R-:W-:Y:S01]  /*255f0*/  IMAD.MOV.U32 R82, RZ, RZ, R6 ;  /* 0x000000ffff527224 */ /* 0x000fe200078e0006 */
[----:B------:R-:W4:Y:S01]  /*25600*/  LDL.LU.64 R4, [R1+0x2070] ;  /* 0x0020700001047983 */ /* 0x000f220000300a00 */
[----:B------:R-:W-:-:S03]  /*25610*/  IMAD.MOV.U32 R83, RZ, RZ, R7 ;  /* 0x000000ffff537224 */ /* 0x000fc600078e0007 */
[----:B------:R-:W4:Y:S04]  /*25620*/  LDL.LU.64 R6, [R1+0x2078] ;  /* 0x0020780001067983 */ /* 0x000f280000300a00 */
[----:B------:R-:W4:Y:S04]  /*25630*/  LDL.LU.64 R20, [R1+0x2060] ;  /* 0x0020600001147983 */ /* 0x000f280000300a00 */
[----:B------:R-:W4:Y:S01]  /*25640*/  LDL.LU.64 R22, [R1+0x2068] ;  /* 0x0020680001167983 */ /* 0x000f220000300a00 */
[----:B------:R-:W-:Y:S03]  /*25650*/  HMMA.1688.F32.TF32 R28, R232, R228, R28 ;  /* 0x000000e4e81c723c */ /* 0x000fe6000008101c */
[----:B------:R-:W-:Y:S04]  /*25660*/  STL.64 [R1+0x3c58], R82 ;  /* 0x003c585201007387 */ /* 0x000fe80000100a00 */
[----:B------:R-:W-:Y:S11]  /*25670*/  STL.64 [R1+0x3c50], R80 ;  /* 0x003c505001007387 */ /* 0x000ff60000100a00 */
[----:B------:R-:W-:Y:S06]  /*25680*/  @!UPT UIADD3 URZ, URZ, URZ, URZ ;  /* 0x0000003f3f3ff290 */ /* 0x000fec000fffe03f */
[----:B------:R-:W-:Y:S02]  /*25690*/  IMAD.MOV.U32 R43, RZ, RZ, R28 ;  /* 0x000000ffff2b7224 */ /* 0x000fe400078e001c */
[----:B------:R-:W-:Y:S02]  /*256a0*/  IMAD.MOV.U32 R47, RZ, RZ, R29 ;  /* 0x000000ffff2f7224 */ /* 0x000fe400078e001d */
[----:B------:R-:W-:Y:S02]  /*256b0*/  IMAD.MOV.U32 R50, RZ, RZ, R30 ;  /* 0x000000ffff327224 */ /* 0x000fe400078e001e */
[----:B------:R-:W-:-:S05]  /*256c0*/  IMAD.MOV.U32 R51, RZ, RZ, R31 ;  /* 0x000000ffff337224 */ /* 0x000fca00078e001f */
[----:B------:R-:W-:Y:S04]  /*256d0*/  STL.64 [R1+0x3c88], R50 ;  /* 0x003c883201007387 */ /* 0x000fe80000100a00 */
[----:B------:R-:W-:Y:S04]  /*256e0*/  STL.64 [R1+0x3c80], R48 ;  /* 0x003c803001007387 */ /* 0x000fe80000100a00 */
[----:B------:R-:W-:Y:S04]  /*256f0*/  STL.64 [R1+0x3c78], R46 ;  /* 0x003c782e01007387 */ /* 0x000fe80000100a00 */
[----:B------:R-:W-:Y:S04]  /*25700*/  STL.64 [R1+0x3c70], R44 ;  /* 0x003c702c01007387 */ /* 0x000fe80000100a00 */
[----:B------:R-:W-:Y:S04]  /*25710*/  STL.64 [R1+0x3c68], R42 ;  /* 0x003c682a01007387 */ /* 0x000fe80000100a00 */
[----:B------:R-:W-:Y:S01]  /*25720*/  STL.64 [R1+0x3c60], R40 ;  /* 0x003c602801007387 */ /* 0x000fe20000100a00 */
[C---:B--2---:R-:W-:Y:S08]  /*25730*/  HMMA.1688.F32.TF32 R28, R232.reuse, R224, R24 ;  /* 0x000000e0e81c723c */ /* 0x044ff00000081018 */
[C---:B---3--:R-:W-:Y:S01]  /*25740*/  HMMA.1688.F32.TF32 R24, R232.reuse, R220, R16 ;  /* 0x000000dce818723c */ /* 0x048fe20000081010 */
[----:B------:R-:W2:Y:S11]  /*25750*/  LDL.LU.64 R16, [R1+0x2050] ;  /* 0x0020500001107983 */ /* 0x000eb60000300a00 */
[----:B------:R-:W-:Y:S03]  /*25760*/  @!UPT UIADD3 URZ, URZ, URZ, URZ ;  /* 0x0000003f3f3ff290 */ /* 0x000fe6000fffe03f */
[----:B------:R-:W-:Y:S04]  /*25770*/  STL.64 [R1+0xa60], R28 ;  /* 0x000a601c01007387 */ /* 0x000fe80000100a00 */
[----:B------:R-:W-:Y:S04]  /*25780*/  STL.64 [R1+0xa68], R30 ;  /* 0x000a681e01007387 */ /* 0x000fe80000100a00 */
[----:B------:R-:W2:Y:S04]  /*25790*/  LDL.LU.64 R18, [R1+0x2058] ;  /* 0x0020580001127983 */ /* 0x000ea80000300a00 */
        /* <DEDUP_REMOVED lines=56> */
[C---:B------:R-:W-:Y:S08]  /*25b20*/  HMMA.1688.F32.TF32 R28, R232.reuse, R184, R28 ;  /* 0x000000b8e81c723c */ /* 0x040ff0000008101c */
[C---:B------:R-:W-:Y:S08]  /*25b30*/  HMMA.1688.F32.TF32 R24, R232.reuse, R180, R24 ;  /* 0x000000b4e818723c */ /* 0x040ff00000081018 */
[C---:B------:R-:W-:Y:S01]  /*25b40*/  HMMA.1688.F32.TF32 R20, R232.reuse, R176, R20 ;  /* 0x000000b0e814723c */ /* 0x040fe20000081014 */
[----:B------:R-:W-:Y:S04]  /*25b50*/  STL.64 [R1+0xaf0], R40 ;  /* 0x000af02801007387 */ /* 0x000fe80000100a00 */
[----:B------:R-:W-:Y:S04]  /*25b60*/  STL.64 [R1+0xaf8], R42 ;  /* 0x000af82a01007387 */ /* 0x000fe80000100a00 */
[----:B------:R1:W-:Y:S04]  /*25b70*/  STL.64 [R1+0xb00], R36 ;  /* 0x000b002401007387 */ /* 0x0003e80000100a00 */
[----:B------:R1:W-:Y:S04]  /*25b80*/  STL.64 [R1+0xb08], R38 ;  /* 0x000b082601007387 */ /* 0x0003e80000100a00 */
[----:B------:R1:W-:Y:S04]  /*25b90*/  STL.64 [R1+0xb10], R32 ;  /* 0x000b102001007387 */ /* 0x0003e80000100a00 */
[----:B------:R1:W-:Y:S04]  /*25ba0*/  STL.64 [R1+0xb18], R34 ;  /* 0x000b182201007387 */ /* 0x0003e80000100a00 */
[----:B------:R-:W-:Y:S04]  /*25bb0*/  STL.64 [R1+0xb30], R28 ;  /* 0x000b301c01007387 */ /* 0x000fe80000100a00 */
[----:B------:R-:W-:Y:S04]  /*25bc0*/  STL.64 [R1+0xb38], R30 ;  /* 0x000b381e01007387 */ /* 0x000fe80000100a00 */
[----:B-1----:R-:W4:Y:S04]  /*25bd0*/  LDL.LU.64 R36, [R1+0x1f80] ;  /* 0x001f800001247983 */ /* 0x002f280000300a00 */
[----:B------:R-:W-:Y:S04]  /*25be0*/  STL.64 [R1+0xb40], R24 ;  /* 0x000b401801007387 */ /* 0x000fe80000100a00 */
[----:B------:R-:W-:Y:S04]  /*25bf0*/  STL.64 [R1+0xb48], R26 ;  /* 0x000b481a01007387 */ /* 0x000fe80000100a00 */
[----:B------:R-:W4:Y:S04]  /*25c00*/  LDL.LU.64 R38, [R1+0x1f88] ;  /* 0x001f880001267983 */ /* 0x000f280000300a00 */
[----:B------:R-:W-:Y:S04]  /*25c10*/  STL.64 [R1+0xb50], R20 ;  /* 0x000b501401007387 */ /* 0x000fe80000100a00 */
[----:B------:R-:W-:Y:S04]  /*25c20*/  STL.64 [R1+0xb58], R22 ;  /* 0x000b581601007387 */ /* 0x000fe80000100a00 */
[----:B------:R-:W4:Y:S04]  /*25c30*/  LDL.LU.64 R32, [R1+0x1f30] ;  /* 0x001f300001207983 */ /* 0x000f280000300a00 */
[----:B------:R-:W4:Y:S01]  /*25c40*/  LDL.LU.64 R34, [R1+0x1f38] ;  /* 0x001f380001227983 */ /* 0x000f220000300a00 */
[C---:B--2---:R-:W-:Y:S11]  /*25c50*/  HMMA.1688.F32.TF32 R16, R232.reuse, R172, R16 ;  /* 0x000000ace810723c */ /* 0x044ff60000081010 */
[----:B------:R-:W-:Y:S11]  /*25c60*/  @!UPT UIADD3 URZ, URZ, URZ, URZ ;  /* 0x0000003f3f3ff290 */ /* 0x000ff6000fffe03f */
[----:B------:R-:W-:Y:S01]  /*25c70*/  @!UPT UIADD3 URZ, URZ, URZ, URZ ;  /* 0x0000003f3f3ff290 */ /* 0x000fe2000fffe03f */
[----:B------:R-:W-:Y:S04]  /*25c80*/  STL.64 [R1+0xb60], R16 ;  /* 0x000b601001007387 */ /* 0x000fe80000100a00 */
[----:B------:R3:W-:Y:S02]  /*25c90*/  STL.64 [R1+0xb68], R18 ;  /* 0x000b681201007387 */ /* 0x0007e40000100a00 */
[C---:B---3--:R-:W-:Y:S02]  /*25ca0*/  HMMA.1688.F32.TF32 R16, R232.reuse, R168, R12 ;  /* 0x000000a8e810723c */ /* 0x048fe4000008100c */
[----:B------:R-:W2:Y:S04]  /*25cb0*/  LDL.LU.64 R12, [R1+0x1f20] ;  /* 0x001f2000010c7983 */ /* 0x000ea80000300a00 */
[----:B------:R-:W2:Y:S11]  /*25cc0*/  LDL.LU.64 R14, [R1+0x1f28] ;  /* 0x001f2800010e7983 */ /* 0x000eb60000300a00 */
        /* <DEDUP_REMOVED lines=27> */
[----:B------:R-:W-:Y:S01]  /*25e80*/  STL.64 [R1+0x2018], R42 ;  /* 0x0020182a01007387 */ /* 0x000fe20000100a00 */
[C---:B--2---:R-:W-:Y:S03]  /*25e90*/  HMMA.1688.F32.TF32 R32, R232.reuse, R148, R12 ;  /* 0x00000094e820723c */ /* 0x044fe6000008100c */
[----:B------:R-:W2:Y:S04]  /*25ea0*/  LDL.LU.64 R12, [R1+0x1eb0] ;  /* 0x001eb000010c7983 */ /* 0x000ea80000300a00 */
[----:B------:R-:W-:Y:S04]  /*25eb0*/  STL.64 [R1+0x2000], R36 ;  /* 0x0020002401007387 */ /* 0x000fe80000100a00 */
[----:B------:R-:W-:Y:S04]  /*25ec0*/  STL.64 [R1+0x2008], R38 ;  /* 0x0020082601007387 */ /* 0x000fe80000100a00 */
[----:B------:R-:W2:Y:S08]  /*25ed0*/  LDL.LU.64 R14, [R1+0x1eb8] ;  /* 0x001eb800010e7983 */ /* 0x000eb00000300a00 */
        /* <DEDUP_REMOVED lines=45> */
[----:B----4-:R-:W-:Y:S02]  /*261b0*/  HMMA.1688.F32.TF32 R28, R232, R112, R4 ;  /* 0x00000070e81c723c */ /* 0x010fe40000081004 */
[----:B------:R-:W4:Y:S04]  /*261c0*/  LDL.LU.64 R4, [R1+0x1e30] ;  /* 0x001e300001047983 */ /* 0x000f280000300a00 */
[----:B------:R-:W4:Y:S04]  /*261d0*/  LDL.LU.64 R6, [R1+0x1e38] ;  /* 0x001e380001067983 */ /* 0x000f280000300a00 */
[----:B------:R-:W-:Y:S04]  /*261e0*/  LDS R232, [R3+0x500] ;  /* 0x0005000003e87984 */ /* 0x000fe80000000800 */
[----:B------:R-:W-:Y:S04]  /*261f0*/  LDS R234, [R3+0x2500] ;  /* 0x0025000003ea7984 */ /* 0x000fe80000000800 */
[----:B------:R-:W-:Y:S04]  /*26200*/  LDS R233, [R2+0x500] ;  /* 0x0005000002e97984 */ /* 0x000fe80000000800 */
[----:B------:R-:W1:Y:S04]  /*26210*/  LDS R235, [R2+0x2500] ;  /* 0x0025000002eb7984 */ /* 0x000e680000000800 */
        /* <DEDUP_REMOVED lines=67> */
[----:B------:R-:W3:Y:S04]  /*26650*/  LDL.LU.64 R4, [R1+0x1d50] ;  /* 0x001d500001047983 */ /* 0x000ee80000300a00 */
[----:B------:R-:W3:Y:S11]  /*26660*/  LDL.LU.64 R6, [R1+0x1d58] ;  /* 0x001d580001067983 */ /* 0x000ef60000300a00 */
[----:B------:R-:W-:Y:S06]  /*26670*/  @!UPT UIADD3 URZ, URZ, URZ, URZ ;  /* 0x0000003f3f3ff290 */ /* 0x000fec000fffe03f */
[----:B------:R-:W-:Y:S04]  /*26680*/  STL.64 [R1+0x1ed0], R40 ;  /* 0x001ed02801007387 */ /* 0x000fe80000100a00 */
[----:B------:R-:W-:Y:S01]  /*26690*/  STL.64 [R1+0x1ed8], R42 ;  /* 0x001ed82a01007387 */ /* 0x000fe20000100a00 */
[C---:B------:R-:W-:Y:S08]  /*266a0*/  HMMA.1688.F32.TF32 R36, R236.reuse, R192, R36 ;  /* 0x000000c0ec24723c */ /* 0x040ff00000081024 */
[C---:B------:R-:W-:Y:S08]  /*266b0*/  HMMA.1688.F32.TF32 R32, R236.reuse, R188, R32 ;  /* 0x000000bcec20723c */ /* 0x040ff00000081020 */
[C---:B------:R-:W-:Y:S08]  /*266c0*/  HMMA.1688.F32.TF32 R28, R236.reuse, R184, R28 ;  /* 0x000000b8ec1c723c */ /* 0x040ff0000008101c */
[C---:B------:R-:W-:Y:S08]  /*266d0*/  HMMA.1688.F32.TF32 R24, R236.reuse, R180, R24 ;  /* 0x000000b4ec18723c */ /* 0x040ff00000081018 */
[C---:B------:R-:W-:Y:S01]  /*266e0*/  HMMA.1688.F32.TF32 R20, R236.reuse, R176, R20 ;  /* 0x000000b0ec14723c */ /* 0x040fe20000081014 */
        /* <DEDUP_REMOVED lines=9> */
[----:B------:R-:W4:Y:S01]  /*26780*/  LDL.LU.64 R38, [R1+0x1d48] ;  /* 0x001d480001267983 */ /* 0x000f220000300a00 */
[C---:B------:R-:W-:Y:S03]  /*26790*/  HMMA.1688.F32.TF32 R16, R236.reuse, R172, R16 ;  /* 0x000000acec10723c */ /* 0x040fe60000081010 */
[----:B------:R-:W-:Y:S04]  /*267a0*/  STL.64 [R1+0x1e80], R20 ;  /* 0x001e801401007387 */ /* 0x000fe80000100a00 */
[----:B------:R-:W-:Y:S04]  /*267b0*/  STL.64 [R1+0x1e88], R22 ;  /* 0x001e881601007387 */ /* 0x000fe80000100a00 */
[----:B------:R-:W4:Y:S04]  /*267c0*/  LDL.LU.64 R32, [R1+0x1d30] ;  /* 0x001d300001207983 */ /* 0x000f280000300a00 */
[----:B------:R-:W4:Y:S08]  /*267d0*/  LDL.LU.64 R34, [R1+0x1d38] ;  /* 0x001d380001227983 */ /* 0x000f300000300a00 */
        /* <DEDUP_REMOVED lines=756> */
[C---:B----4-:R-:W-:Y:S03]  /*29720*/  HMMA.1688.F32.TF32 R40, R236.reuse, R156, R20 ;  /* 0x0000009cec28723c */ /* 0x050fe60000081014 */
        /* <DEDUP_REMOVED lines=34> */
[----:B------:R-:W3:Y:S04]  /*29950*/  LDL.LU.64 R4, [R1+0x1350] ;  /* 0x0013500001047983 */ /* 0x000ee80000300a00 */
[----:B------:R-:W-:Y:S04]  /*29960*/  STL.64 [R1+0x1640], R28 ;  /* 0x0016401c01007387 */ /* 0x000fe80000100a00 */
[----:B------:R-:W-:Y:S04]  /*29970*/  STL.64 [R1+0x1648], R30 ;  /* 0x0016481e01007387 */ /* 0x000fe80000100a00 */
[----:B------:R-:W3:Y:S04]  /*29980*/  LDL.LU.64 R6, [R1+0x1358] ;  /* 0x0013580001067983 */ /* 0x000ee80000300a00 */
        /* <DEDUP_REMOVED lines=14> */
[----:B------:R-:W4:Y:S01]  /*29a70*/  LDL.LU.64 R34, [R1+0x1328] ;  /* 0x0013280001227983 */ /* 0x000f220000300a00 */
[----:B--2---:R-:W-:Y:S03]  /*29a80*/  HMMA.1688.F32.TF32 R12, R236, R112, R12 ;  /* 0x00000070ec0c723c */ /* 0x004fe6000008100c */
[----:B------:R-:W-:Y:S04]  /*29a90*/  LDS R236, [R3+0x780] ;  /* 0x0007800003ec7984 */ /* 0x000fe80000000800 */
[----:B------:R-:W-:Y:S04]  /*29aa0*/  LDS R238, [R3+0x2780] ;  /* 0x0027800003ee7984 */ /* 0x000fe80000000800 */
[----:B------:R-:W-:Y:S04]  /*29ab0*/  LDS R237, [R2+0x780] ;  /* 0x0007800002ed7984 */ /* 0x000fe80000000800 */
[----:B------:R-:W2:Y:S01]  /*29ac0*/  LDS R239, [R2+0x2780] ;  /* 0x0027800002ef7984 */ /* 0x000ea20000000800 */
[C---:B------:R-:W-:Y:S07]  /*29ad0*/  HMMA.1688.F32.TF32 R8, R232.reuse, R228, R8 ;  /* 0x000000e4e808723c */ /* 0x040fee0000081008 */
[----:B------:R1:W-:Y:S04]  /*29ae0*/  STL.64 [R1+0xf30], R12 ;  /* 0x000f300c01007387 */ /* 0x0003e80000100a00 */
[----:B------:R1:W-:Y:S04]  /*29af0*/  STL.64 [R1+0xf38], R14 ;  /* 0x000f380e01007387 */ /* 0x0003e80000100a00 */
[----:B------:R-:W2:Y:S04]  /*29b00*/  LDL.LU.64 R28, [R1+0x1310] ;  /* 0x00131000011c7983 */ /* 0x000ea80000300a00 */
[----:B------:R-:W2:Y:S04]  /*29b10*/  LDL.LU.64 R30, [R1+0x1318] ;  /* 0x00131800011e7983 */ /* 0x000ea80000300a00 */
[----:B------:R1:W-:Y:S04]  /*29b20*/  STL.64 [R1+0xf70], R8 ;  /* 0x000f700801007387 */ /* 0x0003e80000100a00 */
[----:B------:R1:W-:Y:S04]  /*29b30*/  STL.64 [R1+0xf78], R10 ;  /* 0x000f780a01007387 */ /* 0x0003e80000100a00 */
[----:B-1----:R-:W2:Y:S04]  /*29b40*/  LDL.LU.64 R24, [R1+0x1300] ;  /* 0x0013000001187983 */ /* 0x002ea80000300a00 */
[----:B------:R-:W2:Y:S04]  /*29b50*/  LDL.LU.64 R26, [R1+0x1308] ;  /* 0x00130800011a7983 */ /* 0x000ea80000300a00 */
[----:B------:R-:W2:Y:S04]  /*29b60*/  LDL.LU.64 R16, [R1+0x12e0] ;  /* 0x0012e00001107983 */ /* 0x000ea80000300a00 */
[----:B------:R-:W2:Y:S04]  /*29b70*/  LDL.LU.64 R18, [R1+0x12e8] ;  /* 0x0012e80001127983 */ /* 0x000ea80000300a00 */
[----:B------:R-:W2:Y:S04]  /*29b80*/  LDL.LU.64 R12, [R1+0x12d0] ;  /* 0x0012d000010c7983 */ /* 0x000ea80000300a00 */
[----:B------:R-:W2:Y:S04]  /*29b90*/  LDL.LU.64 R14, [R1+0x12d8] ;  /* 0x0012d800010e7983 */ /* 0x000ea80000300a00 */
[----:B------:R-:W2:Y:S04]  /*29ba0*/  LDL.LU.64 R8, [R1+0x12b0] ;  /* 0x0012b00001087983 */ /* 0x000ea80000300a00 */
[----:B------:R-:W2:Y:S01]  /*29bb0*/  LDL.LU.64 R10, [R1+0x12b8] ;  /* 0x0012b800010a7983 */ /* 0x000ea20000300a00 */
[C---:B---3--:R-:W-:Y:S03]  /*29bc0*/  HMMA.1688.F32.TF32 R40, R232.reuse, R224, R4 ;  /* 0x000000e0e828723c */ /* 0x048fe60000081004 */
[----:B------:R-:W3:Y:S04]  /*29bd0*/  LDL.LU.64 R4, [R1+0x12a0] ;  /* 0x0012a00001047983 */ /* 0x000ee80000300a00 */
[----:B------:R-:W3:Y:S11]  /*29be0*/  LDL.LU.64 R6, [R1+0x12a8] ;  /* 0x0012a80001067983 */ /* 0x000ef60000300a00 */
        /* <DEDUP_REMOVED lines=10> */
[C---:B------:R-:W-:Y:S11]  /*29c90*/  HMMA.1688.F32.TF32 R36, R232.reuse, R212, R32 ;  /* 0x000000d4e824723c */ /* 0x040ff60000081020 */
[----:B------:R-:W-:Y:S04]  /*29ca0*/  @!UPT UIADD3 URZ, URZ, URZ, URZ ;  /* 0x0000003f3f3ff290 */ /* 0x000fe8000fffe03f */
[----:B------:R-:W-:Y:S04]  /*29cb0*/  STL.64 [R1+0x1060], R40 ;  /* 0x0010602801007387 */ /* 0x000fe80000100a00 */
[----:B------:R-:W-:Y:S04]  /*29cc0*/  STL.64 [R1+0x1068], R42 ;  /* 0x0010682a01007387 */ /* 0x000fe80000100a00 */
[----:B------:R-:W-:Y:S04]  /*29cd0*/  STL.64 [R1+0x10b0], R36 ;  /* 0x0010b02401007387 */ /* 0x000fe80000100a00 */
[----:B------:R-:W-:Y:S01]  /*29ce0*/  STL.64 [R1+0x10b8], R38 ;  /* 0x0010b82601007387 */ /* 0x000fe20000100a00 */
[C---:B--2---:R-:W-:Y:S08]  /*29cf0*/  HMMA.1688.F32.TF32 R32, R232.reuse, R208, R28 ;  /* 0x000000d0e820723c */ /* 0x044ff0000008101c */
[C---:B------:R-:W-:Y:S11]  /*29d00*/  HMMA.1688.F32.TF32 R28, R232.reuse, R108, R24 ;  /* 0x0000006ce81c723c */ /* 0x040ff60000081018 */
[----:B------:R-:W-:Y:S04]  /*29d10*/  @!UPT UIADD3 URZ, URZ, URZ, URZ ;  /* 0x0000003f3f3ff290 */ /* 0x000fe8000fffe03f */
[----:B------:R-:W-:Y:S04]  /*29d20*/  STL.64 [R1+0x1270], R32 ;  /* 0x0012702001007387 */ /* 0x000fe80000100a00 */
[----:B------:R-:W-:Y:S01]  /*29d30*/  STL.64 [R1+0x1278], R34 ;  /* 0x0012782201007387 */ /* 0x000fe20000100a00 */
[C---:B------:R-:W-:Y:S03]  /*29d40*/  HMMA.1688.F32.TF32 R24, R232.reuse, R104, R16 ;  /* 0x00000068e818723c */ /* 0x040fe60000081010 */
[----:B------:R-:W2:Y:S04]  /*29d50*/  LDL.LU.64 R16, [R1+0x1280] ;  /* 0x0012800001107983 */ /* 0x000ea80000300a00 */
[----:B------:R-:W-:Y:S04]  /*29d60*/  STL.64 [R1+0x12f0], R28 ;  /* 0x0012f01c01007387 */ /* 0x000fe80000100a00 */
[----:B------:R-:W-:Y:S04]  /*29d70*/  STL.64 [R1+0x12f8], R30 ;  /* 0x0012f81e01007387 */ /* 0x000fe80000100a00 */
[----:B------:R-:W2:Y:S08]  /*29d80*/  LDL.LU.64 R18, [R1+0x1288] ;  /* 0x0012880001127983 */ /* 0x000eb00000300a00 */
        /* <DEDUP_REMOVED lines=30> */
[----:B----4-:R-:W4:Y:S04]  /*29f70*/  LDL.LU.64 R26, [R1+0x1208] ;  /* 0x00120800011a7983 */ /* 0x010f280000300a00 */
        /* <DEDUP_REMOVED lines=29> */
[C---:B----4-:R-:W-:Y:S01]  /*2a150*/  HMMA.1688.F32.TF32 R28, R232.reuse, R160, R24 ;  /* 0x000000a0e81c723c */ /* 0x050fe20000081018 */
        /* <DEDUP_REMOVED lines=15> */
[----:B------:R-:W2:Y:S02]  /*2a250*/  LDL.LU.64 R18, [R1+0x1158] ;  /* 0x0011580001127983 */ /* 0x000ea40000300a00 */
[C---:B------:R-:W-:Y:S11]  /*2a260*/  HMMA.1688.F32.TF32 R12, R232.reuse, R148, R12 ;  /* 0x00000094e80c723c */ /* 0x040ff6000008100c */
[----:B------:R-:W-:Y:S04]  /*2a270*/  @!UPT UIADD3 URZ, URZ, URZ, URZ ;  /* 0x0000003f3f3ff290 */ /* 0x000fe8000fffe03f */
[----:B------:R-:W-:Y:S04]  /*2a280*/  STL.64 [R1+0x1590], R24 ;  /* 0x0015901801007387 */ /* 0x000fe80000100a00 */
[----:B------:R-:W-:Y:S04]  /*2a290*/  STL.64 [R1+0x1598], R26 ;  /* 0x0015981a01007387 */ /* 0x000fe80000100a00 */
[----:B------:R-:W2:Y:S04]  /*2a2a0*/  LDL.LU.64 R36, [R1+0x1120] ;  /* 0x0011200001247983 */ /* 0x000ea80000300a00 */
[----:B------:R-:W2:Y:S01]  /*2a2b0*/  LDL.LU.64 R38, [R1+0x1128] ;  /* 0x0011280001267983 */ /* 0x000ea20000300a00 */
[C---:B------:R-:W-:Y:S03]  /*2a2c0*/  HMMA.1688.F32.TF32 R8, R232.reuse, R144, R8 ;  /* 0x00000090e808723c */ /* 0x040fe60000081008 */
[----:B------:R1:W-:Y:S04]  /*2a2d0*/  STL.64 [R1+0x1580], R12 ;  /* 0x0015800c01007387 */ /* 0x0003e80000100a00 */
[----:B------:R1:W-:Y:S04]  /*2a2e0*/  STL.64 [R1+0x1588], R14 ;  /* 0x0015880e01007387 */ /* 0x0003e80000100a00 */
[----:B------:R-:W2:Y:S04]  /*2a2f0*/  LDL.LU.64 R32, [R1+0x1110] ;  /* 0x0011100001207983 */ /* 0x000ea80000300a00 */
[----:B------:R-:W2:Y:S08]  /*2a300*/  LDL.LU.64 R34, [R1+0x1118] ;  /* 0x0011180001227983 */ /* 0x000eb00000300a00 */
[----:B------:R3:W-:Y:S04]  /*2a310*/  STL.64 [R1+0x1570], R8 ;  /* 0x0015700801007387 */ /* 0x0007e80000100a00 */
[----:B------:R3:W-:Y:S04]  /*2a320*/  STL.64 [R1+0x1578], R10 ;  /* 0x0015780a01007387 */ /* 0x0007e80000100a00 */
[----:B-1----:R-:W2:Y:S04]  /*2a330*/  LDL.LU.64 R12, [R1+0x10f0] ;  /* 0x0010f000010c7983 */ /* 0x002ea80000300a00 */
[----:B------:R-:W2:Y:S01]  /*2a340*/  LDL.LU.64 R14, [R1+0x10f8] ;  /* 0x0010f800010e7983 */ /* 0x000ea20000300a00 */
[C---:B---3--:R-:W-:Y:S11]  /*2a350*/  HMMA.1688.F32.TF32 R4, R232.reuse, R140, R4 ;  /* 0x0000008ce804723c */ /* 0x048ff60000081004 */
        /* <DEDUP_REMOVED lines=8> */
[----:B------:R-:W2:Y:S04]  /*2a3e0*/  LDL.LU.64 R24, [R1+0x1090] ;  /* 0x0010900001187983 */ /* 0x000ea80000300a00 */
[----:B------:R-:W2:Y:S04]  /*2a3f0*/  LDL.LU.64 R26, [R1+0x1098] ;  /* 0x00109800011a7983 */ /* 0x000ea80000300a00 */
[----:B-1----:R-:W2:Y:S04]  /*2a400*/  LDL.LU.64 R4, [R1+0x1080] ;  /* 0x0010800001047983 */ /* 0x002ea80000300a00 */
[----:B---3--:R-:W3:Y:S01]  /*2a410*/  LDL.LU.64 R6, [R1+0x1088] ;  /* 0x0010880001067983 */ /* 0x008ee20000300a00 */
[C---:B----4-:R-:W-:Y:S03]  /*2a420*/  HMMA.1688.F32.TF32 R40, R232.reuse, R136, R20 ;  /* 0x00000088e828723c */ /* 0x050fe60000081014 */
[----:B------:R-:W4:Y:S04]  /*2a430*/  LDL.LU.64 R20, [R1+0x1070] ;  /* 0x0010700001147983 */ /* 0x000f280000300a00 */
[----:B------:R-:W4:Y:S11]  /*2a440*/  LDL.LU.64 R22, [R1+0x1078] ;  /* 0x0010780001167983 */ /* 0x000f360000300a00 */
[----:B------:R-:W-:Y:S05]  /*2a450*/  @!UPT UIADD3 URZ, URZ, URZ, URZ ;  /* 0x0000003f3f3ff290 */ /* 0x000fea000fffe03f */
[----:B------:R-:W-:Y:S04]  /*2a460*/  STL.64 [R1+0x1550], R40 ;  /* 0x0015502801007387 */ /* 0x000fe80000100a00 */
[----:B------:R2:W-:Y:S02]  /*2a470*/  STL.64 [R1+0x1558], R42 ;  /* 0x0015582a01007387 */ /* 0x0005e40000100a00 */
[C---:B--2---:R-:W-:Y:S02]  /*2a480*/  HMMA.1688.F32.TF32 R40, R232.reuse, R132, R16 ;  /* 0x00000084e828723c */ /* 0x044fe40000081010 */
        /* <DEDUP_REMOVED lines=8> */
[----:B------:R-:W-:Y:S01]  /*2a510*/  STL.64 [R1+0x1530], R40 ;  /* 0x0015302801007387 */ /* 0x000fe20000100a00 */
[C---:B------:R-:W-:Y:S03]  /*2a520*/  HMMA.1688.F32.TF32 R32, R232.reuse, R120, R12 ;  /* 0x00000078e820723c */ /* 0x040fe6000008100c */
[----:B------:R-:W-:Y:S04]  /*2a530*/  STL.64 [R1+0x1538], R42 ;  /* 0x0015382a01007387 */ /* 0x000fe80000100a00 */
[----:B------:R-:W2:Y:S04]  /*2a540*/  LDL.LU.64 R12, [R1+0x1030] ;  /* 0x00103000010c7983 */ /* 0x000ea80000300a00 */
[----:B------:R-:W-:Y:S04]  /*2a550*/  STL.64 [R1+0x1520], R36 ;  /* 0x0015202401007387 */ /* 0x000fe80000100a00 */
[----:B------:R-:W-:Y:S04]  /*2a560*/  STL.64 [R1+0x1528], R38 ;  /* 0x0015282601007387 */ /* 0x000fe80000100a00 */
[----:B------:R-:W2:Y:S04]  /*2a570*/  LDL.LU.64 R14, [R1+0x1038] ;  /* 0x00103800010e7983 */ /* 0x000ea80000300a00 */
[----:B------:R-:W-:Y:S04]  /*2a580*/  STL.64 [R1+0x1510], R32 ;  /* 0x0015102001007387 */ /* 0x000fe80000100a00 */
[----:B------:R1:W-:Y:S02]  /*2a590*/  STL.64 [R1+0x1518], R34 ;  /* 0x0015182201007387 */ /* 0x0003e40000100a00 */
[C---:B-1----:R-:W-:Y:S08]  /*2a5a0*/  HMMA.1688.F32.TF32 R32, R232.reuse, R116, R28 ;  /* 0x00000074e820723c */ /* 0x042ff0000008101c */
[----:B------:R-:W-:Y:S01]  /*2a5b0*/  HMMA.1688.F32.TF32 R28, R232, R112, R8 ;  /* 0x00000070e81c723c */ /* 0x000fe20000081008 */
[----:B------:R-:W2:Y:S04]  /*2a5c0*/  LDL.LU.64 R8, [R1+0x1010] ;  /* 0x0010100001087983 */ /* 0x000ea80000300a00 */
[----:B------:R-:W-:Y:S04]  /*2a5d0*/  LDS R232, [R3+0x4000] ;  /* 0x0040000003e87984 */ /* 0x000fe80000000800 */
[----:B------:R-:W-:Y:S06]  /*2a5e0*/  LDS R234, [R3+0x6000] ;  /* 0x0060000003ea7984 */ /* 0x000fec0000000800 */
[----:B------:R-:W-:Y:S04]  /*2a5f0*/  STL.64 [R1+0x1500], R32 ;  /* 0x0015002001007387 */ /* 0x000fe80000100a00 */
[----:B------:R-:W-:Y:S04]  /*2a600*/  STL.64 [R1+0x1508], R34 ;  /* 0x0015082201007387 */ /* 0x000fe80000100a00 */
[----:B------:R-:W2:Y:S04]  /*2a610*/  LDL.LU.64 R10, [R1+0x1018] ;  /* 0x00101800010a7983 */ /* 0x000ea80000300a00 */
[----:B------:R-:W-:Y:S04]  /*2a620*/  STL.64 [R1+0x14f0], R28 ;  /* 0x0014f01c01007387 */ /* 0x000fe80000100a00 */
[----:B------:R1:W-:Y:S02]  /*2a630*/  STL.64 [R1+0x14f8], R30 ;  /* 0x0014f81e01007387 */ /* 0x0003e40000100a00 */
[C---:B-1----:R-:W-:Y:S08]  /*2a640*/  HMMA.1688.F32.TF32 R28, R236.reuse, R228, R24 ;  /* 0x000000e4ec1c723c */ /* 0x042ff00000081018 */
[C---:B---3--:R-:W-:Y:S01]  /*2a650*/  HMMA.1688.F32.TF32 R24, R236.reuse, R224, R4 ;  /* 0x000000e0ec18723c */ /* 0x048fe20000081004 */
[----:B------:R-:W3:Y:S11]  /*2a660*/  LDL.LU.64 R4, [R1+0xff0] ;  /* 0x000ff00001047983 */ /* 0x000ef60000300a00 */
[----:B------:R-:W-:Y:S03]  /*2a670*/  @!UPT UIADD3 URZ, URZ, URZ, URZ ;  /* 0x0000003f3f3ff290 */ /* 0x000fe6000fffe03f */
[----:B------:R1:W-:Y:S04]  /*2a680*/  STL.64 [R1+0x14e0], R28 ;  /* 0x0014e01c01007387 */ /* 0x0003e80000100a00 */
[----:B------:R1:W-:Y:S04]  /*2a690*/  STL.64 [R1+0x14e8], R30 ;  /* 0x0014e81e01007387 */ /* 0x0003e80000100a00 */
[----:B------:R-:W3:Y:S01]  /*2a6a0*/  LDL.LU.64 R6, [R1+0xff8] ;  /* 0x000ff80001067983 */ /* 0x000ee20000300a00 */
[C---:B----4-:R-:W-:Y:S03]  /*2a6b0*/  HMMA.1688.F32.TF32 R20, R236.reuse, R220, R20 ;  /* 0x000000dcec14723c */ /* 0x050fe60000081014 */
[----:B------:R4:W-:Y:S04]  /*2a6c0*/  STL.64 [R1+0x14d0], R24 ;  /* 0x0014d01801007387 */ /* 0x0009e80000100a00 */
[----:B------:R4:W-:Y:S04]  /*2a6d0*/  STL.64 [R1+0x14d8], R26 ;  /* 0x0014d81a01007387 */ /* 0x0009e80000100a00 */
[----:B-1----:R-:W3:Y:S04]  /*2a6e0*/  LDL.LU.64 R28, [R1+0xfd0] ;  /* 0x000fd000011c7983 */ /* 0x002ee80000300a00 */
[----:B------:R-:W3:Y:S08]  /*2a6f0*/  LDL.LU.64 R30, [R1+0xfd8] ;  /* 0x000fd800011e7983 */ /* 0x000ef00000300a00 */
[----:B------:R1:W-:Y:S04]  /*2a700*/  STL.64 [R1+0x1490], R20 ;  /* 0x0014901401007387 */ /* 0x0003e80000100a00 */
[----:B------:R1:W-:Y:S04]  /*2a710*/  STL.64 [R1+0x1498], R22 ;  /* 0x0014981601007387 */ /* 0x0003e80000100a00 */
[----:B----4-:R-:W3:Y:S04]  /*2a720*/  LDL.LU.64 R24, [R1+0xfb0] ;  /* 0x000fb00001187983 */ /* 0x010ee80000300a00 */
[----:B------:R-:W3:Y:S01]  /*2a730*/  LDL.LU.64 R26, [R1+0xfb8] ;  /* 0x000fb800011a7983 */ /* 0x000ee20000300a00 */
[C---:B------:R-:W-:Y:S11]  /*2a740*/  HMMA.1688.F32.TF32 R16, R236.reuse, R216, R16 ;  /* 0x000000d8ec10723c */ /* 0x040ff60000081010 */
[----:B------:R-:W-:Y:S11]  /*2a750*/  @!UPT UIADD3 URZ, URZ, URZ, URZ ;  /* 0x0000003f3f3ff290 */ /* 0x000ff6000fffe03f */
[----:B------:R-:W-:Y:S01]  /*2a760*/  @!UPT UIADD3 URZ, URZ, URZ, URZ ;  /* 0x0000003f3f3ff290 */ /* 0x000fe2000fffe03f */
[----:B------:R1:W-:Y:S04]  /*2a770*/  STL.64 [R1+0x1480], R16 ;  /* 0x0014801001007387 */ /* 0x0003e80000100a00 */
[----:B------:R1:W-:Y:S04]  /*2a780*/  STL.64 [R1+0x1488], R18 ;  /* 0x0014881201007387 */ /* 0x0003e80000100a00 */
[----:B-1----:R-:W3:Y:S04]  /*2a790*/  LDL.LU.64 R20, [R1+0xfa0] ;  /* 0x000fa00001147983 */ /* 0x002ee80000300a00 */
[----:B------:R-:W3:Y:S04]  /*2a7a0*/  LDL.LU.64 R22, [R1+0xfa8] ;  /* 0x000fa80001167983 */ /* 0x000ee80000300a00 */
[----:B------:R-:W3:Y:S04]  /*2a7b0*/  LDL.LU.64 R16, [R1+0xf90] ;  /* 0x000f900001107983 */ /* 0x000ee80000300a00 */
[----:B------:R-:W3:Y:S01]  /*2a7c0*/  LDL.LU.64 R18, [R1+0xf98] ;  /* 0x000f980001127983 */ /* 0x000ee20000300a00 */
[C---:B--2---:R-:W-:Y:S11]  /*2a7d0*/  HMMA.1688.F32.TF32 R12, R236.reuse, R212, R12 ;  /* 0x000000d4ec0c723c */ /* 0x044ff6000008100c */
[----:B------:R-:W-:Y:S11]  /*2a7e0*/  @!UPT UIADD3 URZ, URZ, URZ, URZ ;  /* 0x0000003f3f3ff290 */ /* 0x000ff6000fffe03f */
[----:B------:R-:W-:Y:S01]  /*2a7f0*/  @!UPT UIADD3 URZ, URZ, URZ, URZ ;  /* 0x0000003f3f3ff290 */ /* 0x000fe2000fffe03f */
[----:B------:R1:W-:Y:S04]  /*2a800*/  STL.64 [R1+0x1440], R12 ;  /* 0x0014400c01007387 */ /* 0x0003e80000100a00 */
[----:B------:R2:W-:Y:S04]  /*2a810*/  STL.64 [R1+0x1448], R14 ;  /* 0x0014480e01007387 */ /* 0x0005e80000100a00 */
[----:B-1----:R-:W4:Y:S04]  /*2a820*/  LDL.LU.64 R12, [R1+0xf50] ;  /* 0x000f5000010c7983 */ /* 0x002f280000300a00 */
[----:B--2---:R-:W4:Y:S01]  /*2a830*/  LDL.LU.64 R14, [R1+0xf58] ;  /* 0x000f5800010e7983 */ /* 0x004f220000300a00 */
[C---:B------:R-:W-:Y:S11]  /*2a840*/  HMMA.1688.F32.TF32 R8, R236.reuse, R208, R8 ;  /* 0x000000d0ec08723c */ /* 0x040ff60000081008 */
[----:B------:R-:W-:Y:S11]  /*2a850*/  @!UPT UIADD3 URZ, URZ, URZ, URZ ;  /* 0x0000003f3f3ff290 */ /* 0x000ff6000fffe03f */
[----:B------:R-:W-:Y:S01]  /*2a860*/  @!UPT UIADD3 URZ, URZ, URZ, URZ ;  /* 0x0000003f3f3ff290 */ /* 0x000fe2000fffe03f */
[----:B------:R1:W-:Y:S04]  /*2a870*/  STL.64 [R1+0x1420], R8 ;  /* 0x0014200801007387 */ /* 0x0003e80000100a00 */
[----:B------:R2:W-:Y:S04]  /*2a880*/  STL.64 [R1+0x1428], R10 ;  /* 0x0014280a01007387 */ /* 0x0005e80000100a00 */
[----:B-1----:R-:W4:Y:S04]  /*2a890*/  LDL.LU.64 R8, [R1+0xf40] ;  /* 0x000f400001087983 */ /* 0x002f280000300a00 */
[----:B--2---:R-:W2:Y:S01]  /*2a8a0*/  LDL.LU.64 R10, [R1+0xf48] ;  /* 0x000f4800010a7983 */ /* 0x004ea20000300a00 */
[C---:B---3--:R-:W-:Y:S03]  /*2a8b0*/  HMMA.1688.F32.TF32 R32, R236.reuse, R108, R4 ;  /* 0x0000006cec20723c */ /* 0x048fe60000081004 */
[----:B------:R-:W2:Y:S04]  /*2a8c0*/  LDL.LU.64 R4, [R1+0xf20] ;  /* 0x000f200001047983 */ /* 0x000ea80000300a00 */
[----:B------:R-:W2:Y:S11]  /*2a8d0*/  LDL.LU.64 R6, [R1+0xf28] ;  /* 0x000f280001067983 */ /* 0x000eb60000300a00 */
[----:B------:R-:W-:Y:S05]  /*2a8e0*/  @!UPT UIADD3 URZ, URZ, URZ, URZ ;  /* 0x0000003f3f3ff290 */ /* 0x000fea000fffe03f */
[----:B------:R-:W-:Y:S04]  /*2a8f0*/  STL.64 [R1+0x1410], R32 ;  /* 0x0014102001007387 */ /* 0x000fe80000100a00 */
[----:B------:R1:W-:Y:S02]  /*2a900*/  STL.64 [R1+0x1418], R34 ;  /* 0x0014182201007387 */ /* 0x0003e40000100a00 */
[C---:B-1----:R-:W-:Y:S08]  /*2a910*/  HMMA.1688.F32.TF32 R32, R236.reuse, R104, R28 ;  /* 0x00000068ec20723c */ /* 0x042ff0000008101c */
        /* <DEDUP_REMOVED lines=17> */
[----:B------:R-:W3:Y:S04]  /*2aa30*/  LDL.LU.64 R28, [R1+0xef0] ;  /* 0x000ef000011c7983 */ /* 0x000ee80000300a00 */
[----:B------:R-:W3:Y:S01]  /*2aa40*/  LDL.LU.64 R30, [R1+0xef8] ;  /* 0x000ef800011e7983 */ /* 0x000ee20000300a00 */
[C---:B----4-:R-:W-:Y:S11]  /*2aa50*/  HMMA.1688.F32.TF32 R12, R236.reuse, R192, R12 ;  /* 0x000000c0ec0c723c */ /* 0x050ff6000008100c */
[----:B------:R-:W-:Y:S11]  /*2aa60*/  @!UPT UIADD3 URZ, URZ, URZ, URZ ;  /* 0x0000003f3f3ff290 */ /* 0x000ff6000fffe03f */
[----:B------:R-:W-:Y:S01]  /*2aa70*/  @!UPT UIADD3 URZ, URZ, URZ, URZ ;  /* 0x0000003f3f3ff290 */ /* 0x000fe2000fffe03f */
[----:B------:R1:W-:Y:S04]  /*2aa80*/  STL.64 [R1+0x13b0], R12 ;  /* 0x0013b00c01007387 */ /* 0x0003e80000100a00 */
[----:B------:R4:W-:Y:S04]  /*2aa90*/  STL.64 [R1+0x13b8], R14 ;  /* 0x0013b80e01007387 */ /* 0x0009e80000100a00 */
[----:B-1----:R-:W3:Y:S04]  /*2aaa0*/  LDL.LU.64 R12, [R1+0xee0] ;  /* 0x000ee000010c7983 */ /* 0x002ee80000300a00 */
[----:B----4-:R-:W4:Y:S01]  /*2aab0*/  LDL.LU.64 R14, [R1+0xee8] ;  /* 0x000ee800010e7983 */ /* 0x010f220000300a00 */
[C---:B--2---:R-:W-:Y:S08]  /*2aac0*/  HMMA.1688.F32.TF32 R8, R236.reuse, R188, R8 ;  /* 0x000000bcec08723c */ /* 0x044ff00000081008 */
[C---:B------:R-:W-:Y:S11]  /*2aad0*/  HMMA.1688.F32.TF32 R4, R236.reuse, R184, R4 ;  /* 0x000000b8ec04723c */ /* 0x040ff60000081004 */
[----:B------:R-:W-:Y:S05]  /*2aae0*/  @!UPT UIADD3 URZ, URZ, URZ, URZ ;  /* 0x0000003f3f3ff290 */ /* 0x000fea000fffe03f */
[----:B------:R-:W-:Y:S01]  /*2aaf0*/  IMAD.MOV.U32 R252, RZ, RZ, R11 ;  /* 0x000000fffffc7224 */ /* 0x000fe200078e000b */
[----:B------:R1:W-:Y:S04]  /*2ab00*/  STL.64 [R1+0x13a0], R8 ;  /* 0x0013a00801007387 */ /* 0x0003e80000100a00 */
[----:B------:R2:W-:Y:S04]  /*2ab10*/  STL [R1+0x13a8], R10 ;  /* 0x0013a80a01007387 */ /* 0x0005e80000100800 */
[----:B------:R-:W-:Y:S04]  /*2ab20*/  STL [R1+0x39d8], R252 ;  /* 0x0039d8fc01007387 */ /* 0x000fe80000100800 */
[----:B------:R-:W4:Y:S04]  /*2ab30*/  LDL.LU.64 R24, [R1+0xe70] ;  /* 0x000e700001187983 */ /* 0x000f280000300a00 */
[----:B------:R-:W4:Y:S04]  /*2ab40*/  LDL.LU.64 R26, [R1+0xe78] ;  /* 0x000e7800011a7983 */ /* 0x000f280000300a00 */
[----:B------:R2:W-:Y:S04]  /*2ab50*/  STL.64 [R1+0x1390], R4 ;  /* 0x0013900401007387 */ /* 0x0005e80000100a00 */
[----:B------:R2:W-:Y:S04]  /*2ab60*/  STL.64 [R1+0x1398], R6 ;  /* 0x0013980601007387 */ /* 0x0005e80000100a00 */
[----:B-1----:R-:W4:Y:S04]  /*2ab70*/  LDL.LU.64 R8, [R1+0xe50] ;  /* 0x000e500001087983 */ /* 0x002f280000300a00 */
[----:B--2---:R-:W4:Y:S04]  /*2ab80*/  LDL.LU.64 R10, [R1+0xe58] ;  /* 0x000e5800010a7983 */ /* 0x004f280000300a00 */
[----:B------:R-:W4:Y:S04]  /*2ab90*/  LDL.LU.64 R4, [R1+0xe30] ;  /* 0x000e300001047983 */ /* 0x000f280000300a00 */
[----:B------:R-:W4:Y:S01]  /*2aba0*/  LDL.LU.64 R6, [R1+0xe38] ;  /* 0x000e380001067983 */ /* 0x000f220000300a00 */
[C---:B---3--:R-:W-:Y:S08]  /*2abb0*/  HMMA.1688.F32.TF32 R20, R236.reuse, R180, R20 ;  /* 0x000000b4ec14723c */ /* 0x048ff00000081014 */
[C---:B------:R-:W-:Y:S08]  /*2abc0*/  HMMA.1688.F32.TF32 R16, R236.reuse, R176, R16 ;  /* 0x000000b0ec10723c */ /* 0x040ff00000081010 */
[----:B------:R-:W-:Y:S07]  /*2abd0*/  HMMA.1688.F32.TF32 R28, R236, R172, R28 ;  /* 0x000000acec1c723c */ /* 0x000fee000008101c */
[----:B------:R1:W-:Y:S01]  /*2abe0*/  STL.64 [R1+0x1380], R20 ;  /* 0x0013801401007387 */ /* 0x0003e20000100a00 */
[----:B------:R-:W-:-:S03]  /*2abf0*/  IMAD.MOV.U32 R252, RZ, RZ, R23 ;  /* 0x000000fffffc7224 */ /* 0x000fc600078e0017 */
[----:B------:R3:W-:Y:S04]  /*2ac00*/  STL [R1+0x1388], R22 ;  /* 0x0013881601007387 */ /* 0x0007e80000100800 */
[----:B-1----:R-:W2:Y:S04]  /*2ac10*/  LDL.LU.64 R20, [R1+0xe10] ;  /* 0x000e100001147983 */ /* 0x002ea80000300a00 */
[----:B---3--:R-:W2:Y:S05]  /*2ac20*/  LDL.LU.64 R22, [R1+0xe18] ;  /* 0x000e180001167983 */ /* 0x008eaa0000300a00 */
[----:B------:R-:W-:-:S02]  /*2ac30*/  IMAD.MOV.U32 R173, RZ, RZ, R28 ;  /* 0x000000ffffad7224 */ /* 0x000fc400078e001c */
[----:B------:R-:W-:Y:S02]  /*2ac40*/  IMAD.MOV.U32 R172, RZ, RZ, R29 ;  /* 0x000000ffffac7224 */ /* 0x000fe400078e001d */
[----:B------:R-:W-:Y:S02]  /*2ac50*/  IMAD.MOV.U32 R2, RZ, RZ, R30 ;  /* 0x000000ffff027224 */ /* 0x000fe400078e001e */
[----:B------:R-:W-:Y:S01]  /*2ac60*/  IMAD.MOV.U32 R0, RZ, RZ, R31 ;  /* 0x000000ffff007224 */ /* 0x000fe200078e001f */
[----:B------:R1:W-:Y:S04]  /*2ac70*/  STL.64 [R1+0x1370], R16 ;  /* 0x0013701001007387 */ /* 0x0003e80000100a00 */
[----:B------:R3:W-:Y:S04]  /*2ac80*/  STL.64 [R1+0x1378], R18 ;  /* 0x0013781201007387 */ /* 0x0007e80000100a00 */
        /* <DEDUP_REMOVED lines=8> */
[C---:B-1----:R-:W-:Y:S08]  /*2ad10*/  HMMA.1688.F32.TF32 R28, R236.reuse, R164, R24 ;  /* 0x000000a4ec1c723c */ /* 0x042ff00000081018 */
[C---:B------:R-:W-:Y:S01]  /*2ad20*/  HMMA.1688.F32.TF32 R24, R236.reuse, R160, R8 ;  /* 0x000000a0ec18723c */ /* 0x040fe20000081008 */
[----:B------:R-:W4:Y:S07]  /*2ad30*/  LDL.LU.64 R8, [R1+0xdb0] ;  /* 0x000db00001087983 */ /* 0x000f2e0000300a00 */
[----:B------:R-:W-:Y:S07]  /*2ad40*/  HMMA.1688.F32.TF32 R4, R236, R156, R4 ;  /* 0x0000009cec04723c */ /* 0x000fee0000081004 */
[----:B------:R1:W-:Y:S04]  /*2ad50*/  STL.64 [R1+0x2140], R28 ;  /* 0x0021401c01007387 */ /* 0x0003e80000100a00 */
[----:B------:R1:W-:Y:S04]  /*2ad60*/  STL.64 [R1+0x2148], R30 ;  /* 0x0021481e01007387 */ /* 0x0003e80000100a00 */
[----:B------:R-:W4:Y:S04]  /*2ad70*/  LDL.LU.64 R10, [R1+0xdb8] ;  /* 0x000db800010a7983 */ /* 0x000f280000300a00 */
[----:B------:R1:W-:Y:S04]  /*2ad80*/  STL.64 [R1+0x2130], R24 ;  /* 0x0021301801007387 */ /* 0x0003e80000100a00 */
[----:B------:R1:W-:Y:S01]  /*2ad90*/  STL.64 [R1+0x2138], R26 ;  /* 0x0021381a01007387 */ /* 0x0003e20000100a00 */
        /* <DEDUP_REMOVED lines=8> */
[----:B------:R-:W-:Y:S01]  /*2ae20*/  @!UPT UIADD3 URZ, URZ, URZ, URZ ;  /* 0x0000003f3f3ff290 */ /* 0x000fe2000fffe03f */
[----:B------:R2:W-:Y:S04]  /*2ae30*/  STL.64 [R1+0x2110], R20 ;  /* 0x0021101401007387 */ /* 0x0005e80000100a00 */
[----:B------:R1:W-:Y:S01]  /*2ae40*/  STL.64 [R1+0x2118], R22 ;  /* 0x0021181601007387 */ /* 0x0003e20000100a00 */
[C---:B---3--:R-:W-:Y:S03]  /*2ae50*/  HMMA.1688.F32.TF32 R16, R236.reuse, R148, R16 ;  /* 0x00000094ec10723c */ /* 0x048fe60000081010 */
[----:B------:R-:W3:Y:S04]  /*2ae60*/  LDL.LU.64 R36, [R1+0xd60] ;  /* 0x000d600001247983 */ /* 0x000ee80000300a00 */
[----:B------:R-:W3:Y:S04]  /*2ae70*/  LDL.LU.64 R38, [R1+0xd68] ;  /* 0x000d680001267983 */ /* 0x000ee80000300a00 */
[----:B------:R-:W3:Y:S04]  /*2ae80*/  LDL.LU.64 R32, [R1+0xcf0] ;  /* 0x000cf00001207983 */ /* 0x000ee80000300a00 */
[----:B------:R-:W3:Y:S04]  /*2ae90*/  LDL.LU.64 R34, [R1+0xcf8] ;  /* 0x000cf80001227983 */ /* 0x000ee80000300a00 */
[----:B-1----:R-:W3:Y:S04]  /*2aea0*/  LDL.LU.64 R28, [R1+0xca0] ;  /* 0x000ca000011c7983 */ /* 0x002ee80000300a00 */
[----:B------:R-:W3:Y:S01]  /*2aeb0*/  LDL.LU.64 R30, [R1+0xca8] ;  /* 0x000ca800011e7983 */ /* 0x000ee20000300a00 */
[----:B----4-:R-:W-:Y:S01]  /*2aec0*/  HMMA.1688.F32.TF32 R12, R236, R144, R12 ;  /* 0x00000090ec0c723c */ /* 0x010fe2000008100c */
[----:B------:R-:W-:-:S02]  /*2aed0*/  IMAD.MOV.U32 R185, RZ, RZ, R16 ;  /* 0x000000ffffb97224 */ /* 0x000fc400078e0010 */
[----:B------:R-:W-:Y:S02]  /*2aee0*/  IMAD.MOV.U32 R184, RZ, RZ, R17 ;  /* 0x000000ffffb87224 */ /* 0x000fe400078e0011 */
[----:B------:R-:W-:Y:S02]  /*2aef0*/  IMAD.MOV.U32 R181, RZ, RZ, R18 ;  /* 0x000000ffffb57224 */ /* 0x000fe400078e0012 */
[----:B------:R-:W-:Y:S11]  /*2af00*/  IMAD.MOV.U32 R180, RZ, RZ, R19 ;  /* 0x000000ffffb47224 */ /* 0x000ff600078e0013 */
[----:B------:R-:W-:Y:S05]  /*2af10*/  @!UPT UIADD3 URZ, URZ, URZ, URZ ;  /* 0x0000003f3f3ff290 */ /* 0x000fea000fffe03f */
[----:B------:R1:W-:Y:S04]  /*2af20*/  STL.64 [R1+0x20f0], R12 ;  /* 0x0020f00c01007387 */ /* 0x0003e80000100a00 */
[----:B------:R4:W-:Y:S04]  /*2af30*/  STL.64 [R1+0x20f8], R14 ;  /* 0x0020f80e01007387 */ /* 0x0009e80000100a00 */
[----:B------:R-:W3:Y:S04]  /*2af40*/  LDL.LU.64 R24, [R1+0xc90] ;  /* 0x000c900001187983 */ /* 0x000ee80000300a00 */
[----:B------:R-:W3:Y:S04]  /*2af50*/  LDL.LU.64 R26, [R1+0xc98] ;  /* 0x000c9800011a7983 */ /* 0x000ee80000300a00 */
[----:B--2---:R-:W2:Y:S04]  /*2af60*/  LDL.LU.64 R20, [R1+0xc70] ;  /* 0x000c700001147983 */ /* 0x004ea80000300a00 */
[----:B------:R-:W2:Y:S04]  /*2af70*/  LDL.LU.64 R22, [R1+0xc78] ;  /* 0x000c780001167983 */ /* 0x000ea80000300a00 */
[----:B-1----:R-:W2:Y:S04]  /*2af80*/  LDL.LU R12, [R1+0x29a0] ;  /* 0x0029a000010c7983 */ /* 0x002ea80000300800 */
[----:B------:R-:W2:Y:S04]  /*2af90*/  LDL.LU R13, [R1+0x29a4] ;  /* 0x0029a400010d7983 */ /* 0x000ea80000300800 */
[----:B----4-:R-:W2:Y:S04]  /*2afa0*/  LDL.LU R14, [R1+0x29a8] ;  /* 0x0029a800010e7983 */ /* 0x010ea80000300800 */
[----:B------:R-:W2:Y:S01]  /*2afb0*/  LDL.LU R15, [R1+0x29ac] ;  /* 0x0029ac00010f7983 */ /* 0x000ea20000300800 */
[C---:B------:R-:W-:Y:S08]  /*2afc0*/  HMMA.1688.F32.TF32 R8, R236.reuse, R140, R8 ;  /* 0x0000008cec08723c */ /* 0x040ff00000081008 */
[----:B------:R-:W-:Y:S11]  /*2afd0*/  HMMA.1688.F32.TF32 R4, R236, R136, R4 ;  /* 0x00000088ec04723c */ /* 0x000ff60000081004 */
[----:B------:R-:W-:Y:S04]  /*2afe0*/  @!UPT UIADD3 URZ, URZ, URZ, URZ ;  /* 0x0000003f3f3ff290 */ /* 0x000fe8000fffe03f */
[----:B------:R1:W-:Y:S01]  /*2aff0*/  STL.64 [R1+0x20e0], R8 ;  /* 0x0020e00801007387 */ /* 0x0003e20000100a00 */
[----:B------:R-:W-:Y:S02]  /*2b000*/  IMAD.MOV.U32 R193, RZ, RZ, R10 ;  /* 0x000000ffffc17224 */ /* 0x000fe400078e000a */
[----:B------:R-:W-:Y:S02]  /*2b010*/  IMAD.MOV.U32 R192, RZ, RZ, R11 ;  /* 0x000000ffffc07224 */ /* 0x000fe400078e000b */
[----:B------:R-:W-:Y:S02]  /*2b020*/  IMAD.MOV.U32 R10, RZ, RZ, R222 ;  /* 0x000000ffff0a7224 */ /* 0x000fe400078e00de */
[----:B------:R-:W-:Y:S01]  /*2b030*/  IMAD.MOV.U32 R11, RZ, RZ, R223 ;  /* 0x000000ffff0b7224 */ /* 0x000fe200078e00df */
[----:B-1----:R-:W4:Y:S04]  /*2b040*/  LDL.LU R8, [R1+0x2a00] ;  /* 0x002a000001087983 */ /* 0x002f280000300800 */
[----:B------:R-:W4:Y:S04]  /*2b050*/  LDL.LU R9, [R1+0x2a04] ;  /* 0x002a040001097983 */ /* 0x000f280000300800 */
[----:B------:R-:W2:Y:S04]  /*2b060*/  LDL.LU R222, [R1+0x3f24] ;  /* 0x003f240001de7983 */ /* 0x000ea80000300800 */
[----:B------:R-:W2:Y:S04]  /*2b070*/  LDL.LU R223, [R1+0x3f20] ;  /* 0x003f200001df7983 */ /* 0x000ea80000300800 */
[----:B------:R-:W4:Y:S04]  /*2b080*/  LDL.LU.64 R16, [R1+0xbf0] ;  /* 0x000bf00001107983 */ /* 0x000f280000300a00 */
[----:B------:R-:W4:Y:S04]  /*2b090*/  LDL.LU.64 R18, [R1+0xbf8] ;  /* 0x000bf80001127983 */ /* 0x000f280000300a00 */
[----:B------:R1:W-:Y:S04]  /*2b0a0*/  STL.64 [R1+0x20d0], R4 ;  /* 0x0020d00401007387 */ /* 0x0003e80000100a00 */
[----:B------:R1:W-:Y:S02]  /*2b0b0*/  STL.64 [R1+0x20d8], R6 ;  /* 0x0020d80601007387 */ /* 0x0003e40000100a00 */
[----:B-1----:R-:W-:-:S02]  /*2b0c0*/  IMAD.MOV.U32 R4, RZ, RZ, R226 ;  /* 0x000000ffff047224 */ /* 0x002fc400078e00e2 */
[----:B------:R-:W4:Y:S01]  /*2b0d0*/  LDL.LU R226, [R1+0x3f1c] ;  /* 0x003f1c0001e27983 */ /* 0x000f220000300800 */
[----:B------:R-:W-:Y:S02]  /*2b0e0*/  IMAD.MOV.U32 R5, RZ, RZ, R227 ;  /* 0x000000ffff057224 */ /* 0x000fe400078e00e3 */
[----:B------:R-:W-:Y:S01]  /*2b0f0*/  IMAD.MOV.U32 R6, RZ, RZ, R230 ;  /* 0x000000ffff067224 */ /* 0x000fe200078e00e6 */
[----:B------:R-:W4:Y:S01]  /*2b100*/  LDL.LU R227, [R1+0x3f18] ;  /* 0x003f180001e37983 */ /* 0x000f220000300800 */
[----:B------:R-:W-:-:S03]  /*2b110*/  IMAD.MOV.U32 R7, RZ, RZ, R231 ;  /* 0x000000ffff077224 */ /* 0x000fc600078e00e7 */
[----:B------:R-:W4:Y:S04]  /*2b120*/  LDL.LU R230, [R1+0x3f14] ;  /* 0x003f140001e67983 */ /* 0x000f280000300800 */
[----:B------:R-:W4:Y:S01]  /*2b130*/  LDL.LU R231, [R1+0x3f10] ;  /* 0x003f100001e77983 */ /* 0x000f220000300800 */
[----:B------:R-:W-:-:S05]  /*2b140*/  LOP3.LUT R229, R3, 0x20, RZ, 0x3c, !PT ;  /* 0x0000002003e57812 */ /* 0x000fca00078e3cff */
[----:B------:R-:W-:Y:S04]  /*2b150*/  LDS R233, [R229+0x4000] ;  /* 0x00400000e5e97984 */ /* 0x000fe80000000800 */
[----:B------:R-:W2:Y:S01]  /*2b160*/  LDS R235, [R229+0x6000] ;  /* 0x00600000e5eb7984 */ /* 0x000ea20000000800 */
[C---:B---3--:R-:W-:Y:S08]  /*2b170*/  HMMA.1688.F32.TF32 R36, R236.reuse, R132, R36 ;  /* 0x00000084ec24723c */ /* 0x048ff00000081024 */
[C---:B------:R-:W-:Y:S08]  /*2b180*/  HMMA.1688.F32.TF32 R32, R236.reuse, R128, R32 ;  /* 0x00000080ec20723c */ /* 0x040ff00000081020 */
[----:B------:R-:W-:Y:S07]  /*2b190*/  HMMA.1688.F32.TF32 R28, R236, R124, R28 ;  /* 0x0000007cec1c723c */ /* 0x000fee000008101c */
[----:B------:R-:W-:Y:S04]  /*2b1a0*/  STL.64 [R1+0x20c0], R36 ;  /* 0x0020c02401007387 */ /* 0x000fe80000100a00 */
[----:B------:R-:W-:Y:S04]  /*2b1b0*/  STL.64 [R1+0x20c8], R38 ;  /* 0x0020c82601007387 */ /* 0x000fe80000100a00 */
[----:B------:R-:W-:Y:S04]  /*2b1c0*/  STL.64 [R1+0x20b0], R32 ;  /* 0x0020b02001007387 */ /* 0x000fe80000100a00 */
[----:B------:R-:W-:Y:S04]  /*2b1d0*/  STL.64 [R1+0x20b8], R34 ;  /* 0x0020b82201007387 */ /* 0x000fe80000100a00 */
[----:B------:R1:W-:Y:S01]  /*2b1e0*/  STL.64 [R1+0x20a0], R28 ;  /* 0x0020a01c01007387 */ /* 0x0003e20000100a00 */
[C---:B--2---:R-:W-:Y:S08]  /*2b1f0*/  HMMA.1688.F32.TF32 R4, R232.reuse, R222, R4 ;  /* 0x000000dee804723c */ /* 0x044ff00000081004 */
[----:B----4-:R-:W-:Y:S11]  /*2b200*/  HMMA.1688.F32.TF32 R12, R232, R230, R12 ;  /* 0x000000e6e80c723c */ /* 0x010ff6000008100c */
[----:B------:R-:W-:Y:S05]  /*2b210*/  @!UPT UIADD3 URZ, URZ, URZ, URZ ;  /* 0x0000003f3f3ff290 */ /* 0x000fea000fffe03f */
[----:B------:R-:W-:Y:S02]  /*2b220*/  IMAD.MOV.U32 R157, RZ, RZ, R4 ;  /* 0x000000ffff9d7224 */ /* 0x000fe400078e0004 */
[----:B------:R-:W-:Y:S02]  /*2b230*/  IMAD.MOV.U32 R156, RZ, RZ, R5 ;  /* 0x000000ffff9c7224 */ /* 0x000fe400078e0005 */
[----:B------:R-:W-:Y:S02]  /*2b240*/  IMAD.MOV.U32 R4, RZ, RZ, R203 ;  /* 0x000000ffff047224 */ /* 0x000fe400078e00cb */
[----:B------:R-:W-:Y:S02]  /*2b250*/  IMAD.MOV.U32 R153, RZ, RZ, R6 ;  /* 0x000000ffff997224 */ /* 0x000fe400078e0006 */
[----:B------:R-:W-:Y:S02]  /*2b260*/  IMAD.MOV.U32 R5, RZ, RZ, R202 ;  /* 0x000000ffff057224 */ /* 0x000fe400078e00ca */
[----:B------:R-:W-:-:S02]  /*2b270*/  IMAD.MOV.U32 R152, RZ, RZ, R7 ;  /* 0x000000ffff987224 */ /* 0x000fc400078e0007 */
[----:B------:R-:W-:Y:S02]  /*2b280*/  IMAD.MOV.U32 R6, RZ, RZ, R199 ;  /* 0x000000ffff067224 */ /* 0x000fe400078e00c7 */
[----:B------:R-:W-:Y:S01]  /*2b290*/  IMAD.MOV.U32 R7, RZ, RZ, R198 ;  /* 0x000000ffff077224 */ /* 0x000fe200078e00c6 */
[----:B------:R2:W-:Y:S04]  /*2b2a0*/  STL.64 [R1+0x2070], R12 ;  /* 0x0020700c01007387 */ /* 0x0005e80000100a00 */
[----:B------:R3:W-:Y:S04]  /*2b2b0*/  STL.64 [R1+0x2078], R14 ;  /* 0x0020780e01007387 */ /* 0x0007e80000100a00 */
[----:B------:R-:W4:Y:S04]  /*2b2c0*/  LDL.LU R203, [R1+0x3f0c] ;  /* 0x003f0c0001cb7983 */ /* 0x000f280000300800 */
[----:B------:R-:W2:Y:S04]  /*2b2d0*/  LDL.LU R202, [R1+0x3f08] ;  /* 0x003f080001ca7983 */ /* 0x000ea80000300800 */
[----:B------:R-:W3:Y:S04]  /*2b2e0*/  LDL.LU R199, [R1+0x3f04] ;  /* 0x003f040001c77983 */ /* 0x000ee80000300800 */
[----:B------:R-:W3:Y:S01]  /*2b2f0*/  LDL.LU R198, [R1+0x3f00] ;  /* 0x003f000001c67983 */ /* 0x000ee20000300800 */
[----:B------:R-:W-:Y:S01]  /*2b300*/  HMMA.1688.F32.TF32 R8, R232, R226, R8 ;  /* 0x000000e2e808723c */ /* 0x000fe20000081008 */
[----:B------:R-:W-:-:S02]  /*2b310*/  IMAD.MOV.U32 R205, RZ, RZ, R30 ;  /* 0x000000ffffcd7224 */ /* 0x000fc400078e001e */
[----:B-1----:R-:W3:Y:S05]  /*2b320*/  LDL.LU R28, [R1+0x29e0] ;  /* 0x0029e000011c7983 */ /* 0x002eea0000300800 */
[----:B------:R-:W-:Y:S01]  /*2b330*/  HMMA.1688.F32.TF32 R24, R236, R120, R24 ;  /* 0x00000078ec18723c */ /* 0x000fe20000081018 */
[----:B------:R-:W3:Y:S01]  /*2b340*/  LDL.LU R29, [R1+0x29e4] ;  /* 0x0029e400011d7983 */ /* 0x000ee20000300800 */
[----:B------:R-:W-:-:S03]  /*2b350*/  IMAD.MOV.U32 R204, RZ, RZ, R31 ;  /* 0x000000ffffcc7224 */ /* 0x000fc600078e001f */
[----:B------:R-:W3:Y:S03]  /*2b360*/  LDL.LU R30, [R1+0x29e8] ;  /* 0x0029e800011e7983 */ /* 0x000ee60000300800 */
[----:B------:R-:W-:Y:S01]  /*2b370*/  HMMA.1688.F32.TF32 R20, R236, R116, R20 ;  /* 0x00000074ec14723c */ /* 0x000fe20000081014 */
[----:B------:R-:W3:Y:S04]  /*2b380*/  LDL.LU R31, [R1+0x29ec] ;  /* 0x0029ec00011f7983 */ /* 0x000ee80000300800 */
[----:B------:R-:W3:Y:S03]  /*2b390*/  LDL.LU R100, [R1+0x29d0] ;  /* 0x0029d00001647983 */ /* 0x000ee60000300800 */
[----:B------:R-:W-:Y:S01]  /*2b3a0*/  IMAD.MOV.U32 R225, RZ, RZ, R8 ;  /* 0x000000ffffe17224 */ /* 0x000fe200078e0008 */
[----:B------:R-:W3:Y:S01]  /*2b3b0*/  LDL.LU R101, [R1+0x29d4] ;  /* 0x0029d40001657983 */ /* 0x000ee20000300800 */
[----:B------:R-:W-:-:S02]  /*2b3c0*/  IMAD.MOV.U32 R224, RZ, RZ, R9 ;  /* 0x000000ffffe07224 */ /* 0x000fc400078e0009 */
[----:B------:R-:W-:Y:S01]  /*2b3d0*/  IMAD.MOV.U32 R8, RZ, RZ, R190 ;  /* 0x000000ffff087224 */ /* 0x000fe200078e00be */
[----:B------:R-:W3:Y:S01]  /*2b3e0*/  LDL.LU R102, [R1+0x29d8] ;  /* 0x0029d80001667983 */ /* 0x000ee20000300800 */
[----:B------:R-:W-:Y:S02]  /*2b3f0*/  IMAD.MOV.U32 R161, RZ, RZ, R10 ;  /* 0x000000ffffa17224 */ /* 0x000fe400078e000a */
[----:B------:R-:W-:Y:S01]  /*2b400*/  IMAD.MOV.U32 R9, RZ, RZ, R191 ;  /* 0x000000ffff097224 */ /* 0x000fe200078e00bf */
[----:B------:R-:W3:Y:S01]  /*2b410*/  LDL.LU R103, [R1+0x29dc] ;  /* 0x0029dc0001677983 */ /* 0x000ee20000300800 */
[----:B------:R-:W-:Y:S02]  /*2b420*/  IMAD.MOV.U32 R160, RZ, RZ, R11 ;  /* 0x000000ffffa07224 */ /* 0x000fe400078e000b */
[----:B------:R-:W-:Y:S01]  /*2b430*/  IMAD.MOV.U32 R10, RZ, RZ, R194 ;  /* 0x000000ffff0a7224 */ /* 0x000fe200078e00c2 */
[----:B------:R-:W3:Y:S01]  /*2b440*/  LDL.LU R190, [R1+0x3efc] ;  /* 0x003efc0001be7983 */ /* 0x000ee20000300800 */
[----:B------:R-:W-:-:S03]  /*2b450*/  IMAD.MOV.U32 R11, RZ, RZ, R195 ;  /* 0x000000ffff0b7224 */ /* 0x000fc600078e00c3 */
[----:B------:R-:W3:Y:S04]  /*2b460*/  LDL.LU R191, [R1+0x3ef8] ;  /* 0x003ef80001bf7983 */ /* 0x000ee80000300800 */
[----:B------:R-:W3:Y:S04]  /*2b470*/  LDL.LU R194, [R1+0x3ef4] ;  /* 0x003ef40001c27983 */ /* 0x000ee80000300800 */
[----:B------:R-:W3:Y:S04]  /*2b480*/  LDL.LU R195, [R1+0x3ef0] ;  /* 0x003ef00001c37983 */ /* 0x000ee80000300800 */
[----:B------:R-:W3:Y:S04]  /*2b490*/  LDL.LU R96, [R1+0x29c0] ;  /* 0x0029c00001607983 */ /* 0x000ee80000300800 */
[----:B------:R-:W3:Y:S04]  /*2b4a0*/  LDL.LU R97, [R1+0x29c4] ;  /* 0x0029c40001617983 */ /* 0x000ee80000300800 */
[----:B------:R-:W3:Y:S01]  /*2b4b0*/  LDL.LU R98, [R1+0x29c8] ;  /* 0x0029c80001627983 */ /* 0x000ee20000300800 */
[----:B------:R-:W-:-:S03]  /*2b4c0*/  IMAD.MOV.U32 R201, RZ, RZ, R24 ;  /* 0x000000ffffc97224 */ /* 0x000fc600078e0018 */
[----:B------:R-:W3:Y:S01]  /*2b4d0*/  LDL.LU R99, [R1+0x29cc] ;  /* 0x0029cc0001637983 */ /* 0x000ee20000300800 */
[----:B------:R-:W-:-:S03]  /*2b4e0*/  IMAD.MOV.U32 R200, RZ, RZ, R25 ;  /* 0x000000ffffc87224 */ /* 0x000fc600078e0019 */
[----:B------:R-:W3:Y:S01]  /*2b4f0*/  LDL.LU R92, [R1+0x29b0] ;  /* 0x0029b000015c7983 */ /* 0x000ee20000300800 */
[----:B------:R-:W-:-:S03]  /*2b500*/  IMAD.MOV.U32 R197, RZ, RZ, R26 ;  /* 0x000000ffffc57224 */ /* 0x000fc600078e001a */
[----:B------:R-:W3:Y:S01]  /*2b510*/  LDL.LU R93, [R1+0x29b4] ;  /* 0x0029b400015d7983 */ /* 0x000ee20000300800 */
[----:B------:R-:W-:-:S03]  /*2b520*/  IMAD.MOV.U32 R196, RZ, RZ, R27 ;  /* 0x000000ffffc47224 */ /* 0x000fc600078e001b */
[----:B------:R-:W3:Y:S04]  /*2b530*/  LDL.LU R94, [R1+0x29b8] ;  /* 0x0029b800015e7983 */ /* 0x000ee80000300800 */
[----:B------:R-:W3:Y:S01]  /*2b540*/  LDL.LU R95, [R1+0x29bc] ;  /* 0x0029bc00015f7983 */ /* 0x000ee20000300800 */
[----:B------:R-:W-:Y:S02]  /*2b550*/  IMAD.MOV.U32 R213, RZ, RZ, R20 ;  /* 0x000000ffffd57224 */ /* 0x000fe400078e0014 */
[----:B------:R-:W-:Y:S02]  /*2b560*/  IMAD.MOV.U32 R212, RZ, RZ, R21 ;  /* 0x000000ffffd47224 */ /* 0x000fe400078e0015 */
[----:B------:R-:W-:Y:S02]  /*2b570*/  IMAD.MOV.U32 R20, RZ, RZ, R206 ;  /* 0x000000ffff147224 */ /* 0x000fe400078e00ce */
[----:B------:R-:W-:-:S02]  /*2b580*/  IMAD.MOV.U32 R209, RZ, RZ, R22 ;  /* 0x000000ffffd17224 */ /* 0x000fc400078e0016 */
[----:B------:R-:W-:Y:S02]  /*2b590*/  IMAD.MOV.U32 R21, RZ, RZ, R207 ;  /* 0x000000ffff157224 */ /* 0x000fe400078e00cf */
[----:B------:R-:W-:Y:S02]  /*2b5a0*/  IMAD.MOV.U32 R208, RZ, RZ, R23 ;  /* 0x000000ffffd07224 */ /* 0x000fe400078e0017 */
[----:B------:R-:W-:Y:S02]  /*2b5b0*/  IMAD.MOV.U32 R22, RZ, RZ, R106 ;  /* 0x000000ffff167224 */ /* 0x000fe400078e006a */
[----:B------:R-:W-:Y:S02]  /*2b5c0*/  IMAD.MOV.U32 R23, RZ, RZ, R107 ;  /* 0x000000ffff177224 */ /* 0x000fe400078e006b */
[----:B----4-:R-:W-:Y:S02]  /*2b5d0*/  IMAD.MOV.U32 R27, RZ, RZ, R203 ;  /* 0x000000ffff1b7224 */ /* 0x010fe400078e00cb */
[----:B--2---:R-:W-:-:S02]  /*2b5e0*/  IMAD.MOV.U32 R26, RZ, RZ, R202 ;  /* 0x000000ffff1a7224 */ /* 0x004fc400078e00ca */
[----:B---3--:R-:W-:Y:S02]  /*2b5f0*/  IMAD.MOV.U32 R25, RZ, RZ, R199 ;  /* 0x000000ffff197224 */ /* 0x008fe400078e00c7 */
[----:B------:R-:W-:Y:S02]  /*2b600*/  IMAD.MOV.U32 R24, RZ, RZ, R198 ;  /* 0x000000ffff187224 */ /* 0x000fe400078e00c6 */
[----:B------:R-:W2:Y:S04]  /*2b610*/  LDL.LU R198, [R1+0x3eec] ;  /* 0x003eec0001c67983 */ /* 0x000ea80000300800 */
[----:B------:R-:W2:Y:S04]  /*2b620*/  LDL.LU R199, [R1+0x3ee8] ;  /* 0x003ee80001c77983 */ /* 0x000ea80000300800 */
[----:B------:R-:W3:Y:S04]  /*2b630*/  LDL.LU R202, [R1+0x3ee4] ;  /* 0x003ee40001ca7983 */ /* 0x000ee80000300800 */
[----:B------:R-:W3:Y:S04]  /*2b640*/  LDL.LU R203, [R1+0x3ee0] ;  /* 0x003ee00001cb7983 */ /* 0x000ee80000300800 */
[----:B------:R-:W4:Y:S04]  /*2b650*/  LDL.LU R206, [R1+0x3edc] ;  /* 0x003edc0001ce7983 */ /* 0x000f280000300800 */
[----:B------:R-:W4:Y:S04]  /*2b660*/  LDL.LU R207, [R1+0x3ed8] ;  /* 0x003ed80001cf7983 */ /* 0x000f280000300800 */
[----:B------:R-:W4:Y:S04]  /*2b670*/  LDL.LU R106, [R1+0x3ed4] ;  /* 0x003ed400016a7983 */ /* 0x000f280000300800 */
[----:B------:R-:W4:Y:S01]  /*2b680*/  LDL.LU R107, [R1+0x3ed0] ;  /* 0x003ed000016b7983 */ /* 0x000f220000300800 */
[----:B------:R-:W-:Y:S01]  /*2b690*/  IMAD.MOV.U32 R12, RZ, RZ, R110 ;  /* 0x000000ffff0c7224 */ /* 0x000fe200078e006e */
[----:B------:R-:W-:Y:S01]  /*2b6a0*/  HMMA.1688.F32.TF32 R16, R236, R112, R16 ;  /* 0x00000070ec10723c */ /* 0x000fe20000081010 */
[----:B------:R-:W-:Y:S01]  /*2b6b0*/  IMAD.MOV.U32 R13, RZ, RZ, R218 ;  /* 0x000000ffff0d7224 */ /* 0x000fe200078e00da */
[----:B------:R-:W4:Y:S01]  /*2b6c0*/  LDL.LU R110, [R1+0x3ecc] ;  /* 0x003ecc00016e7983 */ /* 0x000f220000300800 */
[----:B------:R-:W-:-:S03]  /*2b6d0*/  IMAD.MOV.U32 R14, RZ, RZ, R219 ;  /* 0x000000ffff0e7224 */ /* 0x000fc600078e00db */
[----:B------:R-:W4:Y:S04]  /*2b6e0*/  LDL.LU R218, [R1+0x3ec8] ;  /* 0x003ec80001da7983 */ /* 0x000f280000300800 */
[----:B------:R-:W4:Y:S01]  /*2b6f0*/  LDL.LU R219, [R1+0x3ec4] ;  /* 0x003ec40001db7983 */ /* 0x000f220000300800 */
[----:B------:R-:W-:-:S03]  /*2b700*/  IMAD.MOV.U32 R15, RZ, RZ, R214 ;  /* 0x000000ffff0f7224 */ /* 0x000fc600078e00d6 */
[----:B------:R-:W4:Y:S01]  /*2b710*/  LDL.LU R214, [R1+0x3ec0] ;  /* 0x003ec00001d67983 */ /* 0x000f220000300800 */
[----:B------:R-:W-:Y:S03]  /*2b720*/  HMMA.1688.F32.TF32 R4, R232, R190, R4 ;  /* 0x000000bee804723c */ /* 0x000fe60000081004 */
[----:B------:R-:W-:Y:S04]  /*2b730*/  LDS R236, [R3+0x4080] ;  /* 0x0040800003ec7984 */ /* 0x000fe80000000800 */
[----:B------:R-:W-:Y:S02]  /*2b740*/  LDS R238, [R3+0x6080] ;  /* 0x0060800003ee7984 */ /* 0x000fe40000000800 */
[----:B------:R-:W-:-:S02]  /*2b750*/  IMAD.MOV.U32 R221, RZ, RZ, R16 ;  /* 0x000000ffffdd7224 */ /* 0x000fc400078e0010 */
[----:B------:R-:W-:Y:S01]  /*2b760*/  IMAD.MOV.U32 R16, RZ, RZ, R215 ;  /* 0x000000ffff107224 */ /* 0x000fe200078e00d7 */
[----:B------:R-:W-:Y:S01]  /*2b770*/  HMMA.1688.F32.TF32 R8, R232, R194, R8 ;  /* 0x000000c2e808723c */ /* 0x000fe20000081008 */
[----:B------:R-:W4:Y:S01]  /*2b780*/  LDL.LU R215, [R1+0x3ebc] ;  /* 0x003ebc0001d77983 */ /* 0x000f220000300800 */
[----:B------:R-:W-:Y:S02]  /*2b790*/  IMAD.MOV.U32 R220, RZ, RZ, R17 ;  /* 0x000000ffffdc7224 */ /* 0x000fe400078e0011 */
[----:B------:R-:W-:Y:S01]  /*2b7a0*/  IMAD.MOV.U32 R217, RZ, RZ, R18 ;  /* 0x000000ffffd97224 */ /* 0x000fe200078e0012 */
[----:B------:R-:W-:Y:S01]  /*2b7b0*/  LDS R237, [R229+0x4080] ;  /* 0x00408000e5ed7984 */ /* 0x000fe20000000800 */
[----:B------:R-:W-:Y:S02]  /*2b7c0*/  IMAD.MOV.U32 R17, RZ, RZ, R111 ;  /* 0x000000ffff117224 */ /* 0x000fe400078e006f */
[----:B------:R-:W-:Y:S01]  /*2b7d0*/  IMAD.MOV.U32 R216, RZ, RZ, R19 ;  /* 0x000000ffffd87224 */ /* 0x000fe200078e0013 */
[----:B------:R-:W4:Y:S01]  /*2b7e0*/  LDL.LU R111, [R1+0x3eb8] ;  /* 0x003eb800016f7983 */ /* 0x000f220000300800 */
[----:B------:R-:W-:-:S02]  /*2b7f0*/  IMAD.MOV.U32 R18, RZ, RZ, R210 ;  /* 0x000000ffff127224 */ /* 0x000fc400078e00d2 */
[----:B------:R-:W-:Y:S01]  /*2b800*/  IMAD.MOV.U32 R19, RZ, RZ, R211 ;  /* 0x000000ffff137224 */ /* 0x000fe200078e00d3 */
[----:B------:R-:W4:Y:S04]  /*2b810*/  LDL.LU R210, [R1+0x3eb4] ;  /* 0x003eb40001d27983 */ /* 0x000f280000300800 */
[----:B------:R-:W4:Y:S04]  /*2b820*/  LDL.LU R211, [R1+0x3eb0] ;  /* 0x003eb00001d37983 */ /* 0x000f280000300800 */
[----:B------:R-:W1:Y:S01]  /*2b830*/  LDS R239, [R229+0x6080] ;  /* 0x00608000e5ef7984 */ /* 0x000e620000000800 */
[C---:B--2---:R-:W-:Y:S08]  /*2b840*/  HMMA.1688.F32.TF32 R12, R232.reuse, R198, R12 ;  /* 0x000000c6e80c723c */ /* 0x044ff0000008100c */
[C---:B---3--:R-:W-:Y:S08]  /*2b850*/  HMMA.1688.F32.TF32 R16, R232.reuse, R202, R16 ;  /* 0x000000cae810723c */ /* 0x048ff00000081010 */
[----:B----4-:R-:W-:Y:S11]  /*2b860*/  HMMA.1688.F32.TF32 R24, R232, R106, R24 ;  /* 0x0000006ae818723c */ /* 0x010ff60000081018 */
[----:B------:R-:W-:Y:S04]  /*2b870*/  @!UPT UIADD3 URZ, URZ, URZ, URZ ;  /* 0x0000003f3f3ff290 */ /* 0x000fe8000fffe03f */
[----:B------:R2:W-:Y:S04]  /*2b880*/  STL.64 [R1+0x2970], R16 ;  /* 0x0029701001007387 */ /* 0x0005e80000100a00 */
[----:B------:R3:W-:Y:S04]  /*2b890*/  STL.64 [R1+0x2978], R18 ;  /* 0x0029781201007387 */ /* 0x0007e80000100a00 */
[----:B------:R-:W-:Y:S04]  /*2b8a0*/  STL.64 [R1+0x2960], R12 ;  /* 0x0029600c01007387 */ /* 0x000fe80000100a00 */
[----:B------:R-:W-:Y:S01]  /*2b8b0*/  STL.64 [R1+0x2968], R14 ;  /* 0x0029680e01007387 */ /* 0x000fe20000100a00 */
[----:B--2---:R-:W-:-:S03]  /*2b8c0*/  IMAD.MOV.U32 R16, RZ, RZ, R135 ;  /* 0x000000ffff107224 */ /* 0x004fc600078e0087 */
[----:B------:R2:W-:Y:S01]  /*2b8d0*/  STL.64 [R1+0x2950], R8 ;  /* 0x0029500801007387 */ /* 0x0005e20000100a00 */
[----:B------:R-:W-:-:S03]  /*2b8e0*/  IMAD.MOV.U32 R17, RZ, RZ, R134 ;  /* 0x000000ffff117224 */ /* 0x000fc600078e0086 */
[----:B------:R4:W-:Y:S01]  /*2b8f0*/  STL.64 [R1+0x2958], R10 ;  /* 0x0029580a01007387 */ /* 0x0009e20000100a00 */
[----:B---3--:R-:W-:-:S03]  /*2b900*/  IMAD.MOV.U32 R18, RZ, RZ, R119 ;  /* 0x000000ffff127224 */ /* 0x008fc600078e0077 */
[----:B------:R-:W3:Y:S01]  /*2b910*/  LDL.LU R135, [R1+0x3eac] ;  /* 0x003eac0001877983 */ /* 0x000ee20000300800 */
[----:B------:R-:W-:-:S03]  /*2b920*/  IMAD.MOV.U32 R117, RZ, RZ, R24 ;  /* 0x000000ffff757224 */ /* 0x000fc600078e0018 */
[----:B------:R1:W-:Y:S01]  /*2b930*/  STL.64 [R1+0x2940], R4 ;  /* 0x0029400401007387 */ /* 0x0003e20000100a00 */
[----:B------:R-:W-:-:S03]  /*2b940*/  IMAD.MOV.U32 R19, RZ, RZ, R118 ;  /* 0x000000ffff137224 */ /* 0x000fc600078e0076 */
[----:B------:R1:W-:Y:S01]  /*2b950*/  STL.64 [R1+0x2948], R6 ;  /* 0x0029480601007387 */ /* 0x0003e20000100a00 */
[----:B------:R-:W-:-:S03]  /*2b960*/  IMAD.MOV.U32 R116, RZ, RZ, R25 ;  /* 0x000000ffff747224 */ /* 0x000fc600078e0019 */
[----:B------:R-:W2:Y:S01]  /*2b970*/  LDL.LU R134, [R1+0x3ea8] ;  /* 0x003ea80001867983 */ /* 0x000ea20000300800 */
[----:B------:R-:W-:-:S03]  /*2b980*/  IMAD.MOV.U32 R24, RZ, RZ, R123 ;  /* 0x000000ffff187224 */ /* 0x000fc600078e007b */
[----:B------:R-:W4:Y:S01]  /*2b990*/  LDL.LU R119, [R1+0x3ea4] ;  /* 0x003ea40001777983 */ /* 0x000f220000300800 */
[----:B------:R-:W-:-:S03]  /*2b9a0*/  IMAD.MOV.U32 R25, RZ, RZ, R122 ;  /* 0x000000ffff197224 */ /* 0x000fc600078e007a */
[----:B------:R-:W4:Y:S04]  /*2b9b0*/  LDL.LU R118, [R1+0x3ea0] ;  /* 0x003ea00001767983 */ /* 0x000f280000300800 */
[----:B------:R-:W4:Y:S04]  /*2b9c0*/  LDL.LU R123, [R1+0x3e9c] ;  /* 0x003e9c00017b7983 */ /* 0x000f280000300800 */
[----:B------:R-:W4:Y:S01]  /*2b9d0*/  LDL.LU R122, [R1+0x3e98] ;  /* 0x003e9800017a7983 */ /* 0x000f220000300800 */
[C---:B------:R-:W-:Y:S11]  /*2b9e0*/  HMMA.1688.F32.TF32 R28, R232.reuse, R218, R28 ;  /* 0x000000dae81c723c */ /* 0x040ff6000008101c */
[----:B------:R-:W-:Y:S11]  /*2b9f0*/  @!UPT UIADD3 URZ, URZ, URZ, URZ ;  /* 0x0000003f3f3ff290 */ /* 0x000ff6000fffe03f */
[----:B------:R-:W-:Y:S02]  /*2ba00*/  @!UPT UIADD3 URZ, URZ, URZ, URZ ;  /* 0x0000003f3f3ff290 */ /* 0x000fe4000fffe03f */
[----:B------:R-:W-:Y:S02]  /*2ba10*/  IMAD.MOV.U32 R149, RZ, RZ, R28 ;  /* 0x000000ffff957224 */ /* 0x000fe400078e001c */
[----:B------:R-:W-:Y:S02]  /*2ba20*/  IMAD.MOV.U32 R148, RZ, RZ, R29 ;  /* 0x000000ffff947224 */ /* 0x000fe400078e001d */
[----:B------:R-:W-:Y:S02]  /*2ba30*/  IMAD.MOV.U32 R145, RZ, RZ, R30 ;  /* 0x000000ffff917224 */ /* 0x000fe400078e001e */
[----:B------:R-:W-:Y:S02]  /*2ba40*/  IMAD.MOV.U32 R144, RZ, RZ, R31 ;  /* 0x000000ffff907224 */ /* 0x000fe400078e001f */
[C---:B------:R-:W-:Y:S11]  /*2ba50*/  HMMA.1688.F32.TF32 R28, R232.reuse, R214, R100 ;  /* 0x000000d6e81c723c */ /* 0x040ff60000081064 */
[----:B------:R-:W-:Y:S11]  /*2ba60*/  @!UPT UIADD3 URZ, URZ, URZ, URZ ;  /* 0x0000003f3f3ff290 */ /* 0x000ff6000fffe03f */
[----:B------:R-:W-:Y:S02]  /*2ba70*/  @!UPT UIADD3 URZ, URZ, URZ, URZ ;  /* 0x0000003f3f3ff290 */ /* 0x000fe4000fffe03f */
[----:B------:R-:W-:Y:S02]  /*2ba80*/  IMAD.MOV.U32 R141, RZ, RZ, R28 ;  /* 0x000000ffff8d7224 */ /* 0x000fe400078e001c */
[----:B------:R-:W-:Y:S02]  /*2ba90*/  IMAD.MOV.U32 R140, RZ, RZ, R29 ;  /* 0x000000ffff8c7224 */ /* 0x000fe400078e001d */
[----:B------:R-:W-:Y:S02]  /*2baa0*/  IMAD.MOV.U32 R137, RZ, RZ, R30 ;  /* 0x000000ffff897224 */ /* 0x000fe400078e001e */
[----:B------:R-:W-:Y:S02]  /*2bab0*/  IMAD.MOV.U32 R136, RZ, RZ, R31 ;  /* 0x000000ffff887224 */ /* 0x000fe400078e001f */
[----:B------:R-:W-:Y:S01]  /*2bac0*/  HMMA.1688.F32.TF32 R28, R232, R210, R96 ;  /* 0x000000d2e81c723c */ /* 0x000fe20000081060 */
[----:B------:R-:W-:Y:S02]  /*2bad0*/  IMAD.MOV.U32 R113, RZ, RZ, R26 ;  /* 0x000000ffff717224 */ /* 0x000fe400078e001a */
[----:B------:R-:W-:-:S02]  /*2bae0*/  IMAD.MOV.U32 R112, RZ, RZ, R27 ;  /* 0x000000ffff707224 */ /* 0x000fc400078e001b */
[----:B------:R-:W-:Y:S02]  /*2baf0*/  IMAD.MOV.U32 R26, RZ, RZ, R138 ;  /* 0x000000ffff1a7224 */ /* 0x000fe400078e008a */
[----:B------:R-:W4:Y:S11]  /*2bb00*/  LDL.LU R138, [R1+0x3e94] ;  /* 0x003e9400018a7983 */ /* 0x000f360000300800 */
[----:B------:R-:W-:Y:S06]  /*2bb10*/  @!UPT UIADD3 URZ, URZ, URZ, URZ ;  /* 0x0000003f3f3ff290 */ /* 0x000fec000fffe03f */
[----:B------:R-:W-:Y:S02]  /*2bb20*/  IMAD.MOV.U32 R133, RZ, RZ, R28 ;  /* 0x000000ffff857224 */ /* 0x000fe400078e001c */
[----:B------:R-:W-:Y:S02]  /*2bb30*/  IMAD.MOV.U32 R132, RZ, RZ, R29 ;  /* 0x000000ffff847224 */ /* 0x000fe400078e001d */
[----:B------:R-:W-:Y:S02]  /*2bb40*/  IMAD.MOV.U32 R129, RZ, RZ, R30 ;  /* 0x000000ffff817224 */ /* 0x000fe400078e001e */
[----:B------:R-:W-:Y:S02]  /*2bb50*/  IMAD.MOV.U32 R128, RZ, RZ, R31 ;  /* 0x000000ffff807224 */ /* 0x000fe400078e001f */
[----:B------:R-:W-:Y:S01]  /*2bb60*/  HMMA.1688.F32.TF32 R28, R232, R110, R92 ;  /* 0x0000006ee81c723c */ /* 0x000fe2000008105c */
[----:B------:R-:W-:Y:S02]  /*2bb70*/  IMAD.MOV.U32 R27, RZ, RZ, R139 ;  /* 0x000000ffff1b7224 */ /* 0x000fe400078e008b */
[----:B------:R-:W4:Y:S04]  /*2bb80*/  LDL.LU R139, [R1+0x3e90] ;  /* 0x003e9000018b7983 */ /* 0x000f280000300800 */
[----:B------:R-:W-:-:S02]  /*2bb90*/  IMAD.MOV.U32 R92, RZ, RZ, R126 ;  /* 0x000000ffff5c7224 */ /* 0x000fc400078e007e */
[----:B------:R-:W4:Y:S01]  /*2bba0*/  LDL.LU R126, [R1+0x3e8c] ;  /* 0x003e8c00017e7983 */ /* 0x000f220000300800 */
[----:B------:R-:W-:Y:S02]  /*2bbb0*/  IMAD.MOV.U32 R93, RZ, RZ, R127 ;  /* 0x000000ffff5d7224 */ /* 0x000fe400078e007f */
[----:B------:R-:W-:Y:S01]  /*2bbc0*/  IMAD.MOV.U32 R94, RZ, RZ, R147 ;  /* 0x000000ffff5e7224 */ /* 0x000fe200078e0093 */
[----:B------:R-:W4:Y:S01]  /*2bbd0*/  LDL.LU R127, [R1+0x3e88] ;  /* 0x003e8800017f7983 */ /* 0x000f220000300800 */
[----:B------:R-:W-:Y:S02]  /*2bbe0*/  IMAD.MOV.U32 R95, RZ, RZ, R146 ;  /* 0x000000ffff5f7224 */ /* 0x000fe400078e0092 */
[----:B------:R-:W-:Y:S01]  /*2bbf0*/  IMAD.MOV.U32 R96, RZ, RZ, R143 ;  /* 0x000000ffff607224 */ /* 0x000fe200078e008f */
[----:B------:R-:W4:Y:S01]  /*2bc00*/  LDL.LU R147, [R1+0x3e84] ;  /* 0x003e840001937983 */ /* 0x000f220000300800 */
[----:B------:R-:W-:-:S03]  /*2bc10*/  IMAD.MOV.U32 R97, RZ, RZ, R142 ;  /* 0x000000ffff617224 */ /* 0x000fc600078e008e */
[----:B------:R-:W4:Y:S01]  /*2bc20*/  LDL.LU R146, [R1+0x3e80] ;  /* 0x003e800001927983 */ /* 0x000f220000300800 */
[----:B------:R-:W-:-:S03]  /*2bc30*/  IMAD.MOV.U32 R98, RZ, RZ, R131 ;  /* 0x000000ffff627224 */ /* 0x000fc600078e0083 */
        /* <DEDUP_REMOVED lines=9> */
[----:B------:R-:W-:Y:S02]  /*2bcd0*/  IMAD.MOV.U32 R30, RZ, RZ, R115 ;  /* 0x000000ffff1e7224 */ /* 0x000fe400078e0073 */
[----:B------:R-:W-:Y:S02]  /*2bce0*/  IMAD.MOV.U32 R31, RZ, RZ, R114 ;  /* 0x000000ffff1f7224 */ /* 0x000fe400078e0072 */
[----:B---3--:R-:W-:Y:S02]  /*2bcf0*/  IMAD.MOV.U32 R29, RZ, RZ, R135 ;  /* 0x000000ffff1d7224 */ /* 0x008fe400078e0087 */
[----:B--2---:R-:W-:Y:S02]  /*2bd00*/  IMAD.MOV.U32 R28, RZ, RZ, R134 ;  /* 0x000000ffff1c7224 */ /* 0x004fe400078e0086 */
[----:B------:R-:W2:Y:S04]  /*2bd10*/  LDL.LU R134, [R1+0x3e6c] ;  /* 0x003e6c0001867983 */ /* 0x000ea80000300800 */
[----:B------:R-:W3:Y:S04]  /*2bd20*/  LDL.LU R135, [R1+0x3e68] ;  /* 0x003e680001877983 */ /* 0x000ee80000300800 */
[----:B------:R-:W3:Y:S01]  /*2bd30*/  LDL.LU R115, [R1+0x3e64] ;  /* 0x003e640001737983 */ /* 0x000ee20000300800 */
[----:B----4-:R-:W-:-:S03]  /*2bd40*/  IMAD.MOV.U32 R85, RZ, RZ, R123 ;  /* 0x000000ffff557224 */ /* 0x010fc600078e007b */
[----:B------:R-:W4:Y:S01]  /*2bd50*/  LDL.LU R114, [R1+0x3e60] ;  /* 0x003e600001727983 */ /* 0x000f220000300800 */
[----:B------:R-:W-:-:S03]  /*2bd60*/  IMAD.MOV.U32 R84, RZ, RZ, R122 ;  /* 0x000000ffff547224 */ /* 0x000fc600078e007a */
[----:B------:R-:W4:Y:S04]  /*2bd70*/  LDL.LU R122, [R1+0x3e5c] ;  /* 0x003e5c00017a7983 */ /* 0x000f280000300800 */
[----:B------:R-:W4:Y:S01]  /*2bd80*/  LDL.LU R123, [R1+0x3e58] ;  /* 0x003e5800017b7983 */ /* 0x000f220000300800 */
[----:B------:R-:W-:Y:S02]  /*2bd90*/  IMAD.MOV.U32 R86, RZ, RZ, R118 ;  /* 0x000000ffff567224 */ /* 0x000fe400078e0076 */
[----:B------:R-:W-:Y:S01]  /*2bda0*/  IMAD.MOV.U32 R87, RZ, RZ, R119 ;  /* 0x000000ffff577224 */ /* 0x000fe200078e0077 */
[----:B------:R-:W4:Y:S04]  /*2bdb0*/  LDL.LU R118, [R1+0x3e54] ;  /* 0x003e540001767983 */ /* 0x000f280000300800 */
[----:B------:R-:W4:Y:S01]  /*2bdc0*/  LDL.LU R119, [R1+0x3e50] ;  /* 0x003e500001777983 */ /* 0x000f220000300800 */
[----:B------:R-:W-:-:S02]  /*2bdd0*/  IMAD.MOV.U32 R91, RZ, RZ, R138 ;  /* 0x000000ffff5b7224 */ /* 0x000fc400078e008a */
[----:B------:R-:W-:Y:S02]  /*2bde0*/  IMAD.MOV.U32 R90, RZ, RZ, R139 ;  /* 0x000000ffff5a7224 */ /* 0x000fe400078e008b */
[----:B------:R-:W-:Y:S02]  /*2bdf0*/  IMAD.MOV.U32 R89, RZ, RZ, R126 ;  /* 0x000000ffff597224 */ /* 0x000fe400078e007e */
[----:B------:R-:W-:Y:S02]  /*2be00*/  IMAD.MOV.U32 R88, RZ, RZ, R127 ;  /* 0x000000ffff587224 */ /* 0x000fe400078e007f */
[----:B------:R-:W4:Y:S04]  /*2be10*/  LDL.LU R127, [R1+0x3e4c] ;  /* 0x003e4c00017f7983 */ /* 0x000f280000300800 */
[----:B------:R-:W4:Y:S04]  /*2be20*/  LDL.LU R126, [R1+0x3e48] ;  /* 0x003e4800017e7983 */ /* 0x000f280000300800 */
[----:B------:R-:W4:Y:S04]  /*2be30*/  LDL.LU R139, [R1+0x3e44] ;  /* 0x003e4400018b7983 */ /* 0x000f280000300800 */
[----:B------:R-:W4:Y:S01]  /*2be40*/  LDL.LU R138, [R1+0x3e40] ;  /* 0x003e4000018a7983 */ /* 0x000f220000300800 */
[----:B------:R-:W-:-:S02]  /*2be50*/  IMAD.MOV.U32 R59, RZ, RZ, R131 ;  /* 0x000000ffff3b7224 */ /* 0x000fc400078e0083 */
[----:B------:R-:W-:Y:S02]  /*2be60*/  IMAD.MOV.U32 R58, RZ, RZ, R130 ;  /* 0x000000ffff3a7224 */ /* 0x000fe400078e0082 */
[----:B--2---:R-:W-:Y:S02]  /*2be70*/  IMAD.MOV.U32 R57, RZ, RZ, R134 ;  /* 0x000000ffff397224 */ /* 0x004fe400078e0086 */
[----:B---3--:R-:W-:Y:S02]  /*2be80*/  IMAD.MOV.U32 R56, RZ, RZ, R135 ;  /* 0x000000ffff387224 */ /* 0x008fe400078e0087 */
[----:B------:R-:W2:Y:S04]  /*2be90*/  LDL.LU R135, [R1+0x3e3c] ;  /* 0x003e3c0001877983 */ /* 0x000ea80000300800 */
[----:B------:R-:W3:Y:S04]  /*2bea0*/  LDL.LU R134, [R1+0x3e38] ;  /* 0x003e380001867983 */ /* 0x000ee80000300800 */
[----:B------:R-:W2:Y:S01]  /*2beb0*/  LDL.LU R130, [R1+0x3e34] ;  /* 0x003e340001827983 */ /* 0x000ea20000300800 */
[----:B----4-:R-:W-:-:S03]  /*2bec0*/  IMAD.MOV.U32 R61, RZ, RZ, R122 ;  /* 0x000000ffff3d7224 */ /* 0x010fc600078e007a */
[----:B------:R-:W4:Y:S01]  /*2bed0*/  LDL.LU R131, [R1+0x3e30] ;  /* 0x003e300001837983 */ /* 0x000f220000300800 */
[----:B------:R-:W-:-:S03]  /*2bee0*/  IMAD.MOV.U32 R60, RZ, RZ, R123 ;  /* 0x000000ffff3c7224 */ /* 0x000fc600078e007b */
[----:B------:R-:W2:Y:S04]  /*2bef0*/  LDL.LU R123, [R1+0x3e2c] ;  /* 0x003e2c00017b7983 */ /* 0x000ea80000300800 */
[----:B------:R-:W3:Y:S01]  /*2bf00*/  LDL.LU R122, [R1+0x3e28] ;  /* 0x003e2800017a7983 */ /* 0x000ee20000300800 */
[----:B------:R-:W-:Y:S02]  /*2bf10*/  IMAD.MOV.U32 R62, RZ, RZ, R114 ;  /* 0x000000ffff3e7224 */ /* 0x000fe400078e0072 */
[----:B------:R-:W-:Y:S01]  /*2bf20*/  IMAD.MOV.U32 R63, RZ, RZ, R115 ;  /* 0x000000ffff3f7224 */ /* 0x000fe200078e0073 */
[----:B------:R-:W4:Y:S01]  /*2bf30*/  LDL.LU R114, [R1+0x3e24] ;  /* 0x003e240001727983 */ /* 0x000f220000300800 */
[----:B------:R-:W-:-:S03]  /*2bf40*/  IMAD.MOV.U32 R38, RZ, RZ, R119 ;  /* 0x000000ffff267224 */ /* 0x000fc600078e0077 */
[----:B------:R-:W4:Y:S01]  /*2bf50*/  LDL.LU R115, [R1+0x3e20] ;  /* 0x003e200001737983 */ /* 0x000f220000300800 */
[----:B------:R-:W-:Y:S02]  /*2bf60*/  IMAD.MOV.U32 R39, RZ, RZ, R118 ;  /* 0x000000ffff277224 */ /* 0x000fe400078e0076 */
[----:B------:R-:W-:Y:S02]  /*2bf70*/  IMAD.MOV.U32 R37, RZ, RZ, R127 ;  /* 0x000000ffff257224 */ /* 0x000fe400078e007f */
[----:B------:R-:W-:Y:S02]  /*2bf80*/  IMAD.MOV.U32 R36, RZ, RZ, R126 ;  /* 0x000000ffff247224 */ /* 0x000fe400078e007e */
[----:B------:R-:W4:Y:S04]  /*2bf90*/  LDL.LU R126, [R1+0x3e1c] ;  /* 0x003e1c00017e7983 */ /* 0x000f280000300800 */
[----:B------:R-:W4:Y:S04]  /*2bfa0*/  LDL.LU R127, [R1+0x3e18] ;  /* 0x003e1800017f7983 */ /* 0x000f280000300800 */
[----:B------:R-:W4:Y:S04]  /*2bfb0*/  LDL.LU R119, [R1+0x3e14] ;  /* 0x003e140001777983 */ /* 0x000f280000300800 */
[----:B------:R-:W4:Y:S01]  /*2bfc0*/  LDL.LU R118, [R1+0x3e10] ;  /* 0x003e100001767983 */ /* 0x000f220000300800 */
[----:B--2---:R-:W-:-:S02]  /*2bfd0*/  IMAD.MOV.U32 R69, RZ, RZ, R123 ;  /* 0x000000ffff457224 */ /* 0x004fc400078e007b */
[----:B---3--:R-:W-:Y:S02]  /*2bfe0*/  IMAD.MOV.U32 R68, RZ, RZ, R122 ;  /* 0x000000ffff447224 */ /* 0x008fe400078e007a */
[----:B------:R-:W2:Y:S04]  /*2bff0*/  LDL.LU R122, [R1+0x3e0c] ;  /* 0x003e0c00017a7983 */ /* 0x000ea80000300800 */
[----:B------:R-:W3:Y:S01]  /*2c000*/  LDL.LU R123, [R1+0x3e08] ;  /* 0x003e0800017b7983 */ /* 0x000ee20000300800 */
[----:B----4-:R-:W-:Y:S02]  /*2c010*/  IMAD.MOV.U32 R70, RZ, RZ, R131 ;  /* 0x000000ffff467224 */ /* 0x010fe400078e0083 */
        /* <DEDUP_REMOVED lines=9> */
[----:B------:R-:W4:Y:S01]  /*2c0b0*/  LDL.LU R115, [R1+0x3df4] ;  /* 0x003df40001737983 */ /* 0x000f220000300800 */
[----:B------:R-:W-:-:S03]  /*2c0c0*/  IMAD.MOV.U32 R34, RZ, RZ, R118 ;  /* 0x000000ffff227224 */ /* 0x000fc600078e0076 */
[----:B------:R-:W4:Y:S01]  /*2c0d0*/  LDL.LU R114, [R1+0x3df0] ;  /* 0x003df00001727983 */ /* 0x000f220000300800 */
[----:B------:R-:W-:Y:S02]  /*2c0e0*/  IMAD.MOV.U32 R35, RZ, RZ, R119 ;  /* 0x000000ffff237224 */ /* 0x000fe400078e0077 */
[----:B--2---:R-:W-:Y:S02]  /*2c0f0*/  IMAD.MOV.U32 R33, RZ, RZ, R122 ;  /* 0x000000ffff217224 */ /* 0x004fe400078e007a */
[----:B---3--:R-:W-:Y:S02]  /*2c100*/  IMAD.MOV.U32 R32, RZ, RZ, R123 ;  /* 0x000000ffff207224 */ /* 0x008fe400078e007b */
[----:B------:R-:W2:Y:S04]  /*2c110*/  LDL.LU R123, [R1+0x3dec] ;  /* 0x003dec00017b7983 */ /* 0x000ea80000300800 */
[----:B------:R-:W3:Y:S04]  /*2c120*/  LDL.LU R122, [R1+0x3de8] ;  /* 0x003de800017a7983 */ /* 0x000ee80000300800 */
[----:B------:R-:W3:Y:S04]  /*2c130*/  LDL.LU R118, [R1+0x3de4] ;  /* 0x003de40001767983 */ /* 0x000ee80000300800 */
[----:B------:R-:W3:Y:S01]  /*2c140*/  LDL.LU R119, [R1+0x3de0] ;  /* 0x003de00001777983 */ /* 0x000ee20000300800 */
[----:B------:R-:W-:Y:S03]  /*2c150*/  HMMA.1688.F32.TF32 R20, R232, R206, R20 ;  /* 0x000000cee814723c */ /* 0x000fe60000081014 */
[----:B------:R-:W3:Y:S04]  /*2c160*/  LDL.LU R80, [R1+0x2920] ;  /* 0x0029200001507983 */ /* 0x000ee80000300800 */
[----:B------:R-:W3:Y:S01]  /*2c170*/  LDL.LU R81, [R1+0x2924] ;  /* 0x0029240001517983 */ /* 0x000ee20000300800 */
[----:B----4-:R-:W-:-:S02]  /*2c180*/  IMAD.MOV.U32 R78, RZ, RZ, R130 ;  /* 0x000000ffff4e7224 */ /* 0x010fc400078e0082 */
[----:B------:R-:W-:Y:S02]  /*2c190*/  IMAD.MOV.U32 R79, RZ, RZ, R131 ;  /* 0x000000ffff4f7224 */ /* 0x000fe400078e0083 */
[----:B------:R-:W-:Y:S02]  /*2c1a0*/  IMAD.MOV.U32 R64, RZ, RZ, R134 ;  /* 0x000000ffff407224 */ /* 0x000fe400078e0086 */
        /* <DEDUP_REMOVED lines=29> */
[----:B------:R-:W4:Y:S04]  /*2c380*/  LDL.LU R114, [R1+0x3ddc] ;  /* 0x003ddc0001727983 */ /* 0x000f280000300800 */
[----:B------:R-:W4:Y:S01]  /*2c390*/  LDL.LU R115, [R1+0x3dd8] ;  /* 0x003dd80001737983 */ /* 0x000f220000300800 */
[----:B------:R-:W-:Y:S02]  /*2c3a0*/  IMAD.MOV.U32 R76, RZ, RZ, R126 ;  /* 0x000000ffff4c7224 */ /* 0x000fe400078e007e */
[----:B------:R-:W-:Y:S02]  /*2c3b0*/  IMAD.MOV.U32 R15, RZ, RZ, R179 ;  /* 0x000000ffff0f7224 */ /* 0x000fe400078e00b3 */
[----:B-1----:R-:W-:-:S02]  /*2c3c0*/  IMAD.MOV.U32 R4, RZ, RZ, R175 ;  /* 0x000000ffff047224 */ /* 0x002fc400078e00af */
[----:B------:R-:W-:Y:S02]  /*2c3d0*/  IMAD.MOV.U32 R5, RZ, RZ, R170 ;  /* 0x000000ffff057224 */ /* 0x000fe400078e00aa */
[----:B------:R-:W-:Y:S02]  /*2c3e0*/  IMAD.MOV.U32 R6, RZ, RZ, R171 ;  /* 0x000000ffff067224 */ /* 0x000fe400078e00ab */
[----:B------:R-:W-:Y:S02]  /*2c3f0*/  IMAD.MOV.U32 R7, RZ, RZ, R167 ;  /* 0x000000ffff077224 */ /* 0x000fe400078e00a7 */
[----:B--2---:R-:W-:Y:S02]  /*2c400*/  IMAD.MOV.U32 R51, RZ, RZ, R123 ;  /* 0x000000ffff337224 */ /* 0x004fe400078e007b */
[----:B---3--:R-:W-:Y:S02]  /*2c410*/  IMAD.MOV.U32 R50, RZ, RZ, R122 ;  /* 0x000000ffff327224 */ /* 0x008fe400078e007a */
[----:B------:R-:W-:-:S02]  /*2c420*/  IMAD.MOV.U32 R48, RZ, RZ, R118 ;  /* 0x000000ffff307224 */ /* 0x000fc400078e0076 */
[----:B------:R-:W2:Y:S01]  /*2c430*/  LDL.LU R118, [R1+0x3dd4] ;  /* 0x003dd40001767983 */ /* 0x000ea20000300800 */
[----:B------:R-:W-:-:S03]  /*2c440*/  IMAD.MOV.U32 R49, RZ, RZ, R119 ;  /* 0x000000ffff317224 */ /* 0x000fc600078e0077 */
[----:B------:R-:W2:Y:S04]  /*2c450*/  LDL.LU R119, [R1+0x3dd0] ;  /* 0x003dd00001777983 */ /* 0x000ea80000300800 */
[----:B------:R-:W3:Y:S04]  /*2c460*/  LDL.LU R122, [R1+0x3dcc] ;  /* 0x003dcc00017a7983 */ /* 0x000ee80000300800 */
        /* <DEDUP_REMOVED lines=32> */
[----:B------:R-:W3:Y:S01]  /*2c670*/  LDL.LU R167, [R1+0x3d48] ;  /* 0x003d480001a77983 */ /* 0x000ee20000300800 */
[----:B----4-:R-:W-:Y:S08]  /*2c680*/  HMMA.1688.F32.TF32 R20, R232, R114, R20 ;  /* 0x00000072e814723c */ /* 0x010ff00000081014 */
[C---:B------:R-:W-:Y:S08]  /*2c690*/  HMMA.1688.F32.TF32 R16, R236.reuse, R230, R16 ;  /* 0x000000e6ec10723c */ /* 0x040ff00000081010 */
[----:B------:R-:W-:Y:S11]  /*2c6a0*/  HMMA.1688.F32.TF32 R4, R236, R218, R4 ;  /* 0x000000daec04723c */ /* 0x000ff60000081004 */
[----:B------:R-:W-:Y:S05]  /*2c6b0*/  @!UPT UIADD3 URZ, URZ, URZ, URZ ;  /* 0x0000003f3f3ff290 */ /* 0x000fea000fffe03f */
[----:B------:R-:W-:Y:S02]  /*2c6c0*/  IMAD.MOV.U32 R164, RZ, RZ, R16 ;  /* 0x000000ffffa47224 */ /* 0x000fe400078e0010 */
[----:B------:R-:W-:Y:S01]  /*2c6d0*/  IMAD.MOV.U32 R165, RZ, RZ, R17 ;  /* 0x000000ffffa57224 */ /* 0x000fe200078e0011 */
[C---:B--2---:R-:W-:Y:S08]  /*2c6e0*/  HMMA.1688.F32.TF32 R24, R232.reuse, R118, R24 ;  /* 0x00000076e818723c */ /* 0x044ff00000081018 */
[C---:B---3--:R-:W-:Y:S08]  /*2c6f0*/  HMMA.1688.F32.TF32 R40, R232.reuse, R182, R80 ;  /* 0x000000b6e828723c */ /* 0x048ff00000081050 */
[C---:B------:R-:W-:Y:S08]  /*2c700*/  HMMA.1688.F32.TF32 R48, R232.reuse, R186, R48 ;  /* 0x000000bae830723c */ /* 0x040ff00000081030 */
[C---:B------:R-:W-:Y:S08]  /*2c710*/  HMMA.1688.F32.TF32 R44, R232.reuse, R178, R76 ;  /* 0x000000b2e82c723c */ /* 0x040ff0000008104c */
[C---:B------:R-:W-:Y:S07]  /*2c720*/  HMMA.1688.F32.TF32 R32, R232.reuse, R174, R32 ;  /* 0x000000aee820723c */ /* 0x040fee0000081020 */
[----:B------:R-:W-:Y:S04]  /*2c730*/  STL.64 [R1+0x2930], R48 ;  /* 0x0029303001007387 */ /* 0x000fe80000100a00 */
[----:B------:R-:W-:Y:S04]  /*2c740*/  STL.64 [R1+0x2938], R50 ;  /* 0x0029383201007387 */ /* 0x000fe80000100a00 */
[----:B------:R-:W-:Y:S04]  /*2c750*/  STL.64 [R1+0x2920], R40 ;  /* 0x0029202801007387 */ /* 0x000fe80000100a00 */
[----:B------:R1:W-:Y:S04]  /*2c760*/  STL.64 [R1+0x2928], R42 ;  /* 0x0029282a01007387 */ /* 0x0003e80000100a00 */
[----:B------:R-:W-:Y:S04]  /*2c770*/  STL.64 [R1+0x2910], R44 ;  /* 0x0029102c01007387 */ /* 0x000fe80000100a00 */
[----:B------:R2:W-:Y:S01]  /*2c780*/  STL.64 [R1+0x2918], R46 ;  /* 0x0029182e01007387 */ /* 0x0005e20000100a00 */
[C---:B-1----:R-:W-:Y:S03]  /*2c790*/  HMMA.1688.F32.TF32 R40, R232.reuse, R170, R72 ;  /* 0x000000aae828723c */ /* 0x042fe60000081048 */
[----:B------:R-:W-:Y:S04]  /*2c7a0*/  STL.64 [R1+0x2900], R32 ;  /* 0x0029002001007387 */ /* 0x000fe80000100a00 */
[----:B------:R1:W-:Y:S01]  /*2c7b0*/  STL.64 [R1+0x2908], R34 ;  /* 0x0029082201007387 */ /* 0x0003e20000100a00 */
[C---:B--2---:R-:W-:Y:S08]  /*2c7c0*/  HMMA.1688.F32.TF32 R44, R232.reuse, R166, R68 ;  /* 0x000000a6e82c723c */ /* 0x044ff00000081044 */
[C---:B-1----:R-:W-:Y:S07]  /*2c7d0*/  HMMA.1688.F32.TF32 R32, R232.reuse, R162, R64 ;  /* 0x000000a2e820723c */ /* 0x042fee0000081040 */
[----:B------:R-:W-:Y:S04]  /*2c7e0*/  STL.64 [R1+0x28f0], R40 ;  /* 0x0028f02801007387 */ /* 0x000fe80000100a00 */
[----:B------:R1:W-:Y:S04]  /*2c7f0*/  STL.64 [R1+0x28f8], R42 ;  /* 0x0028f82a01007387 */ /* 0x0003e80000100a00 */
[----:B------:R-:W-:Y:S04]  /*2c800*/  STL.64 [R1+0x28e0], R44 ;  /* 0x0028e02c01007387 */ /* 0x000fe80000100a00 */
[----:B------:R-:W-:Y:S01]  /*2c810*/  STL.64 [R1+0x28e8], R46 ;  /* 0x0028e82e01007387 */ /* 0x000fe20000100a00 */
[C---:B-1----:R-:W-:Y:S03]  /*2c820*/  HMMA.1688.F32.TF32 R40, R232.reuse, R158, R36 ;  /* 0x0000009ee828723c */ /* 0x042fe60000081024 */
[----:B------:R-:W-:Y:S04]  /*2c830*/  STL.64 [R1+0x28d0], R32 ;  /* 0x0028d02001007387 */ /* 0x000fe80000100a00 */
[----:B------:R1:W-:Y:S01]  /*2c840*/  STL.64 [R1+0x28d8], R34 ;  /* 0x0028d82201007387 */ /* 0x0003e20000100a00 */
[C---:B------:R-:W-:Y:S08]  /*2c850*/  HMMA.1688.F32.TF32 R36, R232.reuse, R154, R60 ;  /* 0x0000009ae824723c */ /* 0x040ff0000008103c */
[C---:B-1----:R-:W-:Y:S07]  /*2c860*/  HMMA.1688.F32.TF32 R32, R232.reuse, R150, R56 ;  /* 0x00000096e820723c */ /* 0x042fee0000081038 */
        /* <DEDUP_REMOVED lines=8> */
[C---:B-1----:R-:W-:Y:S08]  /*2c8f0*/  HMMA.1688.F32.TF32 R32, R232.reuse, R138, R84 ;  /* 0x0000008ae820723c */ /* 0x042ff00000081054 */
[C---:B------:R-:W-:Y:S01]  /*2c900*/  HMMA.1688.F32.TF32 R28, R232.reuse, R134, R28 ;  /* 0x00000086e81c723c */ /* 0x040fe2000008101c */
        /* <DEDUP_REMOVED lines=10> */
[----:B-1----:R-:W-:Y:S01]  /*2c9b0*/  HMMA.1688.F32.TF32 R28, R232, R122, R92 ;  /* 0x0000007ae81c723c */ /* 0x002fe2000008105c */
[----:B------:R-:W-:Y:S04]  /*2c9c0*/  LDS R232, [R3+0x4100] ;  /* 0x0041000003e87984 */ /* 0x000fe80000000800 */
[----:B------:R-:W-:Y:S04]  /*2c9d0*/  LDS R234, [R3+0x6100] ;  /* 0x0061000003ea7984 */ /* 0x000fe80000000800 */
[----:B------:R-:W-:Y:S04]  /*2c9e0*/  STL.64 [R1+0x2850], R36 ;  /* 0x0028502401007387 */ /* 0x000fe80000100a00 */
        /* <DEDUP_REMOVED lines=9> */
[----:B------:R1:W-:Y:S04]  /*2ca80*/  STL.64 [R1+0x2808], R18 ;  /* 0x0028081201007387 */ /* 0x0003e80000100a00 */
[----:B------:R-:W-:Y:S04]  /*2ca90*/  LDS R233, [R229+0x4100] ;  /* 0x00410000e5e97984 */ /* 0x000fe80000000800 */
[----:B------:R-:W2:Y:S01]  /*2caa0*/  LDS R235, [R229+0x6100] ;  /* 0x00610000e5eb7984 */ /* 0x000ea20000000800 */
[C---:B-1----:R-:W-:Y:S08]  /*2cab0*/  HMMA.1688.F32.TF32 R16, R236.reuse, R226, R12 ;  /* 0x000000e2ec10723c */ /* 0x042ff0000008100c */
[C---:B------:R-:W-:Y:S01]  /*2cac0*/  HMMA.1688.F32.TF32 R12, R236.reuse, R222, R8 ;  /* 0x000000deec0c723c */ /* 0x040fe20000081008 */
[----:B------:R-:W-:Y:S04]  /*2cad0*/  STL [R1+0x39bc], R165 ;  /* 0x0039bca501007387 */ /* 0x000fe80000100800 */
[----:B------:R-:W-:Y:S10]  /*2cae0*/  STL [R1+0x39b8], R164 ;  /* 0x0039b8a401007387 */ /* 0x000ff40000100800 */
[----:B------:R-:W-:Y:S04]  /*2caf0*/  STL.64 [R1+0x27f0], R16 ;  /* 0x0027f01001007387 */ /* 0x000fe80000100a00 */
[----:B------:R-:W-:Y:S04]  /*2cb00*/  STL.64 [R1+0x27f8], R18 ;  /* 0x0027f81201007387 */ /* 0x000fe80000100a00 */
[----:B------:R-:W3:Y:S04]  /*2cb10*/  LDL.LU R8, [R1+0x26d0] ;  /* 0x0026d00001087983 */ /* 0x000ee80000300800 */
[----:B------:R1:W-:Y:S04]  /*2cb20*/  STL.64 [R1+0x27e0], R12 ;  /* 0x0027e00c01007387 */ /* 0x0003e80000100a00 */
[----:B------:R4:W-:Y:S04]  /*2cb30*/  STL.64 [R1+0x27e8], R14 ;  /* 0x0027e80e01007387 */ /* 0x0009e80000100a00 */
[----:B------:R1:W-:Y:S04]  /*2cb40*/  STL.64 [R1+0x27d0], R4 ;  /* 0x0027d00401007387 */ /* 0x0003e80000100a00 */
[----:B------:R1:W-:Y:S04]  /*2cb50*/  STL.64 [R1+0x27d8], R6 ;  /* 0x0027d80601007387 */ /* 0x0003e80000100a00 */
[----:B------:R-:W3:Y:S04]  /*2cb60*/  LDL.LU R9, [R1+0x26d4] ;  /* 0x0026d40001097983 */ /* 0x000ee80000300800 */
[----:B------:R-:W3:Y:S04]  /*2cb70*/  LDL.LU R10, [R1+0x26d8] ;  /* 0x0026d800010a7983 */ /* 0x000ee80000300800 */
[----:B------:R-:W3:Y:S04]  /*2cb80*/  LDL.LU R11, [R1+0x26dc] ;  /* 0x0026dc00010b7983 */ /* 0x000ee80000300800 */
[----:B-1----:R-:W2:Y:S04]  /*2cb90*/  LDL.LU R12, [R1+0x26e0] ;  /* 0x0026e000010c7983 */ /* 0x002ea80000300800 */
[----:B------:R-:W2:Y:S04]  /*2cba0*/  LDL.LU R13, [R1+0x26e4] ;  /* 0x0026e400010d7983 */ /* 0x000ea80000300800 */
[----:B----4-:R-:W2:Y:S04]  /*2cbb0*/  LDL.LU R14, [R1+0x26e8] ;  /* 0x0026e800010e7983 */ /* 0x010ea80000300800 */
[----:B------:R-:W2:Y:S04]  /*2cbc0*/  LDL.LU R15, [R1+0x26ec] ;  /* 0x0026ec00010f7983 */ /* 0x000ea80000300800 */
[----:B------:R-:W4:Y:S04]  /*2cbd0*/  LDL.LU R16, [R1+0x26f0] ;  /* 0x0026f00001107983 */ /* 0x000f280000300800 */
[----:B------:R-:W4:Y:S04]  /*2cbe0*/  LDL.LU R17, [R1+0x26f4] ;  /* 0x0026f40001117983 */ /* 0x000f280000300800 */
[----:B------:R-:W4:Y:S04]  /*2cbf0*/  LDL.LU R18, [R1+0x26f8] ;  /* 0x0026f80001127983 */ /* 0x000f280000300800 */
[----:B------:R-:W4:Y:S04]  /*2cc00*/  LDL.LU R19, [R1+0x26fc] ;  /* 0x0026fc0001137983 */ /* 0x000f280000300800 */
[----:B------:R-:W2:Y:S04]  /*2cc10*/  LDL.LU R96, [R1+0x2730] ;  /* 0x0027300001607983 */ /* 0x000ea80000300800 */
        /* <DEDUP_REMOVED lines=19> */
[----:B------:R-:W3:Y:S04]  /*2cd50*/  LDL.LU R64, [R1+0x27c0] ;  /* 0x0027c00001407983 */ /* 0x000ee80000300800 */
[----:B------:R-:W3:Y:S04]  /*2cd60*/  LDL.LU R65, [R1+0x27c4] ;  /* 0x0027c40001417983 */ /* 0x000ee80000300800 */
[----:B------:R-:W3:Y:S04]  /*2cd70*/  LDL.LU R66, [R1+0x27c8] ;  /* 0x0027c80001427983 */ /* 0x000ee80000300800 */
[----:B------:R-:W3:Y:S04]  /*2cd80*/  LDL.LU R67, [R1+0x27cc] ;  /* 0x0027cc0001437983 */ /* 0x000ee80000300800 */
[----:B------:R-:W4:Y:S04]  /*2cd90*/  LDL.LU R60, [R1+0x27a0] ;  /* 0x0027a000013c7983 */ /* 0x000f280000300800 */
        /* <DEDUP_REMOVED lines=30> */
[----:B------:R-:W4:Y:S01]  /*2cf80*/  LDL.LU R7, [R1+0x26cc] ;  /* 0x0026cc0001077983 */ /* 0x000f220000300800 */
[C---:B--2---:R-:W-:Y:S08]  /*2cf90*/  HMMA.1688.F32.TF32 R32, R236.reuse, R210, R36 ;  /* 0x000000d2ec20723c */ /* 0x044ff00000081024 */
[C---:B---3--:R-:W-:Y:S08]  /*2cfa0*/  HMMA.1688.F32.TF32 R44, R236.reuse, R214, R64 ;  /* 0x000000d6ec2c723c */ /* 0x048ff00000081040 */
[C---:B------:R-:W-:Y:S08]  /*2cfb0*/  HMMA.1688.F32.TF32 R36, R236.reuse, R106, R56 ;  /* 0x0000006aec24723c */ /* 0x040ff00000081038 */
[C---:B----4-:R-:W-:Y:S07]  /*2cfc0*/  HMMA.1688.F32.TF32 R40, R236.reuse, R110, R60 ;  /* 0x0000006eec28723c */ /* 0x050fee000008103c */
[----:B------:R-:W-:Y:S04]  /*2cfd0*/  STL.64 [R1+0x27c0], R44 ;  /* 0x0027c02c01007387 */ /* 0x000fe80000100a00 */
[----:B------:R-:W-:Y:S04]  /*2cfe0*/  STL.64 [R1+0x27c8], R46 ;  /* 0x0027c82e01007387 */ /* 0x000fe80000100a00 */
[----:B------:R-:W-:Y:S04]  /*2cff0*/  STL.64 [R1+0x27b0], R32 ;  /* 0x0027b02001007387 */ /* 0x000fe80000100a00 */
[----:B------:R1:W-:Y:S02]  /*2d000*/  STL.64 [R1+0x27b8], R34 ;  /* 0x0027b82201007387 */ /* 0x0003e40000100a00 */
[C---:B-1----:R-:W-:Y:S02]  /*2d010*/  HMMA.1688.F32.TF32 R32, R236.reuse, R206, R52 ;  /* 0x000000ceec20723c */ /* 0x042fe40000081034 */
[----:B------:R-:W-:Y:S04]  /*2d020*/  STL.64 [R1+0x27a0], R40 ;  /* 0x0027a02801007387 */ /* 0x000fe80000100a00 */
[----:B------:R-:W-:Y:S04]  /*2d030*/  STL.64 [R1+0x27a8], R42 ;  /* 0x0027a82a01007387 */ /* 0x000fe80000100a00 */
[----:B------:R-:W-:Y:S04]  /*2d040*/  STL.64 [R1+0x2790], R36 ;  /* 0x0027902401007387 */ /* 0x000fe80000100a00 */
[----:B------:R1:W-:Y:S01]  /*2d050*/  STL.64 [R1+0x2798], R38 ;  /* 0x0027982601007387 */ /* 0x0003e20000100a00 */
[C---:B------:R-:W-:Y:S08]  /*2d060*/  HMMA.1688.F32.TF32 R28, R236.reuse, R194, R28 ;  /* 0x000000c2ec1c723c */ /* 0x040ff0000008101c */
[----:B------:R-:W-:Y:S01]  /*2d070*/  STL [R1+0x2780], R32 ;  /* 0x0027802001007387 */ /* 0x000fe20000100800 */
[----:B------:R-:W-:Y:S01]  /*2d080*/  IMAD.MOV.U32 R165, RZ, RZ, R33 ;  /* 0x000000ffffa57224 */ /* 0x000fe200078e0021 */
[C---:B-1----:R-:W-:Y:S01]  /*2d090*/  HMMA.1688.F32.TF32 R36, R236.reuse, R202, R88 ;  /* 0x000000caec24723c */ /* 0x042fe20000081058 */
[----:B------:R-:W-:Y:S01]  /*2d0a0*/  IMAD.MOV.U32 R164, RZ, RZ, R34 ;  /* 0x000000ffffa47224 */ /* 0x000fe200078e0022 */
[----:B------:R1:W-:Y:S06]  /*2d0b0*/  STL [R1+0x278c], R35 ;  /* 0x00278c2301007387 */ /* 0x0003ec0000100800 */
[----:B-1----:R-:W-:Y:S01]  /*2d0c0*/  HMMA.1688.F32.TF32 R32, R236, R198, R84 ;  /* 0x000000c6ec20723c */ /* 0x002fe20000081054 */
[----:B------:R1:W-:Y:S04]  /*2d0d0*/  STL [R1+0x39c4], R164 ;  /* 0x0039c4a401007387 */ /* 0x0003e80000100800 */
[----:B------:R2:W-:Y:S10]  /*2d0e0*/  STL [R1+0x39c0], R165 ;  /* 0x0039c0a501007387 */ /* 0x0005f40000100800 */
[----:B------:R-:W-:Y:S01]  /*2d0f0*/  STL.64 [R1+0x2770], R36 ;  /* 0x0027702401007387 */ /* 0x000fe20000100a00 */
[----:B-1----:R-:W-:-:S03]  /*2d100*/  IMAD.MOV.U32 R164, RZ, RZ, R30 ;  /* 0x000000ffffa47224 */ /* 0x002fc600078e001e */
[----:B------:R-:W-:Y:S01]  /*2d110*/  STL.64 [R1+0x2778], R38 ;  /* 0x0027782601007387 */ /* 0x000fe20000100a00 */
[----:B--2---:R-:W-:-:S03]  /*2d120*/  IMAD.MOV.U32 R165, RZ, RZ, R31 ;  /* 0x000000ffffa57224 */ /* 0x004fc600078e001f */
[----:B------:R-:W-:Y:S04]  /*2d130*/  STL.64 [R1+0x2760], R32 ;  /* 0x0027602001007387 */ /* 0x000fe80000100a00 */
[----:B------:R1:W-:Y:S04]  /*2d140*/  STL.64 [R1+0x2768], R34 ;  /* 0x0027682201007387 */ /* 0x0003e80000100a00 */
[----:B------:R2:W-:Y:S01]  /*2d150*/  STL.64 [R1+0x2750], R28 ;  /* 0x0027501c01007387 */ /* 0x0005e20000100a00 */
[C---:B-1----:R-:W-:Y:S08]  /*2d160*/  HMMA.1688.F32.TF32 R32, R236.reuse, R190, R100 ;  /* 0x000000beec20723c */ /* 0x042ff00000081064 */
[C---:B--2---:R-:W-:Y:S01]  /*2d170*/  HMMA.1688.F32.TF32 R28, R236.reuse, R186, R96 ;  /* 0x000000baec1c723c */ /* 0x044fe20000081060 */
[----:B------:R1:W-:Y:S04]  /*2d180*/  STL [R1+0x39cc], R165 ;  /* 0x0039cca501007387 */ /* 0x0003e80000100800 */
[----:B------:R2:W-:Y:S03]  /*2d190*/  STL [R1+0x39c8], R164 ;  /* 0x0039c8a401007387 */ /* 0x0005e60000100800 */
[----:B------:R-:W-:Y:S07]  /*2d1a0*/  HMMA.1688.F32.TF32 R24, R236, R178, R24 ;  /* 0x000000b2ec18723c */ /* 0x000fee0000081018 */
[----:B------:R-:W-:Y:S04]  /*2d1b0*/  STL.64 [R1+0x2740], R32 ;  /* 0x0027402001007387 */ /* 0x000fe80000100a00 */
[----:B------:R-:W-:Y:S04]  /*2d1c0*/  STL.64 [R1+0x2748], R34 ;  /* 0x0027482201007387 */ /* 0x000fe80000100a00 */
[----:B------:R3:W-:Y:S01]  /*2d1d0*/  STL.64 [R1+0x2730], R28 ;  /* 0x0027301c01007387 */ /* 0x0007e20000100a00 */
[----:B-1----:R-:W-:-:S02]  /*2d1e0*/  IMAD.MOV.U32 R165, RZ, RZ, R30 ;  /* 0x000000ffffa57224 */ /* 0x002fc400078e001e */
[----:B--2---:R-:W-:Y:S02]  /*2d1f0*/  IMAD.MOV.U32 R164, RZ, RZ, R31 ;  /* 0x000000ffffa47224 */ /* 0x004fe400078e001f */
[C---:B---3--:R-:W-:Y:S01]  /*2d200*/  HMMA.1688.F32.TF32 R28, R236.reuse, R182, R92 ;  /* 0x000000b6ec1c723c */ /* 0x048fe2000008105c */
[----:B------:R1:W-:Y:S04]  /*2d210*/  STL [R1+0x39d4], R165 ;  /* 0x0039d4a501007387 */ /* 0x0003e80000100800 */
[----:B------:R2:W-:Y:S01]  /*2d220*/  STL [R1+0x39d0], R164 ;  /* 0x0039d0a401007387 */ /* 0x0005e20000100800 */
[----:B-1----:R-:W-:Y:S02]  /*2d230*/  IMAD.MOV.U32 R165, RZ, RZ, R24 ;  /* 0x000000ffffa57224 */ /* 0x002fe400078e0018 */
[----:B--2---:R-:W-:Y:S11]  /*2d240*/  IMAD.MOV.U32 R164, RZ, RZ, R25 ;  /* 0x000000ffffa47224 */ /* 0x004ff600078e0019 */
[----:B------:R-:W-:Y:S04]  /*2d250*/  @!UPT UIADD3 URZ, URZ, URZ, URZ ;  /* 0x0000003f3f3ff290 */ /* 0x000fe8000fffe03f */
[----:B------:R-:W-:Y:S04]  /*2d260*/  STL.64 [R1+0x2720], R28 ;  /* 0x0027201c01007387 */ /* 0x000fe80000100a00 */
[----:B------:R-:W-:Y:S04]  /*2d270*/  STL.64 [R1+0x2728], R30 ;  /* 0x0027281e01007387 */ /* 0x000fe80000100a00 */
[----:B------:R1:W-:Y:S01]  /*2d280*/  STL.64 [R1+0x2718], R26 ;  /* 0x0027181a01007387 */ /* 0x0003e20000100a00 */
[C---:B------:R-:W-:Y:S08]  /*2d290*/  HMMA.1688.F32.TF32 R4, R236.reuse, R158, R4 ;  /* 0x0000009eec04723c */ /* 0x040ff00000081004 */
[C---:B-1----:R-:W-:Y:S08]  /*2d2a0*/  HMMA.1688.F32.TF32 R24, R236.reuse, R174, R20 ;  /* 0x000000aeec18723c */ /* 0x042ff00000081014 */
[C---:B------:R-:W-:Y:S08]  /*2d2b0*/  HMMA.1688.F32.TF32 R20, R236.reuse, R170, R16 ;  /* 0x000000aaec14723c */ /* 0x040ff00000081010 */
[C---:B------:R-:W-:Y:S08]  /*2d2c0*/  HMMA.1688.F32.TF32 R16, R236.reuse, R166, R12 ;  /* 0x000000a6ec10723c */ /* 0x040ff0000008100c */
[----:B------:R-:W-:Y:S01]  /*2d2d0*/  HMMA.1688.F32.TF32 R12, R236, R162, R8 ;  /* 0x000000a2ec0c723c */ /* 0x000fe20000081008 */
[----:B------:R-:W-:Y:S04]  /*2d2e0*/  STL.64 [R1+0x2700], R24 ;  /* 0x0027001801007387 */ /* 0x000fe80000100a00 */
[----:B------:R-:W-:Y:S04]  /*2d2f0*/  STL.64 [R1+0x2708], R26 ;  /* 0x0027081a01007387 */ /* 0x000fe80000100a00 */
[----:B------:R-:W-:Y:S04]  /*2d300*/  STL.64 [R1+0x26f0], R20 ;  /* 0x0026f01401007387 */ /* 0x000fe80000100a00 */
[----:B------:R-:W-:Y:S04]  /*2d310*/  STL.64 [R1+0x26f8], R22 ;  /* 0x0026f81601007387 */ /* 0x000fe80000100a00 */
[----:B------:R-:W-:Y:S04]  /*2d320*/  STL.64 [R1+0x26e0], R16 ;  /* 0x0026e01001007387 */ /* 0x000fe80000100a00 */
[----:B------:R-:W-:Y:S04]  /*2d330*/  STL.64 [R1+0x26e8], R18 ;  /* 0x0026e81201007387 */ /* 0x000fe80000100a00 */
[----:B------:R-:W2:Y:S04]  /*2d340*/  LDL.LU R8, [R1+0x8a0] ;  /* 0x0008a00001087983 */ /* 0x000ea80000300800 */
[----:B------:R-:W-:Y:S01]  /*2d350*/  STL.64 [R1+0x26d0], R12 ;  /* 0x0026d00c01007387 */ /* 0x000fe20000100a00 */
[----:B------:R-:W-:-:S03]  /*2d360*/  IMAD.MOV.U32 R10, RZ, RZ, R241 ;  /* 0x000000ffff0a7224 */ /* 0x000fc600078e00f1 */
[----:B------:R1:W-:Y:S01]  /*2d370*/  STL.64 [R1+0x26d8], R14 ;  /* 0x0026d80e01007387 */ /* 0x0003e20000100a00 */
[----:B------:R-:W-:-:S03]  /*2d380*/  IMAD.MOV.U32 R11, RZ, RZ, R243 ;  /* 0x000000ffff0b7224 */ /* 0x000fc600078e00f3 */
[----:B------:R3:W-:Y:S04]  /*2d390*/  STL.64 [R1+0x26c0], R4 ;  /* 0x0026c00401007387 */ /* 0x0007e80000100a00 */
[----:B------:R4:W-:Y:S04]  /*2d3a0*/  STL.64 [R1+0x26c8], R6 ;  /* 0x0026c80601007387 */ /* 0x0009e80000100a00 */
[----:B------:R-:W2:Y:S04]  /*2d3b0*/  LDL.LU R9, [R1+0x8a4] ;  /* 0x0008a40001097983 */ /* 0x000ea80000300800 */
[----:B------:R-:W2:Y:S04]  /*2d3c0*/  LDL.LU R241, [R1+0x3d44] ;  /* 0x003d440001f17983 */ /* 0x000ea80000300800 */
[----:B------:R-:W3:Y:S01]  /*2d3d0*/  LDL.LU R243, [R1+0x3d40] ;  /* 0x003d400001f37983 */ /* 0x000ee20000300800 */
[----:B-1----:R-:W-:-:S03]  /*2d3e0*/  IMAD.MOV.U32 R14, RZ, RZ, R242 ;  /* 0x000000ffff0e7224 */ /* 0x002fc600078e00f2 */
[----:B------:R-:W4:Y:S01]  /*2d3f0*/  LDL.LU R12, [R1+0x8b0] ;  /* 0x0008b000010c7983 */ /* 0x000f220000300800 */
[----:B------:R-:W-:-:S03]  /*2d400*/  IMAD.MOV.U32 R15, RZ, RZ, R240 ;  /* 0x000000ffff0f7224 */ /* 0x000fc600078e00f0 */
[----:B------:R-:W4:Y:S04]  /*2d410*/  LDL.LU R13, [R1+0x8b4] ;  /* 0x0008b400010d7983 */ /* 0x000f280000300800 */
[----:B------:R-:W4:Y:S04]  /*2d420*/  LDL.LU R242, [R1+0x3d3c] ;  /* 0x003d3c0001f27983 */ /* 0x000f280000300800 */
[----:B------:R-:W4:Y:S01]  /*2d430*/  LDL.LU R240, [R1+0x3d38] ;  /* 0x003d380001f07983 */ /* 0x000f220000300800 */
[----:B--2---:R-:W-:-:S03]  /*2d440*/  IMAD.MOV.U32 R16, RZ, RZ, R241 ;  /* 0x000000ffff107224 */ /* 0x004fc600078e00f1 */
[----:B------:R-:W2:Y:S01]  /*2d450*/  LDL.LU R241, [R1+0x3d34] ;  /* 0x003d340001f17983 */ /* 0x000ea20000300800 */
[----:B---3--:R-:W-:-:S03]  /*2d460*/  IMAD.MOV.U32 R17, RZ, RZ, R243 ;  /* 0x000000ffff117224 */ /* 0x008fc600078e00f3 */
[----:B------:R-:W3:Y:S04]  /*2d470*/  LDL.LU R243, [R1+0x3d30] ;  /* 0x003d300001f37983 */ /* 0x000ee80000300800 */
[----:B------:R-:W3:Y:S04]  /*2d480*/  LDL.LU R18, [R1+0x8c8] ;  /* 0x0008c80001127983 */ /* 0x000ee80000300800 */
[----:B------:R-:W3:Y:S01]  /*2d490*/  LDL.LU R19, [R1+0x8cc] ;  /* 0x0008cc0001137983 */ /* 0x000ee20000300800 */
[----:B----4-:R-:W-:-:S03]  /*2d4a0*/  IMAD.MOV.U32 R24, RZ, RZ, R242 ;  /* 0x000000ffff187224 */ /* 0x010fc600078e00f2 */
[----:B------:R-:W4:Y:S01]  /*2d4b0*/  LDL.LU R242, [R1+0x3d2c] ;  /* 0x003d2c0001f27983 */ /* 0x000f220000300800 */
[----:B------:R-:W-:-:S03]  /*2d4c0*/  IMAD.MOV.U32 R25, RZ, RZ, R240 ;  /* 0x000000ffff197224 */ /* 0x000fc600078e00f0 */
[----:B------:R-:W4:Y:S01]  /*2d4d0*/  LDL.LU R240, [R1+0x3d28] ;  /* 0x003d280001f07983 */ /* 0x000f220000300800 */
[----:B--2---:R-:W-:-:S03]  /*2d4e0*/  IMAD.MOV.U32 R26, RZ, RZ, R241 ;  /* 0x000000ffff1a7224 */ /* 0x004fc600078e00f1 */
[----:B------:R-:W2:Y:S01]  /*2d4f0*/  LDL.LU R241, [R1+0x3d24] ;  /* 0x003d240001f17983 */ /* 0x000ea20000300800 */
[----:B---3--:R-:W-:-:S03]  /*2d500*/  IMAD.MOV.U32 R27, RZ, RZ, R243 ;  /* 0x000000ffff1b7224 */ /* 0x008fc600078e00f3 */
[----:B------:R-:W3:Y:S04]  /*2d510*/  LDL.LU R243, [R1+0x3d20] ;  /* 0x003d200001f37983 */ /* 0x000ee80000300800 */
[----:B------:R-:W3:Y:S04]  /*2d520*/  LDL.LU R92, [R1+0x8f0] ;  /* 0x0008f000015c7983 */ /* 0x000ee80000300800 */
[----:B------:R-:W3:Y:S04]  /*2d530*/  LDL.LU R93, [R1+0x8f4] ;  /* 0x0008f400015d7983 */ /* 0x000ee80000300800 */
[----:B------:R-:W3:Y:S01]  /*2d540*/  LDL.LU R94, [R1+0x8f8] ;  /* 0x0008f800015e7983 */ /* 0x000ee20000300800 */
[----:B----4-:R-:W-:-:S03]  /*2d550*/  IMAD.MOV.U32 R99, RZ, RZ, R242 ;  /* 0x000000ffff637224 */ /* 0x010fc600078e00f2 */
[----:B------:R-:W4:Y:S01]  /*2d560*/  LDL.LU R95, [R1+0x8fc] ;  /* 0x0008fc00015f7983 */ /* 0x000f220000300800 */
[----:B------:R-:W-:Y:S02]  /*2d570*/  IMAD.MOV.U32 R98, RZ, RZ, R240 ;  /* 0x000000ffff627224 */ /* 0x000fe400078e00f0 */
[----:B--2---:R-:W-:Y:S02]  /*2d580*/  IMAD.MOV.U32 R96, RZ, RZ, R241 ;  /* 0x000000ffff607224 */ /* 0x004fe400078e00f1 */
[----:B------:R-:W2:Y:S01]  /*2d590*/  LDL.LU R241, [R1+0x3d1c] ;  /* 0x003d1c0001f17983 */ /* 0x000ea20000300800 */
[----:B---3--:R-:W-:-:S03]  /*2d5a0*/  IMAD.MOV.U32 R97, RZ, RZ, R243 ;  /* 0x000000ffff617224 */ /* 0x008fc600078e00f3 */
[----:B------:R-:W3:Y:S04]  /*2d5b0*/  LDL.LU R243, [R1+0x3d18] ;  /* 0x003d180001f37983 */ /* 0x000ee80000300800 */
[----:B------:R-:W4:Y:S04]  /*2d5c0*/  LDL.LU R240, [R1+0x3d14] ;  /* 0x003d140001f07983 */ /* 0x000f280000300800 */
[----:B------:R-:W4:Y:S04]  /*2d5d0*/  LDL.LU R242, [R1+0x3d10] ;  /* 0x003d100001f27983 */ /* 0x000f280000300800 */
[----:B------:R-:W4:Y:S04]  /*2d5e0*/  LDL.LU R28, [R1+0x920] ;  /* 0x00092000011c7983 */ /* 0x000f280000300800 */
[----:B------:R-:W4:Y:S04]  /*2d5f0*/  LDL.LU R29, [R1+0x924] ;  /* 0x00092400011d7983 */ /* 0x000f280000300800 */
[----:B------:R-:W4:Y:S04]  /*2d600*/  LDL.LU R30, [R1+0x928] ;  /* 0x00092800011e7983 */ /* 0x000f280000300800 */
[----:B------:R-:W4:Y:S01]  /*2d610*/  LDL.LU R31, [R1+0x92c] ;  /* 0x00092c00011f7983 */ /* 0x000f220000300800 */
[----:B--2---:R-:W-:-:S02]  /*2d620*/  IMAD.MOV.U32 R87, RZ, RZ, R241 ;  /* 0x000000ffff577224 */ /* 0x004fc400078e00f1 */
[----:B---3--:R-:W-:Y:S02]  /*2d630*/  IMAD.MOV.U32 R86, RZ, RZ, R243 ;  /* 0x000000ffff567224 */ /* 0x008fe400078e00f3 */
[----:B----4-:R-:W-:Y:S02]  /*2d640*/  IMAD.MOV.U32 R84, RZ, RZ, R240 ;  /* 0x000000ffff547224 */ /* 0x010fe400078e00f0 */
[----:B------:R-:W2:Y:S01]  /*2d650*/  LDL.LU R240, [R1+0x3d0c] ;  /* 0x003d0c0001f07983 */ /* 0x000ea20000300800 */
[----:B------:R-:W-:-:S03]  /*2d660*/  IMAD.MOV.U32 R85, RZ, RZ, R242 ;  /* 0x000000ffff557224 */ /* 0x000fc600078e00f2 */
        /* <DEDUP_REMOVED lines=35> */
[----:B--2---:R-:W-:-:S03]  /*2d8a0*/  IMAD.MOV.U32 R59, RZ, RZ, R240 ;  /* 0x000000ffff3b7224 */ /* 0x004fc600078e00f0 */
[----:B------:R-:W2:Y:S01]  /*2d8b0*/  LDL.LU R240, [R1+0x26b0] ;  /* 0x0026b00001f07983 */ /* 0x000ea20000300800 */
[----:B---3--:R-:W-:Y:S02]  /*2d8c0*/  IMAD.MOV.U32 R57, RZ, RZ, R242 ;  /* 0x000000ffff397224 */ /* 0x008fe400078e00f2 */
[----:B----4-:R-:W-:Y:S02]  /*2d8d0*/  IMAD.MOV.U32 R56, RZ, RZ, R243 ;  /* 0x000000ffff387224 */ /* 0x010fe400078e00f3 */
[----:B------:R-:W-:Y:S02]  /*2d8e0*/  IMAD.MOV.U32 R58, RZ, RZ, R241 ;  /* 0x000000ffff3a7224 */ /* 0x000fe400078e00f1 */
        /* <DEDUP_REMOVED lines=11> */
[----:B------:R-:W3:Y:S04]  /*2d9a0*/  LDL.LU R36, [R1+0x980] ;  /* 0x0009800001247983 */ /* 0x000ee80000300800 */
        /* <DEDUP_REMOVED lines=23> */
[C---:B--2---:R-:W-:Y:S11]  /*2db20*/  HMMA.1688.F32.TF32 R240, R236.reuse, R154, R240 ;  /* 0x0000009aecf0723c */ /* 0x044ff600000810f0 */
[----:B------:R-:W-:Y:S11]  /*2db30*/  @!UPT UIADD3 URZ, URZ, URZ, URZ ;  /* 0x0000003f3f3ff290 */ /* 0x000ff6000fffe03f */
[----:B------:R-:W-:Y:S01]  /*2db40*/  @!UPT UIADD3 URZ, URZ, URZ, URZ ;  /* 0x0000003f3f3ff290 */ /* 0x000fe2000fffe03f */
[----:B------:R-:W-:Y:S04]  /*2db50*/  STL.64 [R1+0x26b0], R240 ;  /* 0x0026b0f001007387 */ /* 0x000fe80000100a00 */
[----:B------:R1:W-:Y:S04]  /*2db60*/  STL.64 [R1+0x26b8], R242 ;  /* 0x0026b8f201007387 */ /* 0x0003e80000100a00 */
[----:B-1----:R-:W2:Y:S04]  /*2db70*/  LDL.LU.64 R242, [R1+0x3cf8] ;  /* 0x003cf80001f27983 */ /* 0x002ea80000300a00 */
[----:B------:R-:W2:Y:S01]  /*2db80*/  LDL.LU.64 R240, [R1+0x3cf0] ;  /* 0x003cf00001f07983 */ /* 0x000ea20000300a00 */
[C---:B------:R-:W-:Y:S08]  /*2db90*/  HMMA.1688.F32.TF32 R40, R236.reuse, R150, R40 ;  /* 0x00000096ec28723c */ /* 0x040ff00000081028 */
[C---:B---3--:R-:W-:Y:S11]  /*2dba0*/  HMMA.1688.F32.TF32 R44, R236.reuse, R146, R44 ;  /* 0x00000092ec2c723c */ /* 0x048ff6000008102c */
[----:B------:R-:W-:Y:S04]  /*2dbb0*/  @!UPT UIADD3 URZ, URZ, URZ, URZ ;  /* 0x0000003f3f3ff290 */ /* 0x000fe8000fffe03f */
[----:B------:R-:W-:Y:S04]  /*2dbc0*/  STL.64 [R1+0x26a0], R40 ;  /* 0x0026a02801007387 */ /* 0x000fe80000100a00 */
[----:B------:R1:W-:Y:S04]  /*2dbd0*/  STL.64 [R1+0x26a8], R42 ;  /* 0x0026a82a01007387 */ /* 0x0003e80000100a00 */
[----:B------:R-:W-:Y:S04]  /*2dbe0*/  STL.64 [R1+0x2690], R44 ;  /* 0x0026902c01007387 */ /* 0x000fe80000100a00 */
[----:B------:R3:W-:Y:S01]  /*2dbf0*/  STL.64 [R1+0x2698], R46 ;  /* 0x0026982e01007387 */ /* 0x0007e20000100a00 */
[C---:B-1----:R-:W-:Y:S08]  /*2dc00*/  HMMA.1688.F32.TF32 R40, R236.reuse, R142, R48 ;  /* 0x0000008eec28723c */ /* 0x042ff00000081030 */
[C---:B---3--:R-:W-:Y:S08]  /*2dc10*/  HMMA.1688.F32.TF32 R44, R236.reuse, R138, R80 ;  /* 0x0000008aec2c723c */ /* 0x048ff00000081050 */
[C---:B------:R-:W-:Y:S07]  /*2dc20*/  HMMA.1688.F32.TF32 R48, R236.reuse, R134, R76 ;  /* 0x00000086ec30723c */ /* 0x040fee000008104c */
[----:B------:R-:W-:Y:S04]  /*2dc30*/  STL.64 [R1+0x2680], R40 ;  /* 0x0026802801007387 */ /* 0x000fe80000100a00 */
[----:B------:R4:W-:Y:S04]  /*2dc40*/  STL.64 [R1+0x2688], R42 ;  /* 0x0026882a01007387 */ /* 0x0009e80000100a00 */
[----:B------:R-:W-:Y:S04]  /*2dc50*/  STL.64 [R1+0x2670], R44 ;  /* 0x0026702c01007387 */ /* 0x000fe80000100a00 */
[----:B------:R1:W-:Y:S01]  /*2dc60*/  STL.64 [R1+0x2678], R46 ;  /* 0x0026782e01007387 */ /* 0x0003e20000100a00 */
[C---:B----4-:R-:W-:Y:S08]  /*2dc70*/  HMMA.1688.F32.TF32 R40, R236.reuse, R130, R32 ;  /* 0x00000082ec28723c */ /* 0x050ff00000081020 */
[C---:B-1----:R-:W-:Y:S08]  /*2dc80*/  HMMA.1688.F32.TF32 R44, R236.reuse, R126, R72 ;  /* 0x0000007eec2c723c */ /* 0x042ff00000081048 */
[C---:B------:R-:W-:Y:S01]  /*2dc90*/  HMMA.1688.F32.TF32 R32, R236.reuse, R122, R68 ;  /* 0x0000007aec20723c */ /* 0x040fe20000081044 */
[----:B------:R-:W-:Y:S04]  /*2dca0*/  STL.64 [R1+0x2660], R48 ;  /* 0x0026603001007387 */ /* 0x000fe80000100a00 */
[----:B------:R-:W-:Y:S04]  /*2dcb0*/  STL.64 [R1+0x2668], R50 ;  /* 0x0026683201007387 */ /* 0x000fe80000100a00 */
[----:B------:R-:W-:Y:S01]  /*2dcc0*/  STL.64 [R1+0x2650], R40 ;  /* 0x0026502801007387 */ /* 0x000fe20000100a00 */
[C---:B------:R-:W-:Y:S03]  /*2dcd0*/  HMMA.1688.F32.TF32 R36, R236.reuse, R114, R36 ;  /* 0x00000072ec24723c */ /* 0x040fe60000081024 */
[----:B------:R1:W-:Y:S04]  /*2dce0*/  STL.64 [R1+0x2658], R42 ;  /* 0x0026582a01007387 */ /* 0x0003e80000100a00 */
[----:B------:R-:W-:Y:S04]  /*2dcf0*/  STL.64 [R1+0x2640], R44 ;  /* 0x0026402c01007387 */ /* 0x000fe80000100a00 */
[----:B------:R-:W-:Y:S01]  /*2dd00*/  STL.64 [R1+0x2648], R46 ;  /* 0x0026482e01007387 */ /* 0x000fe20000100a00 */
[----:B-1----:R-:W-:Y:S03]  /*2dd10*/  HMMA.1688.F32.TF32 R40, R236, R118, R64 ;  /* 0x00000076ec28723c */ /* 0x002fe60000081040 */
[----:B------:R-:W-:Y:S04]  /*2dd20*/  STL.64 [R1+0x2620], R32 ;  /* 0x0026202001007387 */ /* 0x000fe80000100a00 */
[----:B------:R-:W-:Y:S01]  /*2dd30*/  STL.64 [R1+0x2628], R34 ;  /* 0x0026282201007387 */ /* 0x000fe20000100a00 */
[C---:B------:R-:W-:Y:S03]  /*2dd40*/  HMMA.1688.F32.TF32 R4, R232.reuse, R178, R4 ;  /* 0x000000b2e804723c */ /* 0x040fe60000081004 */
[----:B------:R-:W-:Y:S04]  /*2dd50*/  LDS R236, [R3+0x4180] ;  /* 0x0041800003ec7984 */ /* 0x000fe80000000800 */
[----:B------:R-:W-:Y:S04]  /*2dd60*/  LDS R238, [R3+0x6180] ;  /* 0x0061800003ee7984 */ /* 0x000fe80000000800 */
[----:B------:R-:W-:Y:S04]  /*2dd70*/  LDS R237, [R229+0x4180] ;  /* 0x00418000e5ed7984 */ /* 0x000fe80000000800 */
[----:B------:R-:W1:Y:S04]  /*2dd80*/  LDS R239, [R229+0x6180] ;  /* 0x00618000e5ef7984 */ /* 0x000e680000000800 */
[----:B------:R-:W-:Y:S04]  /*2dd90*/  STL.64 [R1+0x2610], R40 ;  /* 0x0026102801007387 */ /* 0x000fe80000100a00 */
[----:B------:R3:W-:Y:S04]  /*2dda0*/  STL.64 [R1+0x2618], R42 ;  /* 0x0026182a01007387 */ /* 0x0007e80000100a00 */
[----:B------:R-:W-:Y:S04]  /*2ddb0*/  STL.64 [R1+0x25f0], R36 ;  /* 0x0025f02401007387 */ /* 0x000fe80000100a00 */
[----:B------:R4:W-:Y:S01]  /*2ddc0*/  STL.64 [R1+0x25f8], R38 ;  /* 0x0025f82601007387 */ /* 0x0009e20000100a00 */
[C---:B---3--:R-:W-:Y:S08]  /*2ddd0*/  HMMA.1688.F32.TF32 R40, R232.reuse, R226, R60 ;  /* 0x000000e2e828723c */ /* 0x048ff0000008103c */
[C---:B----4-:R-:W-:Y:S08]  /*2dde0*/  HMMA.1688.F32.TF32 R36, R232.reuse, R222, R56 ;  /* 0x000000dee824723c */ /* 0x050ff00000081038 */
[C---:B--2---:R-:W-:Y:S11]  /*2ddf0*/  HMMA.1688.F32.TF32 R32, R232.reuse, R230, R240 ;  /* 0x000000e6e820723c */ /* 0x044ff600000810f0 */
[----:B------:R-:W-:Y:S11]  /*2de00*/  @!UPT UIADD3 URZ, URZ, URZ, URZ ;  /* 0x0000003f3f3ff290 */ /* 0x000ff6000fffe03f */
[----:B------:R-:W-:Y:S01]  /*2de10*/  @!UPT UIADD3 URZ, URZ, URZ, URZ ;  /* 0x0000003f3f3ff290 */ /* 0x000fe2000fffe03f */
[----:B------:R-:W-:Y:S04]  /*2de20*/  STL.64 [R1+0x25e0], R32 ;  /* 0x0025e02001007387 */ /* 0x000fe80000100a00 */
[----:B------:R2:W-:Y:S02]  /*2de30*/  STL.64 [R1+0x25e8], R34 ;  /* 0x0025e82201007387 */ /* 0x0005e40000100a00 */
[C---:B--2---:R-:W-:Y:S02]  /*2de40*/  HMMA.1688.F32.TF32 R32, R232.reuse, R218, R52 ;  /* 0x000000dae820723c */ /* 0x044fe40000081034 */
[----:B------:R-:W-:Y:S04]  /*2de50*/  STL.64 [R1+0x2600], R40 ;  /* 0x0026002801007387 */ /* 0x000fe80000100a00 */
[----:B------:R2:W-:Y:S04]  /*2de60*/  STL.64 [R1+0x2608], R42 ;  /* 0x0026082a01007387 */ /* 0x0005e80000100a00 */
[----:B------:R-:W-:Y:S04]  /*2de70*/  STL.64 [R1+0x25d0], R36 ;  /* 0x0025d02401007387 */ /* 0x000fe80000100a00 */
[----:B------:R3:W-:Y:S01]  /*2de80*/  STL.64 [R1+0x25d8], R38 ;  /* 0x0025d82601007387 */ /* 0x0007e20000100a00 */
[C---:B--2---:R-:W-:Y:S08]  /*2de90*/  HMMA.1688.F32.TF32 R40, R232.reuse, R214, R88 ;  /* 0x000000d6e828723c */ /* 0x044ff00000081058 */
[----:B------:R-:W-:Y:S01]  /*2dea0*/  STL.64 [R1+0x25c0], R32 ;  /* 0x0025c02001007387 */ /* 0x000fe20000100a00 */
[C---:B---3--:R-:W-:Y:S03]  /*2deb0*/  HMMA.1688.F32.TF32 R36, R232.reuse, R210, R84 ;  /* 0x000000d2e824723c */ /* 0x048fe60000081054 */
[----:B------:R2:W-:Y:S05]  /*2dec0*/  STL.64 [R1+0x25c8], R34 ;  /* 0x0025c82201007387 */ /* 0x0005ea0000100a00 */
[C---:B--2---:R-:W-:Y:S08]  /*2ded0*/  HMMA.1688.F32.TF32 R32, R232.reuse, R110, R28 ;  /* 0x0000006ee820723c */ /* 0x044ff0000008101c */
[C---:B------:R-:W-:Y:S01]  /*2dee0*/  HMMA.1688.F32.TF32 R28, R232.reuse, R106, R100 ;  /* 0x0000006ae81c723c */ /* 0x040fe20000081064 */
[----:B------:R-:W-:Y:S04]  /*2def0*/  STL.64 [R1+0x25b0], R40 ;  /* 0x0025b02801007387 */ /* 0x000fe80000100a00 */
[----:B------:R-:W-:Y:S04]  /*2df00*/  STL.64 [R1+0x25b8], R42 ;  /* 0x0025b82a01007387 */ /* 0x000fe80000100a00 */
[----:B------:R-:W-:Y:S04]  /*2df10*/  STL.64 [R1+0x25a0], R36 ;  /* 0x0025a02401007387 */ /* 0x000fe80000100a00 */
[----:B------:R2:W-:Y:S04]  /*2df20*/  STL.64 [R1+0x25a8], R38 ;  /* 0x0025a82601007387 */ /* 0x0005e80000100a00 */
[----:B------:R-:W-:Y:S04]  /*2df30*/  STL.64 [R1+0x2590], R32 ;  /* 0x0025902001007387 */ /* 0x000fe80000100a00 */
[----:B------:R3:W-:Y:S01]  /*2df40*/  STL.64 [R1+0x2598], R34 ;  /* 0x0025982201007387 */ /* 0x0007e20000100a00 */
[C---:B--2---:R-:W-:Y:S03]  /*2df50*/  HMMA.1688.F32.TF32 R36, R232.reuse, R206, R96 ;  /* 0x000000cee824723c */ /* 0x044fe60000081060 */
[----:B------:R-:W-:Y:S04]  /*2df60*/  STL.64 [R1+0x2580], R28 ;  /* 0x0025801c01007387 */ /* 0x000fe80000100a00 */
[----:B------:R2:W-:Y:S01]  /*2df70*/  STL.64 [R1+0x2588], R30 ;  /* 0x0025881e01007387 */ /* 0x0005e20000100a00 */
[C---:B---3--:R-:W-:Y:S08]  /*2df80*/  HMMA.1688.F32.TF32 R32, R232.reuse, R202, R92 ;  /* 0x000000cae820723c */ /* 0x048ff0000008105c */
[C---:B--2---:R-:W-:Y:S08]  /*2df90*/  HMMA.1688.F32.TF32 R28, R232.reuse, R198, R24 ;  /* 0x000000c6e81c723c */ /* 0x044ff00000081018 */
[C---:B------:R-:W-:Y:S08]  /*2dfa0*/  HMMA.1688.F32.TF32 R24, R232.reuse, R194, R20 ;  /* 0x000000c2e818723c */ /* 0x040ff00000081014 */
        /* <DEDUP_REMOVED lines=15> */
[----:B------:R-:W2:Y:S04]  /*2e0a0*/  LDL.LU R8, [R1+0x780] ;  /* 0x0007800001087983 */ /* 0x000ea80000300800 */
[----:B------:R3:W-:Y:S04]  /*2e0b0*/  STL.64 [R1+0x2510], R12 ;  /* 0x0025100c01007387 */ /* 0x0007e80000100a00 */
[----:B------:R4:W-:Y:S04]  /*2e0c0*/  STL.64 [R1+0x2518], R14 ;  /* 0x0025180e01007387 */ /* 0x0009e80000100a00 */
[----:B------:R1:W-:Y:S04]  /*2e0d0*/  STL.64 [R1+0x2500], R4 ;  /* 0x0025000401007387 */ /* 0x0003e80000100a00 */
[----:B------:R1:W-:Y:S01]  /*2e0e0*/  STL.64 [R1+0x2508], R6 ;  /* 0x0025080601007387 */ /* 0x0003e20000100a00 */
[----:B---3--:R-:W-:-:S03]  /*2e0f0*/  IMAD.MOV.U32 R12, RZ, RZ, R247 ;  /* 0x000000ffff0c7224 */ /* 0x008fc600078e00f7 */
[----:B------:R-:W2:Y:S01]  /*2e100*/  LDL.LU R9, [R1+0x784] ;  /* 0x0007840001097983 */ /* 0x000ea20000300800 */
[----:B------:R-:W-:-:S03]  /*2e110*/  IMAD.MOV.U32 R13, RZ, RZ, R246 ;  /* 0x000000ffff0d7224 */ /* 0x000fc600078e00f6 */
[----:B------:R-:W2:Y:S01]  /*2e120*/  LDL.LU R10, [R1+0x788] ;  /* 0x00078800010a7983 */ /* 0x000ea20000300800 */
[----:B----4-:R-:W-:-:S03]  /*2e130*/  IMAD.MOV.U32 R14, RZ, RZ, R245 ;  /* 0x000000ffff0e7224 */ /* 0x010fc600078e00f5 */
[----:B------:R-:W2:Y:S01]  /*2e140*/  LDL.LU R11, [R1+0x78c] ;  /* 0x00078c00010b7983 */ /* 0x000ea20000300800 */
[----:B------:R-:W-:-:S03]  /*2e150*/  IMAD.MOV.U32 R15, RZ, RZ, R244 ;  /* 0x000000ffff0f7224 */ /* 0x000fc600078e00f4 */
[----:B------:R-:W3:Y:S04]  /*2e160*/  LDL.LU R247, [R1+0x3cec] ;  /* 0x003cec0001f77983 */ /* 0x000ee80000300800 */
        /* <DEDUP_REMOVED lines=75> */
[----:B------:R-:W3:Y:S04]  /*2e620*/  LDL.LU R84, [R1] ;  /* 0x0000000001547983 */ /* 0x000ee80000300800 */
[----:B------:R-:W3:Y:S04]  /*2e630*/  LDL.LU R85, [R1+0x4] ;  /* 0x0000040001557983 */ /* 0x000ee80000300800 */
[----:B------:R-:W3:Y:S04]  /*2e640*/  LDL.LU R86, [R1+0x8] ;  /* 0x0000080001567983 */ /* 0x000ee80000300800 */
[----:B------:R-:W3:Y:S04]  /*2e650*/  LDL.LU R87, [R1+0xc] ;  /* 0x00000c0001577983 */ /* 0x000ee80000300800 */
[----:B------:R-:W3:Y:S04]  /*2e660*/  LDL.LU R28, [R1+0x800] ;  /* 0x00080000011c7983 */ /* 0x000ee80000300800 */
[----:B------:R-:W3:Y:S04]  /*2e670*/  LDL.LU R29, [R1+0x804] ;  /* 0x00080400011d7983 */ /* 0x000ee80000300800 */
[----:B------:R-:W3:Y:S04]  /*2e680*/  LDL.LU R30, [R1+0x808] ;  /* 0x00080800011e7983 */ /* 0x000ee80000300800 */
[----:B------:R-:W3:Y:S01]  /*2e690*/  LDL.LU R31, [R1+0x80c] ;  /* 0x00080c00011f7983 */ /* 0x000ee20000300800 */
[----:B--2---:R-:W-:-:S03]  /*2e6a0*/  IMAD.MOV.U32 R20, RZ, RZ, R244 ;  /* 0x000000ffff147224 */ /* 0x004fc600078e00f4 */
[----:B------:R-:W2:Y:S01]  /*2e6b0*/  LDL.LU R100, [R1+0x7f0] ;  /* 0x0007f00001647983 */ /* 0x000ea20000300800 */
[----:B------:R-:W-:-:S03]  /*2e6c0*/  IMAD.MOV.U32 R21, RZ, RZ, R245 ;  /* 0x000000ffff157224 */ /* 0x000fc600078e00f5 */
[----:B------:R-:W2:Y:S01]  /*2e6d0*/  LDL.LU R101, [R1+0x7f4] ;  /* 0x0007f40001657983 */ /* 0x000ea20000300800 */
[----:B----4-:R-:W-:-:S03]  /*2e6e0*/  IMAD.MOV.U32 R22, RZ, RZ, R246 ;  /* 0x000000ffff167224 */ /* 0x010fc600078e00f6 */
[----:B------:R-:W2:Y:S01]  /*2e6f0*/  LDL.LU R102, [R1+0x7f8] ;  /* 0x0007f80001667983 */ /* 0x000ea20000300800 */
[----:B---3--:R-:W-:-:S03]  /*2e700*/  IMAD.MOV.U32 R23, RZ, RZ, R247 ;  /* 0x000000ffff177224 */ /* 0x008fc600078e00f7 */
[----:B------:R-:W2:Y:S01]  /*2e710*/  LDL.LU R103, [R1+0x7fc] ;  /* 0x0007fc0001677983 */ /* 0x000ea20000300800 */
[----:B-1----:R-:W-:-:S03]  /*2e720*/  IMAD.MOV.U32 R4, RZ, RZ, R248 ;  /* 0x000000ffff047224 */ /* 0x002fc600078e00f8 */
[----:B------:R-:W3:Y:S01]  /*2e730*/  LDL.LU R244, [R1+0x3cdc] ;  /* 0x003cdc0001f47983 */ /* 0x000ee20000300800 */
[----:B------:R-:W-:-:S03]  /*2e740*/  IMAD.MOV.U32 R5, RZ, RZ, R249 ;  /* 0x000000ffff057224 */ /* 0x000fc600078e00f9 */
[----:B------:R-:W3:Y:S01]  /*2e750*/  LDL.LU R245, [R1+0x3cd8] ;  /* 0x003cd80001f57983 */ /* 0x000ee20000300800 */
[----:B------:R-:W-:-:S03]  /*2e760*/  IMAD.MOV.U32 R6, RZ, RZ, R250 ;  /* 0x000000ffff067224 */ /* 0x000fc600078e00fa */
[----:B------:R-:W3:Y:S01]  /*2e770*/  LDL.LU R246, [R1+0x3cd4] ;  /* 0x003cd40001f67983 */ /* 0x000ee20000300800 */
[----:B------:R-:W-:-:S03]  /*2e780*/  IMAD.MOV.U32 R7, RZ, RZ, R251 ;  /* 0x000000ffff077224 */ /* 0x000fc600078e00fb */
[----:B------:R-:W3:Y:S04]  /*2e790*/  LDL.LU R247, [R1+0x3cd0] ;  /* 0x003cd00001f77983 */ /* 0x000ee80000300800 */
[----:B------:R-:W4:Y:S04]  /*2e7a0*/  LDL.LU R248, [R1+0x3ccc] ;  /* 0x003ccc0001f87983 */ /* 0x000f280000300800 */
[----:B------:R-:W4:Y:S04]  /*2e7b0*/  LDL.LU R249, [R1+0x3cc8] ;  /* 0x003cc80001f97983 */ /* 0x000f280000300800 */
[----:B------:R-:W4:Y:S04]  /*2e7c0*/  LDL.LU R250, [R1+0x3cc4] ;  /* 0x003cc40001fa7983 */ /* 0x000f280000300800 */
[----:B------:R-:W4:Y:S01]  /*2e7d0*/  LDL.LU R251, [R1+0x3cc0] ;  /* 0x003cc00001fb7983 */ /* 0x000f220000300800 */
[C---:B------:R-:W-:Y:S08]  /*2e7e0*/  HMMA.1688.F32.TF32 R36, R232.reuse, R138, R36 ;  /* 0x0000008ae824723c */ /* 0x040ff00000081024 */
[C---:B------:R-:W-:Y:S08]  /*2e7f0*/  HMMA.1688.F32.TF32 R40, R232.reuse, R174, R40 ;  /* 0x000000aee828723c */ /* 0x040ff00000081028 */
[C---:B------:R-:W-:Y:S08]  /*2e800*/  HMMA.1688.F32.TF32 R240, R232.reuse, R170, R44 ;  /* 0x000000aae8f0723c */ /* 0x040ff0000008102c */
[C---:B------:R-:W-:Y:S07]  /*2e810*/  HMMA.1688.F32.TF32 R44, R232.reuse, R162, R80 ;  /* 0x000000a2e82c723c */ /* 0x040fee0000081050 */
[----:B------:R-:W-:Y:S04]  /*2e820*/  STL.64 [R1+0x24f0], R40 ;  /* 0x0024f02801007387 */ /* 0x000fe80000100a00 */
[----:B------:R1:W-:Y:S02]  /*2e830*/  STL.64 [R1+0x24f8], R42 ;  /* 0x0024f82a01007387 */ /* 0x0003e40000100a00 */
[C---:B-1----:R-:W-:Y:S02]  /*2e840*/  HMMA.1688.F32.TF32 R40, R232.reuse, R166, R48 ;  /* 0x000000a6e828723c */ /* 0x042fe40000081030 */
[----:B------:R-:W-:Y:S04]  /*2e850*/  STL.64 [R1+0x24e0], R240 ;  /* 0x0024e0f001007387 */ /* 0x000fe80000100a00 */
[----:B------:R-:W-:Y:S02]  /*2e860*/  STL.64 [R1+0x24e8], R242 ;  /* 0x0024e8f201007387 */ /* 0x000fe40000100a00 */
[C---:B------:R-:W-:Y:S11]  /*2e870*/  HMMA.1688.F32.TF32 R48, R232.reuse, R158, R76 ;  /* 0x0000009ee830723c */ /* 0x040ff6000008104c */
[----:B------:R-:W-:Y:S04]  /*2e880*/  @!UPT UIADD3 URZ, URZ, URZ, URZ ;  /* 0x0000003f3f3ff290 */ /* 0x000fe8000fffe03f */
[----:B------:R-:W-:Y:S04]  /*2e890*/  STL.64 [R1+0x24d0], R40 ;  /* 0x0024d02801007387 */ /* 0x000fe80000100a00 */
[----:B------:R1:W-:Y:S04]  /*2e8a0*/  STL.64 [R1+0x24d8], R42 ;  /* 0x0024d82a01007387 */ /* 0x0003e80000100a00 */
[----:B------:R-:W-:Y:S04]  /*2e8b0*/  STL.64 [R1+0x24c0], R44 ;  /* 0x0024c02c01007387 */ /* 0x000fe80000100a00 */
[----:B------:R1:W-:Y:S02]  /*2e8c0*/  STL.64 [R1+0x24c8], R46 ;  /* 0x0024c82e01007387 */ /* 0x0003e40000100a00 */
[C---:B-1----:R-:W-:Y:S08]  /*2e8d0*/  HMMA.1688.F32.TF32 R40, R232.reuse, R154, R32 ;  /* 0x0000009ae828723c */ /* 0x042ff00000081020 */
[C---:B------:R-:W-:Y:S08]  /*2e8e0*/  HMMA.1688.F32.TF32 R44, R232.reuse, R150, R72 ;  /* 0x00000096e82c723c */ /* 0x040ff00000081048 */
[C---:B------:R-:W-:Y:S01]  /*2e8f0*/  HMMA.1688.F32.TF32 R32, R232.reuse, R146, R68 ;  /* 0x00000092e820723c */ /* 0x040fe20000081044 */
[----:B------:R-:W-:Y:S04]  /*2e900*/  STL.64 [R1+0x24b0], R48 ;  /* 0x0024b03001007387 */ /* 0x000fe80000100a00 */
[----:B------:R-:W-:Y:S04]  /*2e910*/  STL.64 [R1+0x24b8], R50 ;  /* 0x0024b83201007387 */ /* 0x000fe80000100a00 */
[----:B------:R-:W-:Y:S04]  /*2e920*/  STL.64 [R1+0x24a0], R40 ;  /* 0x0024a02801007387 */ /* 0x000fe80000100a00 */
[----:B------:R1:W-:Y:S04]  /*2e930*/  STL.64 [R1+0x24a8], R42 ;  /* 0x0024a82a01007387 */ /* 0x0003e80000100a00 */
[----:B------:R-:W-:Y:S04]  /*2e940*/  STL.64 [R1+0x2490], R44 ;  /* 0x0024902c01007387 */ /* 0x000fe80000100a00 */
[----:B------:R-:W-:Y:S01]  /*2e950*/  STL.64 [R1+0x2498], R46 ;  /* 0x0024982e01007387 */ /* 0x000fe20000100a00 */
[C---:B-1----:R-:W-:Y:S03]  /*2e960*/  HMMA.1688.F32.TF32 R40, R232.reuse, R142, R64 ;  /* 0x0000008ee828723c */ /* 0x042fe60000081040 */
[----:B------:R-:W-:Y:S04]  /*2e970*/  STL.64 [R1+0x2480], R32 ;  /* 0x0024802001007387 */ /* 0x000fe80000100a00 */
[----:B------:R1:W-:Y:S02]  /*2e980*/  STL.64 [R1+0x2488], R34 ;  /* 0x0024882201007387 */ /* 0x0003e40000100a00 */
[C---:B-1----:R-:W-:Y:S11]  /*2e990*/  HMMA.1688.F32.TF32 R32, R232.reuse, R134, R60 ;  /* 0x00000086e820723c */ /* 0x042ff6000008103c */
[----:B------:R-:W-:Y:S03]  /*2e9a0*/  @!UPT UIADD3 URZ, URZ, URZ, URZ ;  /* 0x0000003f3f3ff290 */ /* 0x000fe6000fffe03f */
        /* <DEDUP_REMOVED lines=16> */
[----:B----4-:R-:W-:Y:S03]  /*2eab0*/  HMMA.1688.F32.TF32 R36, R232, R114, R248 ;  /* 0x00000072e824723c */ /* 0x010fe600000810f8 */
[----:B------:R-:W-:Y:S04]  /*2eac0*/  LDS R232, [R3+0x4200] ;  /* 0x0042000003e87984 */ /* 0x000fe80000000800 */
[----:B------:R-:W-:Y:S01]  /*2ead0*/  LDS R234, [R3+0x6200] ;  /* 0x0062000003ea7984 */ /* 0x000fe20000000800 */
[C---:B---3--:R-:W-:Y:S03]  /*2eae0*/  HMMA.1688.F32.TF32 R32, R236.reuse, R230, R244 ;  /* 0x000000e6ec20723c */ /* 0x048fe600000810f4 */
[----:B------:R-:W-:Y:S04]  /*2eaf0*/  LDS R233, [R229+0x4200] ;  /* 0x00420000e5e97984 */ /* 0x000fe80000000800 */
[----:B------:R-:W1:Y:S01]  /*2eb00*/  LDS R235, [R229+0x6200] ;  /* 0x00620000e5eb7984 */ /* 0x000e620000000800 */
[C---:B------:R-:W-:Y:S03]  /*2eb10*/  HMMA.1688.F32.TF32 R28, R236.reuse, R226, R28 ;  /* 0x000000e2ec1c723c */ /* 0x040fe6000008101c */
        /* <DEDUP_REMOVED lines=14> */
[C---:B------:R-:W-:Y:S08]  /*2ec00*/  HMMA.1688.F32.TF32 R12, R236.reuse, R206, R12 ;  /* 0x000000ceec0c723c */ /* 0x040ff0000008100c */
[C---:B------:R-:W-:Y:S01]  /*2ec10*/  HMMA.1688.F32.TF32 R8, R236.reuse, R202, R8 ;  /* 0x000000caec08723c */ /* 0x040fe20000081008 */
[----:B------:R-:W-:Y:S07]  /*2ec20*/  STL.64 [R1+0x23d0], R36 ;  /* 0x0023d02401007387 */ /* 0x000fee0000100a00 */
[C---:B------:R-:W-:Y:S01]  /*2ec30*/  HMMA.1688.F32.TF32 R4, R236.reuse, R198, R4 ;  /* 0x000000c6ec04723c */ /* 0x040fe20000081004 */
        /* <DEDUP_REMOVED lines=10> */
[----:B------:R3:W-:Y:S04]  /*2ece0*/  STL.64 [R1+0x2388], R18 ;  /* 0x0023881201007387 */ /* 0x0007e80000100a00 */
[----:B------:R-:W-:Y:S04]  /*2ecf0*/  STL.64 [R1+0x2370], R12 ;  /* 0x0023700c01007387 */ /* 0x000fe80000100a00 */
[----:B------:R-:W-:Y:S04]  /*2ed00*/  STL.64 [R1+0x2378], R14 ;  /* 0x0023780e01007387 */ /* 0x000fe80000100a00 */
[----:B--2---:R-:W1:Y:S04]  /*2ed10*/  LDL.LU R16, [R1+0x70] ;  /* 0x0000700001107983 */ /* 0x004e680000300800 */
[----:B------:R2:W-:Y:S04]  /*2ed20*/  STL.64 [R1+0x2360], R8 ;  /* 0x0023600801007387 */ /* 0x0005e80000100a00 */
[----:B------:R4:W-:Y:S04]  /*2ed30*/  STL.64 [R1+0x2368], R10 ;  /* 0x0023680a01007387 */ /* 0x0009e80000100a00 */
[----:B------:R1:W-:Y:S04]  /*2ed40*/  STL.64 [R1+0x2350], R4 ;  /* 0x0023500401007387 */ /* 0x0003e80000100a00 */
[----:B------:R1:W-:Y:S04]  /*2ed50*/  STL.64 [R1+0x2358], R6 ;  /* 0x0023580601007387 */ /* 0x0003e80000100a00 */
[----:B------:R-:W2:Y:S04]  /*2ed60*/  LDL.LU R17, [R1+0x74] ;  /* 0x0000740001117983 */ /* 0x000ea80000300800 */
[----:B---3--:R-:W3:Y:S04]  /*2ed70*/  LDL.LU R18, [R1+0x78] ;  /* 0x0000780001127983 */ /* 0x008ee80000300800 */
[----:B------:R-:W3:Y:S04]  /*2ed80*/  LDL.LU R19, [R1+0x7c] ;  /* 0x00007c0001137983 */ /* 0x000ee80000300800 */
        /* <DEDUP_REMOVED lines=84> */
[----:B--2---:R-:W2:Y:S04]  /*2f2d0*/  LDL.LU R8, [R1+0x700] ;  /* 0x0007000001087983 */ /* 0x004ea80000300800 */
[----:B------:R-:W2:Y:S04]  /*2f2e0*/  LDL.LU R9, [R1+0x704] ;  /* 0x0007040001097983 */ /* 0x000ea80000300800 */
[----:B----4-:R-:W2:Y:S04]  /*2f2f0*/  LDL.LU R10, [R1+0x708] ;  /* 0x00070800010a7983 */ /* 0x010ea80000300800 */
[----:B------:R-:W2:Y:S04]  /*2f300*/  LDL.LU R11, [R1+0x70c] ;  /* 0x00070c00010b7983 */ /* 0x000ea80000300800 */
[----:B------:R-:W4:Y:S04]  /*2f310*/  LDL.LU R12, [R1+0x710] ;  /* 0x00071000010c7983 */ /* 0x000f280000300800 */
[----:B------:R-:W4:Y:S04]  /*2f320*/  LDL.LU R13, [R1+0x714] ;  /* 0x00071400010d7983 */ /* 0x000f280000300800 */
[----:B------:R-:W4:Y:S04]  /*2f330*/  LDL.LU R14, [R1+0x718] ;  /* 0x00071800010e7983 */ /* 0x000f280000300800 */
[----:B------:R-:W4:Y:S04]  /*2f340*/  LDL.LU R15, [R1+0x71c] ;  /* 0x00071c00010f7983 */ /* 0x000f280000300800 */
[----:B-1----:R-:W2:Y:S04]  /*2f350*/  LDL.LU R4, [R1+0x6f0] ;  /* 0x0006f00001047983 */ /* 0x002ea80000300800 */
[----:B------:R-:W2:Y:S04]  /*2f360*/  LDL.LU R5, [R1+0x6f4] ;  /* 0x0006f40001057983 */ /* 0x000ea80000300800 */
[----:B------:R-:W2:Y:S04]  /*2f370*/  LDL.LU R6, [R1+0x6f8] ;  /* 0x0006f80001067983 */ /* 0x000ea80000300800 */
[----:B------:R-:W2:Y:S01]  /*2f380*/  LDL.LU R7, [R1+0x6fc] ;  /* 0x0006fc0001077983 */ /* 0x000ea20000300800 */
[C---:B---3--:R-:W-:Y:S08]  /*2f390*/  HMMA.1688.F32.TF32 R28, R236.reuse, R134, R28 ;  /* 0x00000086ec1c723c */ /* 0x048ff0000008101c */
[C---:B------:R-:W-:Y:S08]  /*2f3a0*/  HMMA.1688.F32.TF32 R32, R236.reuse, R174, R32 ;  /* 0x000000aeec20723c */ /* 0x040ff00000081020 */
[C---:B------:R-:W-:Y:S08]  /*2f3b0*/  HMMA.1688.F32.TF32 R44, R236.reuse, R190, R44 ;  /* 0x000000beec2c723c */ /* 0x040ff0000008102c */
[C---:B------:R-:W-:Y:S08]  /*2f3c0*/  HMMA.1688.F32.TF32 R40, R236.reuse, R194, R40 ;  /* 0x000000c2ec28723c */ /* 0x040ff00000081028 */
[C---:B------:R-:W-:Y:S11]  /*2f3d0*/  HMMA.1688.F32.TF32 R48, R236.reuse, R186, R48 ;  /* 0x000000baec30723c */ /* 0x040ff60000081030 */
[----:B------:R-:W-:Y:S04]  /*2f3e0*/  @!UPT UIADD3 URZ, URZ, URZ, URZ ;  /* 0x0000003f3f3ff290 */ /* 0x000fe8000fffe03f */
[----:B------:R-:W-:Y:S04]  /*2f3f0*/  STL.64 [R1+0x2340], R40 ;  /* 0x0023402801007387 */ /* 0x000fe80000100a00 */
[----:B------:R1:W-:Y:S04]  /*2f400*/  STL.64 [R1+0x2348], R42 ;  /* 0x0023482a01007387 */ /* 0x0003e80000100a00 */
[----:B------:R-:W-:Y:S04]  /*2f410*/  STL.64 [R1+0x2330], R44 ;  /* 0x0023302c01007387 */ /* 0x000fe80000100a00 */
[----:B------:R3:W-:Y:S01]  /*2f420*/  STL.64 [R1+0x2338], R46 ;  /* 0x0023382e01007387 */ /* 0x0007e20000100a00 */
[C---:B-1----:R-:W-:Y:S08]  /*2f430*/  HMMA.1688.F32.TF32 R40, R236.reuse, R182, R80 ;  /* 0x000000b6ec28723c */ /* 0x042ff00000081050 */
[C---:B---3--:R-:W-:Y:S01]  /*2f440*/  HMMA.1688.F32.TF32 R44, R236.reuse, R178, R76 ;  /* 0x000000b2ec2c723c */ /* 0x048fe2000008104c */
[----:B------:R-:W-:Y:S04]  /*2f450*/  STL.64 [R1+0x2320], R48 ;  /* 0x0023203001007387 */ /* 0x000fe80000100a00 */
[----:B------:R-:W-:Y:S10]  /*2f460*/  STL.64 [R1+0x2328], R50 ;  /* 0x0023283201007387 */ /* 0x000ff40000100a00 */
[----:B------:R-:W-:Y:S04]  /*2f470*/  STL.64 [R1+0x2310], R40 ;  /* 0x0023102801007387 */ /* 0x000fe80000100a00 */
[----:B------:R1:W-:Y:S04]  /*2f480*/  STL.64 [R1+0x2318], R42 ;  /* 0x0023182a01007387 */ /* 0x0003e80000100a00 */
[----:B------:R-:W-:Y:S04]  /*2f490*/  STL.64 [R1+0x2300], R44 ;  /* 0x0023002c01007387 */ /* 0x000fe80000100a00 */
[----:B------:R3:W-:Y:S01]  /*2f4a0*/  STL.64 [R1+0x2308], R46 ;  /* 0x0023082e01007387 */ /* 0x0007e20000100a00 */
[C---:B-1----:R-:W-:Y:S03]  /*2f4b0*/  HMMA.1688.F32.TF32 R40, R236.reuse, R170, R72 ;  /* 0x000000aaec28723c */ /* 0x042fe60000081048 */
[----:B------:R-:W-:Y:S04]  /*2f4c0*/  STL.64 [R1+0x22f0], R32 ;  /* 0x0022f02001007387 */ /* 0x000fe80000100a00 */
[----:B------:R1:W-:Y:S01]  /*2f4d0*/  STL.64 [R1+0x22f8], R34 ;  /* 0x0022f82201007387 */ /* 0x0003e20000100a00 */
[C---:B---3--:R-:W-:Y:S08]  /*2f4e0*/  HMMA.1688.F32.TF32 R44, R236.reuse, R166, R68 ;  /* 0x000000a6ec2c723c */ /* 0x048ff00000081044 */
        /* <DEDUP_REMOVED lines=29> */
[C---:B-1----:R-:W-:Y:S08]  /*2f6c0*/  HMMA.1688.F32.TF32 R28, R236.reuse, R122, R92 ;  /* 0x0000007aec1c723c */ /* 0x042ff0000008105c */
[C---:B------:R-:W-:Y:S08]  /*2f6d0*/  HMMA.1688.F32.TF32 R24, R236.reuse, R118, R24 ;  /* 0x00000076ec18723c */ /* 0x040ff00000081018 */
[----:B------:R-:W-:Y:S08]  /*2f6e0*/  HMMA.1688.F32.TF32 R20, R236, R114, R20 ;  /* 0x00000072ec14723c */ /* 0x000ff00000081014 */
[C---:B------:R-:W-:Y:S08]  /*2f6f0*/  HMMA.1688.F32.TF32 R16, R232.reuse, R230, R16 ;  /* 0x000000e6e810723c */ /* 0x040ff00000081010 */
[C---:B----4-:R-:W-:Y:S01]  /*2f700*/  HMMA.1688.F32.TF32 R12, R232.reuse, R226, R12 ;  /* 0x000000e2e80c723c */ /* 0x050fe2000008100c */
[----:B------:R-:W-:Y:S07]  /*2f710*/  STL.64 [R1+0x2240], R36 ;  /* 0x0022402401007387 */ /* 0x000fee0000100a00 */
[C---:B--2---:R-:W-:Y:S01]  /*2f720*/  HMMA.1688.F32.TF32 R8, R232.reuse, R222, R8 ;  /* 0x000000dee808723c */ /* 0x044fe20000081008 */
        /* <DEDUP_REMOVED lines=18> */
[----:B------:R-:W-:Y:S01]  /*2f850*/  LDS R238, [R3+0x6280] ;  /* 0x0062800003ee7984 */ /* 0x000fe20000000800 */
[C---:B-1----:R-:W-:Y:S03]  /*2f860*/  HMMA.1688.F32.TF32 R8, R232.reuse, R218, R4 ;  /* 0x000000dae808723c */ /* 0x042fe60000081004 */
[----:B------:R-:W2:Y:S04]  /*2f870*/  LDL.LU R4, [R1+0x180] ;  /* 0x0001800001047983 */ /* 0x000ea80000300800 */
[----:B------:R-:W-:Y:S04]  /*2f880*/  LDS R237, [R229+0x4280] ;  /* 0x00428000e5ed7984 */ /* 0x000fe80000000800 */
[----:B------:R-:W2:Y:S11]  /*2f890*/  LDS R239, [R229+0x6280] ;  /* 0x00628000e5ef7984 */ /* 0x000eb60000000800 */
[----:B------:R-:W-:Y:S01]  /*2f8a0*/  @!UPT UIADD3 URZ, URZ, URZ, URZ ;  /* 0x0000003f3f3ff290 */ /* 0x000fe2000fffe03f */
[----:B------:R1:W-:Y:S04]  /*2f8b0*/  STL.64 [R1+0x2180], R8 ;  /* 0x0021800801007387 */ /* 0x0003e80000100a00 */
[----:B------:R3:W-:Y:S04]  /*2f8c0*/  STL.64 [R1+0x2188], R10 ;  /* 0x0021880a01007387 */ /* 0x0007e80000100a00 */
[----:B------:R-:W2:Y:S04]  /*2f8d0*/  LDL.LU R5, [R1+0x184] ;  /* 0x0001840001057983 */ /* 0x000ea80000300800 */
[----:B------:R-:W2:Y:S04]  /*2f8e0*/  LDL.LU R6, [R1+0x188] ;  /* 0x0001880001067983 */ /* 0x000ea80000300800 */
[----:B------:R-:W2:Y:S04]  /*2f8f0*/  LDL.LU R7, [R1+0x18c] ;  /* 0x00018c0001077983 */ /* 0x000ea80000300800 */
[----:B-1----:R-:W4:Y:S04]  /*2f900*/  LDL.LU R8, [R1+0x190] ;  /* 0x0001900001087983 */ /* 0x002f280000300800 */
[----:B------:R-:W4:Y:S04]  /*2f910*/  LDL.LU R9, [R1+0x194] ;  /* 0x0001940001097983 */ /* 0x000f280000300800 */
[----:B---3--:R-:W4:Y:S04]  /*2f920*/  LDL.LU R10, [R1+0x198] ;  /* 0x00019800010a7983 */ /* 0x008f280000300800 */
[----:B------:R-:W4:Y:S04]  /*2f930*/  LDL.LU R11, [R1+0x19c] ;  /* 0x00019c00010b7983 */ /* 0x000f280000300800 */
[----:B------:R-:W3:Y:S04]  /*2f940*/  LDL.LU R16, [R1+0x550] ;  /* 0x0005500001107983 */ /* 0x000ee80000300800 */
[----:B------:R-:W3:Y:S04]  /*2f950*/  LDL.LU R17, [R1+0x554] ;  /* 0x0005540001117983 */ /* 0x000ee80000300800 */
[----:B------:R-:W3:Y:S04]  /*2f960*/  LDL.LU R18, [R1+0x558] ;  /* 0x0005580001127983 */ /* 0x000ee80000300800 */
        /* <DEDUP_REMOVED lines=105> */
[----:B------:R-:W-:Y:S04]  /*30000*/  STL.64 [R1+0x3ca8], R218 ;  /* 0x003ca8da01007387 */ /* 0x000fe80000100a00 */
[----:B------:R2:W-:Y:S04]  /*30010*/  STL.64 [R1+0x3ca0], R216 ;  /* 0x003ca0d801007387 */ /* 0x0005e80000100a00 */
[----:B------:R-:W-:Y:S04]  /*30020*/  STL.64 [R1+0x3c98], R214 ;  /* 0x003c98d601007387 */ /* 0x000fe80000100a00 */
[----:B------:R1:W-:Y:S01]  /*30030*/  STL.64 [R1+0x3c90], R212 ;  /* 0x003c90d401007387 */ /* 0x0003e20000100a00 */
[C---:B--2---:R-:W-:Y:S08]  /*30040*/  HMMA.1688.F32.TF32 R216, R232.reuse, R214, R220 ;  /* 0x000000d6e8d8723c */ /* 0x044ff000000810dc */
[C---:B-1----:R-:W-:Y:S08]  /*30050*/  HMMA.1688.F32.TF32 R212, R232.reuse, R210, R244 ;  /* 0x000000d2e8d4723c */ /* 0x042ff000000810f4 */
[C---:B---3--:R-:W-:Y:S07]  /*30060*/  HMMA.1688.F32.TF32 R220, R232.reuse, R110, R248 ;  /* 0x0000006ee8dc723c */ /* 0x048fee00000810f8 */
[----:B------:R-:W-:Y:S04]  /*30070*/  STL.64 [R1+0x2160], R216 ;  /* 0x002160d801007387 */ /* 0x000fe80000100a00 */
[----:B------:R1:W-:Y:S04]  /*30080*/  STL.64 [R1+0x2168], R218 ;  /* 0x002168da01007387 */ /* 0x0003e80000100a00 */
[----:B------:R-:W-:Y:S04]  /*30090*/  STL.64 [R1+0x2050], R212 ;  /* 0x002050d401007387 */ /* 0x000fe80000100a00 */
[----:B------:R2:W-:Y:S01]  /*300a0*/  STL.64 [R1+0x2058], R214 ;  /* 0x002058d601007387 */ /* 0x0005e20000100a00 */
[C---:B-1----:R-:W-:Y:S08]  /*300b0*/  HMMA.1688.F32.TF32 R216, R232.reuse, R106, R240 ;  /* 0x0000006ae8d8723c */ /* 0x042ff000000810f0 */
[C---:B--2---:R-:W-:Y:S08]  /*300c0*/  HMMA.1688.F32.TF32 R212, R232.reuse, R206, R40 ;  /* 0x000000cee8d4723c */ /* 0x044ff00000081028 */
        /* <DEDUP_REMOVED lines=9> */
[----:B------:R-:W-:Y:S04]  /*30160*/  STL.64 [R1+0x1350], R40 ;  /* 0x0013502801007387 */ /* 0x000fe80000100a00 */
[----:B------:R1:W-:Y:S04]  /*30170*/  STL.64 [R1+0x1358], R42 ;  /* 0x0013582a01007387 */ /* 0x0003e80000100a00 */
[----:B------:R-:W-:Y:S04]  /*30180*/  STL.64 [R1+0x1340], R44 ;  /* 0x0013402c01007387 */ /* 0x000fe80000100a00 */
[----:B------:R2:W-:Y:S01]  /*30190*/  STL.64 [R1+0x1348], R46 ;  /* 0x0013482e01007387 */ /* 0x0005e20000100a00 */
[C---:B-1----:R-:W-:Y:S08]  /*301a0*/  HMMA.1688.F32.TF32 R40, R232.reuse, R190, R76 ;  /* 0x000000bee828723c */ /* 0x042ff0000008104c */
        /* <DEDUP_REMOVED lines=14> */
[----:B------:R1:W-:Y:S01]  /*30290*/  STL.64 [R1+0x12e8], R42 ;  /* 0x0012e82a01007387 */ /* 0x0003e20000100a00 */
[C---:B------:R-:W-:Y:S03]  /*302a0*/  HMMA.1688.F32.TF32 R36, R232.reuse, R162, R56 ;  /* 0x000000a2e824723c */ /* 0x040fe60000081038 */
        /* <DEDUP_REMOVED lines=28> */
[C---:B------:R-:W-:Y:S08]  /*30470*/  HMMA.1688.F32.TF32 R24, R232.reuse, R126, R20 ;  /* 0x0000007ee818723c */ /* 0x040ff00000081014 */
[C---:B------:R-:W-:Y:S08]  /*30480*/  HMMA.1688.F32.TF32 R20, R232.reuse, R122, R16 ;  /* 0x0000007ae814723c */ /* 0x040ff00000081010 */
[C---:B------:R-:W-:Y:S08]  /*30490*/  HMMA.1688.F32.TF32 R16, R232.reuse, R118, R12 ;  /* 0x00000076e810723c */ /* 0x040ff0000008100c */
[----:B------:R-:W-:Y:S01]  /*304a0*/  HMMA.1688.F32.TF32 R12, R232, R114, R8 ;  /* 0x00000072e80c723c */ /* 0x000fe20000081008 */
[----:B------:R-:W-:Y:S04]  /*304b0*/  STL.64 [R1+0x1220], R36 ;  /* 0x0012202401007387 */ /* 0x000fe80000100a00 */
[----:B------:R-:W-:Y:S03]  /*304c0*/  LDS R232, [R3+0x4300] ;  /* 0x0043000003e87984 */ /* 0x000fe60000000800 */
        /* <DEDUP_REMOVED lines=13> */
[----:B------:R-:W-:Y:S04]  /*305a0*/  STL.64 [R1+0x11c0], R12 ;  /* 0x0011c00c01007387 */ /* 0x000fe80000100a00 */
[----:B------:R-:W-:Y:S04]  /*305b0*/  STL.64 [R1+0x11c8], R14 ;  /* 0x0011c80e01007387 */ /* 0x000fe80000100a00 */
        /* <DEDUP_REMOVED lines=125> */
[----:B------:R-:W-:Y:S04]  /*30d90*/  LDS R234, [R3+0x6300] ;  /* 0x0063000003ea7984 */ /* 0x000fe80000000800 */
[----:B------:R-:W-:Y:S04]  /*30da0*/  LDS R233, [R229+0x4300] ;  /* 0x00430000e5e97984 */ /* 0x000fe80000000800 */
[----:B------:R-:W1:Y:S01]  /*30db0*/  LDS R235, [R229+0x6300] ;  /* 0x00630000e5eb7984 */ /* 0x000e620000000800 */
[C---:B--2---:R-:W-:Y:S11]  /*30dc0*/  HMMA.1688.F32.TF32 R220, R236.reuse, R226, R220 ;  /* 0x000000e2ecdc723c */ /* 0x044ff600000810dc */
[----:B------:R-:W-:Y:S11]  /*30dd0*/  @!UPT UIADD3 URZ, URZ, URZ, URZ ;  /* 0x0000003f3f3ff290 */ /* 0x000ff6000fffe03f */
[----:B------:R-:W-:Y:S01]  /*30de0*/  @!UPT UIADD3 URZ, URZ, URZ, URZ ;  /* 0x0000003f3f3ff290 */ /* 0x000fe2000fffe03f */
[----:B------:R-:W-:Y:S04]  /*30df0*/  STL.64 [R1+0x11a0], R220 ;  /* 0x0011a0dc01007387 */ /* 0x000fe80000100a00 */
[----:B------:R2:W-:Y:S04]  /*30e00*/  STL.64 [R1+0x11a8], R222 ;  /* 0x0011a8de01007387 */ /* 0x0005e80000100a00 */
[----:B--2---:R-:W2:Y:S04]  /*30e10*/  LDL.LU.64 R222, [R1+0x3cb8] ;  /* 0x003cb80001de7983 */ /* 0x004ea80000300a00 */
[----:B------:R-:W3:Y:S01]  /*30e20*/  LDL.LU.64 R220, [R1+0x3cb0] ;  /* 0x003cb00001dc7983 */ /* 0x000ee20000300a00 */
[C---:B--2---:R-:W-:Y:S11]  /*30e30*/  HMMA.1688.F32.TF32 R216, R236.reuse, R222, R216 ;  /* 0x000000deecd8723c */ /* 0x044ff600000810d8 */
[----:B------:R-:W-:Y:S11]  /*30e40*/  @!UPT UIADD3 URZ, URZ, URZ, URZ ;  /* 0x0000003f3f3ff290 */ /* 0x000ff6000fffe03f */
[----:B------:R-:W-:Y:S01]  /*30e50*/  @!UPT UIADD3 URZ, URZ, URZ, URZ ;  /* 0x0000003f3f3ff290 */ /* 0x000fe2000fffe03f */
[----:B------:R-:W-:Y:S04]  /*30e60*/  STL.64 [R1+0x1190], R216 ;  /* 0x001190d801007387 */ /* 0x000fe80000100a00 */
[----:B------:R2:W-:Y:S04]  /*30e70*/  STL.64 [R1+0x1198], R218 ;  /* 0x001198da01007387 */ /* 0x0005e80000100a00 */
[----:B--2---:R-:W3:Y:S04]  /*30e80*/  LDL.LU.64 R218, [R1+0x3ca8] ;  /* 0x003ca80001da7983 */ /* 0x004ee80000300a00 */
[----:B------:R-:W2:Y:S01]  /*30e90*/  LDL.LU.64 R216, [R1+0x3ca0] ;  /* 0x003ca00001d87983 */ /* 0x000ea20000300a00 */
[C---:B---3--:R-:W-:Y:S11]  /*30ea0*/  HMMA.1688.F32.TF32 R212, R236.reuse, R218, R212 ;  /* 0x000000daecd4723c */ /* 0x048ff600000810d4 */
[----:B------:R-:W-:Y:S11]  /*30eb0*/  @!UPT UIADD3 URZ, URZ, URZ, URZ ;  /* 0x0000003f3f3ff290 */ /* 0x000ff6000fffe03f */
[----:B------:R-:W-:Y:S01]  /*30ec0*/  @!UPT UIADD3 URZ, URZ, URZ, URZ ;  /* 0x0000003f3f3ff290 */ /* 0x000fe2000fffe03f */
[----:B------:R-:W-:Y:S04]  /*30ed0*/  STL.64 [R1+0x1180], R212 ;  /* 0x001180d401007387 */ /* 0x000fe80000100a00 */
[----:B------:R3:W-:Y:S04]  /*30ee0*/  STL.64 [R1+0x1188], R214 ;  /* 0x001188d601007387 */ /* 0x0007e80000100a00 */
[----:B---3--:R-:W3:Y:S01]  /*30ef0*/  LDL.LU.64 R214, [R1+0x3c98] ;  /* 0x003c980001d67983 */ /* 0x008ee20000300a00 */
[C---:B------:R-:W-:Y:S03]  /*30f00*/  HMMA.1688.F32.TF32 R44, R236.reuse, R210, R44 ;  /* 0x000000d2ec2c723c */ /* 0x040fe6000008102c */
[----:B------:R-:W2:Y:S05]  /*30f10*/  LDL.LU.64 R212, [R1+0x3c90] ;  /* 0x003c900001d47983 */ /* 0x000eaa0000300a00 */
[C---:B------:R-:W-:Y:S08]  /*30f20*/  HMMA.1688.F32.TF32 R244, R236.reuse, R110, R244 ;  /* 0x0000006eecf4723c */ /* 0x040ff000000810f4 */
        /* <DEDUP_REMOVED lines=9> */
[C---:B----4-:R-:W-:Y:S08]  /*30fc0*/  HMMA.1688.F32.TF32 R8, R236.reuse, R118, R8 ;  /* 0x00000076ec08723c */ /* 0x050ff00000081008 */
[C---:B------:R-:W-:Y:S08]  /*30fd0*/  HMMA.1688.F32.TF32 R4, R236.reuse, R114, R4 ;  /* 0x00000072ec04723c */ /* 0x040ff00000081004 */
[C---:B---3--:R-:W-:Y:S11]  /*30fe0*/  HMMA.1688.F32.TF32 R48, R236.reuse, R214, R48 ;  /* 0x000000d6ec30723c */ /* 0x048ff60000081030 */
[----:B------:R-:W-:Y:S11]  /*30ff0*/  @!UPT UIADD3 URZ, URZ, URZ, URZ ;  /* 0x0000003f3f3ff290 */ /* 0x000ff6000fffe03f */
[----:B------:R-:W-:Y:S01]  /*31000*/  @!UPT UIADD3 URZ, URZ, URZ, URZ ;  /* 0x0000003f3f3ff290 */ /* 0x000fe2000fffe03f */
[----:B------:R-:W-:Y:S04]  /*31010*/  STL.64 [R1+0x1170], R48 ;  /* 0x0011703001007387 */ /* 0x000fe80000100a00 */
[----:B------:R3:W-:Y:S04]  /*31020*/  STL.64 [R1+0x1178], R50 ;  /* 0x0011783201007387 */ /* 0x0007e80000100a00 */
[----:B---3--:R-:W3:Y:S04]  /*31030*/  LDL.LU.64 R50, [R1+0x3c88] ;  /* 0x003c880001327983 */ /* 0x008ee80000300a00 */
[----:B------:R-:W4:Y:S04]  /*31040*/  LDL.LU.64 R48, [R1+0x3c80] ;  /* 0x003c800001307983 */ /* 0x000f280000300a00 */
[----:B------:R-:W-:Y:S04]  /*31050*/  STL.64 [R1+0x1160], R44 ;  /* 0x0011602c01007387 */ /* 0x000fe80000100a00 */
[----:B------:R1:W-:Y:S04]  /*31060*/  STL.64 [R1+0x1168], R46 ;  /* 0x0011682e01007387 */ /* 0x0003e80000100a00 */
[----:B-1----:R-:W2:Y:S04]  /*31070*/  LDL.LU.64 R46, [R1+0x3c78] ;  /* 0x003c7800012e7983 */ /* 0x002ea80000300a00 */
[----:B------:R-:W2:Y:S04]  /*31080*/  LDL.LU.64 R44, [R1+0x3c70] ;  /* 0x003c7000012c7983 */ /* 0x000ea80000300a00 */
        /* <DEDUP_REMOVED lines=32> */
[----:B------:R1:W-:Y:S02]  /*31290*/  STL.64 [R1+0x1088], R38 ;  /* 0x0010882601007387 */ /* 0x0003e40000100a00 */
[C---:B-1----:R-:W-:Y:S02]  /*312a0*/  HMMA.1688.F32.TF32 R40, R236.reuse, R162, R52 ;  /* 0x000000a2ec28723c */ /* 0x042fe40000081034 */
[----:B------:R-:W-:Y:S04]  /*312b0*/  STL.64 [R1+0x1070], R32 ;  /* 0x0010702001007387 */ /* 0x000fe80000100a00 */
[----:B------:R1:W-:Y:S02]  /*312c0*/  STL.64 [R1+0x1078], R34 ;  /* 0x0010782201007387 */ /* 0x0003e40000100a00 */
[C---:B------:R-:W-:Y:S08]  /*312d0*/  HMMA.1688.F32.TF32 R36, R236.reuse, R158, R88 ;  /* 0x0000009eec24723c */ /* 0x040ff00000081058 */
[C---:B-1----:R-:W-:Y:S07]  /*312e0*/  HMMA.1688.F32.TF32 R32, R236.reuse, R154, R84 ;  /* 0x0000009aec20723c */ /* 0x042fee0000081054 */
[----:B------:R-:W-:Y:S04]  /*312f0*/  STL.64 [R1+0x1050], R40 ;  /* 0x0010502801007387 */ /* 0x000fe80000100a00 */
[----:B------:R-:W-:Y:S04]  /*31300*/  STL.64 [R1+0x1058], R42 ;  /* 0x0010582a01007387 */ /* 0x000fe80000100a00 */
        /* <DEDUP_REMOVED lines=8> */
[----:B-1----:R-:W-:Y:S07]  /*31390*/  HMMA.1688.F32.TF32 R28, R236, R138, R92 ;  /* 0x0000008aec1c723c */ /* 0x002fee000008105c */
        /* <DEDUP_REMOVED lines=22> */
[----:B------:R-:W2:Y:S04]  /*31500*/  LDL.LU R244, [R1+0x1e0] ;  /* 0x0001e00001f47983 */ /* 0x000ea80000300800 */
[----:B------:R-:W2:Y:S04]  /*31510*/  LDL.LU R245, [R1+0x1e4] ;  /* 0x0001e40001f57983 */ /* 0x000ea80000300800 */
[----:B------:R-:W2:Y:S04]  /*31520*/  LDL.LU R246, [R1+0x1e8] ;  /* 0x0001e80001f67983 */ /* 0x000ea80000300800 */
[----:B------:R-:W2:Y:S04]  /*31530*/  LDL.LU R247, [R1+0x1ec] ;  /* 0x0001ec0001f77983 */ /* 0x000ea80000300800 */
[----:B-1----:R-:W2:Y:S04]  /*31540*/  LDL.LU R4, [R1+0x1f0] ;  /* 0x0001f00001047983 */ /* 0x002ea80000300800 */
        /* <DEDUP_REMOVED lines=101> */
[C---:B----4-:R-:W-:Y:S08]  /*31ba0*/  HMMA.1688.F32.TF32 R84, R232.reuse, R186, R84 ;  /* 0x000000bae854723c */ /* 0x050ff00000081054 */
        /* <DEDUP_REMOVED lines=10> */
[C---:B------:R-:W-:Y:S07]  /*31c50*/  HMMA.1688.F32.TF32 R80, R232.reuse, R222, R80 ;  /* 0x000000dee850723c */ /* 0x040fee0000081050 */
[----:B------:R-:W-:Y:S04]  /*31c60*/  STL.64 [R1+0xf40], R236 ;  /* 0x000f40ec01007387 */ /* 0x000fe80000100a00 */
[----:B------:R-:W-:Y:S04]  /*31c70*/  STL.64 [R1+0xf48], R238 ;  /* 0x000f48ee01007387 */ /* 0x000fe80000100a00 */
[----:B------:R-:W-:Y:S01]  /*31c80*/  STL.64 [R1+0xf20], R40 ;  /* 0x000f202801007387 */ /* 0x000fe20000100a00 */
[C---:B------:R-:W-:Y:S03]  /*31c90*/  HMMA.1688.F32.TF32 R68, R232.reuse, R110, R68 ;  /* 0x0000006ee844723c */ /* 0x040fe60000081044 */
[----:B------:R1:W-:Y:S04]  /*31ca0*/  STL.64 [R1+0xf28], R42 ;  /* 0x000f282a01007387 */ /* 0x0003e80000100a00 */
[----:B------:R-:W-:Y:S01]  /*31cb0*/  LDS R236, [R3+0x4380] ;  /* 0x0043800003ec7984 */ /* 0x000fe20000000800 */
[C---:B------:R-:W-:Y:S03]  /*31cc0*/  HMMA.1688.F32.TF32 R92, R232.reuse, R170, R92 ;  /* 0x000000aae85c723c */ /* 0x040fe6000008105c */
[----:B------:R-:W-:Y:S04]  /*31cd0*/  LDS R238, [R3+0x6380] ;  /* 0x0063800003ee7984 */ /* 0x000fe80000000800 */
[----:B-1----:R-:W2:Y:S04]  /*31ce0*/  LDL.LU.64 R42, [R1+0x3c68] ;  /* 0x003c6800012a7983 */ /* 0x002ea80000300a00 */
[----:B------:R-:W3:Y:S04]  /*31cf0*/  LDL.LU.64 R40, [R1+0x3c60] ;  /* 0x003c600001287983 */ /* 0x000ee80000300a00 */
[----:B------:R-:W-:Y:S04]  /*31d00*/  STL.64 [R1+0xf10], R80 ;  /* 0x000f105001007387 */ /* 0x000fe80000100a00 */
[----:B------:R1:W-:Y:S01]  /*31d10*/  STL.64 [R1+0xf18], R82 ;  /* 0x000f185201007387 */ /* 0x0003e20000100a00 */
[C---:B------:R-:W-:Y:S03]  /*31d20*/  HMMA.1688.F32.TF32 R56, R232.reuse, R198, R56 ;  /* 0x000000c6e838723c */ /* 0x040fe60000081038 */
[----:B------:R-:W-:Y:S04]  /*31d30*/  LDS R237, [R229+0x4380] ;  /* 0x00438000e5ed7984 */ /* 0x000fe80000000800 */
[----:B------:R-:W4:Y:S04]  /*31d40*/  LDS R239, [R229+0x6380] ;  /* 0x00638000e5ef7984 */ /* 0x000f280000000800 */
[----:B-1----:R-:W2:Y:S04]  /*31d50*/  LDL.LU.64 R82, [R1+0x3c58] ;  /* 0x003c580001527983 */ /* 0x002ea80000300a00 */
[----:B------:R-:W2:Y:S04]  /*31d60*/  LDL.LU.64 R80, [R1+0x3c50] ;  /* 0x003c500001507983 */ /* 0x000ea80000300a00 */
[----:B------:R-:W-:Y:S04]  /*31d70*/  STL.64 [R1+0xf00], R76 ;  /* 0x000f004c01007387 */ /* 0x000fe80000100a00 */
[----:B------:R1:W-:Y:S04]  /*31d80*/  STL.64 [R1+0xf08], R78 ;  /* 0x000f084e01007387 */ /* 0x0003e80000100a00 */
[----:B-1----:R-:W2:Y:S04]  /*31d90*/  LDL.LU.64 R78, [R1+0x3c48] ;  /* 0x003c4800014e7983 */ /* 0x002ea80000300a00 */
[----:B------:R-:W2:Y:S04]  /*31da0*/  LDL.LU.64 R76, [R1+0x3c40] ;  /* 0x003c4000014c7983 */ /* 0x000ea80000300a00 */
[----:B------:R-:W-:Y:S04]  /*31db0*/  STL.64 [R1+0xef0], R32 ;  /* 0x000ef02001007387 */ /* 0x000fe80000100a00 */
[----:B------:R1:W-:Y:S04]  /*31dc0*/  STL.64 [R1+0xef8], R34 ;  /* 0x000ef82201007387 */ /* 0x0003e80000100a00 */
[----:B-1----:R-:W2:Y:S04]  /*31dd0*/  LDL.LU.64 R34, [R1+0x3c38] ;  /* 0x003c380001227983 */ /* 0x002ea80000300a00 */
[----:B------:R-:W2:Y:S04]  /*31de0*/  LDL.LU.64 R32, [R1+0x3c30] ;  /* 0x003c300001207983 */ /* 0x000ea80000300a00 */
[----:B------:R-:W-:Y:S04]  /*31df0*/  STL.64 [R1+0xee0], R72 ;  /* 0x000ee04801007387 */ /* 0x000fe80000100a00 */
[----:B------:R1:W-:Y:S01]  /*31e00*/  STL.64 [R1+0xee8], R74 ;  /* 0x000ee84a01007387 */ /* 0x0003e20000100a00 */
[C---:B------:R-:W-:Y:S03]  /*31e10*/  HMMA.1688.F32.TF32 R28, R232.reuse, R182, R28 ;  /* 0x000000b6e81c723c */ /* 0x040fe6000008101c */
        /* <DEDUP_REMOVED lines=42> */
[----:B-1----:R-:W3:Y:S04]  /*320c0*/  LDL.LU.64 R30, [R1+0x3b98] ;  /* 0x003b9800011e7983 */ /* 0x002ee80000300a00 */
[----:B------:R-:W3:Y:S04]  /*320d0*/  LDL.LU.64 R28, [R1+0x3b90] ;  /* 0x003b9000011c7983 */ /* 0x000ee80000300a00 */
[----:B------:R-:W-:Y:S04]  /*320e0*/  STL.64 [R1+0xe20], R100 ;  /* 0x000e206401007387 */ /* 0x000fe80000100a00 */
[----:B------:R1:W-:Y:S04]  /*320f0*/  STL.64 [R1+0xe28], R102 ;  /* 0x000e286601007387 */ /* 0x0003e80000100a00 */
        /* <DEDUP_REMOVED lines=12> */
[----:B-1----:R-:W4:Y:S04]  /*321c0*/  LDL.LU.64 R26, [R1+0x3b58] ;  /* 0x003b5800011a7983 */ /* 0x002f280000300a00 */
[----:B------:R-:W4:Y:S04]  /*321d0*/  LDL.LU.64 R24, [R1+0x3b50] ;  /* 0x003b500001187983 */ /* 0x000f280000300a00 */
        /* <DEDUP_REMOVED lines=19> */
[----:B------:R-:W4:Y:S01]  /*32310*/  LDL.LU.64 R4, [R1+0x3b00] ;  /* 0x003b000001047983 */ /* 0x000f220000300a00 */
[C---:B------:R-:W-:Y:S08]  /*32320*/  HMMA.1688.F32.TF32 R244, R232.reuse, R142, R244 ;  /* 0x0000008ee8f4723c */ /* 0x040ff000000810f4 */
[C---:B------:R-:W-:Y:S11]  /*32330*/  HMMA.1688.F32.TF32 R248, R232.reuse, R138, R248 ;  /* 0x0000008ae8f8723c */ /* 0x040ff600000810f8 */
[----:B------:R-:W-:Y:S04]  /*32340*/  @!UPT UIADD3 URZ, URZ, URZ, URZ ;  /* 0x0000003f3f3ff290 */ /* 0x000fe8000fffe03f */
[----:B------:R-:W-:Y:S04]  /*32350*/  STL.64 [R1+0xd50], R244 ;  /* 0x000d50f401007387 */ /* 0x000fe80000100a00 */
[----:B------:R1:W-:Y:S02]  /*32360*/  STL.64 [R1+0xd58], R246 ;  /* 0x000d58f601007387 */ /* 0x0003e40000100a00 */
[----:B-1----:R-:W-:Y:S02]  /*32370*/  HMMA.1688.F32.TF32 R244, R232, R134, R240 ;  /* 0x00000086e8f4723c */ /* 0x002fe400000810f0 */
[----:B------:R2:W-:Y:S04]  /*32380*/  STL.64 [R1+0xd40], R248 ;  /* 0x000d40f801007387 */ /* 0x0005e80000100a00 */
[----:B------:R1:W-:Y:S11]  /*32390*/  STL.64 [R1+0xd48], R250 ;  /* 0x000d48fa01007387 */ /* 0x0003f60000100a00 */
[----:B------:R-:W-:Y:S06]  /*323a0*/  @!UPT UIADD3 URZ, URZ, URZ, URZ ;  /* 0x0000003f3f3ff290 */ /* 0x000fec000fffe03f */
[----:B------:R1:W-:Y:S04]  /*323b0*/  STL.64 [R1+0xd30], R244 ;  /* 0x000d30f401007387 */ /* 0x0003e80000100a00 */
[----:B------:R1:W-:Y:S01]  /*323c0*/  STL.64 [R1+0xd38], R246 ;  /* 0x000d38f601007387 */ /* 0x0003e20000100a00 */
[----:B--2---:R-:W-:Y:S02]  /*323d0*/  IMAD.MOV.U32 R248, RZ, RZ, R80 ;  /* 0x000000fffff87224 */ /* 0x004fe400078e0050 */
[----:B------:R-:W-:Y:S02]  /*323e0*/  IMAD.MOV.U32 R249, RZ, RZ, R81 ;  /* 0x000000fffff97224 */ /* 0x000fe400078e0051 */
[----:B-1----:R-:W-:Y:S02]  /*323f0*/  IMAD.MOV.U32 R250, RZ, RZ, R82 ;  /* 0x000000fffffa7224 */ /* 0x002fe400078e0052 */
[----:B------:R-:W-:-:S02]  /*32400*/  IMAD.MOV.U32 R251, RZ, RZ, R83 ;  /* 0x000000fffffb7224 */ /* 0x000fc400078e0053 */
[----:B------:R-:W-:Y:S02]  /*32410*/  IMAD.MOV.U32 R244, RZ, RZ, R76 ;  /* 0x000000fffff47224 */ /* 0x000fe400078e004c */
[----:B------:R-:W-:Y:S02]  /*32420*/  IMAD.MOV.U32 R245, RZ, RZ, R77 ;  /* 0x000000fffff57224 */ /* 0x000fe400078e004d */
[----:B------:R-:W-:Y:S02]  /*32430*/  IMAD.MOV.U32 R246, RZ, RZ, R78 ;  /* 0x000000fffff67224 */ /* 0x000fe400078e004e */
[----:B------:R-:W-:Y:S01]  /*32440*/  IMAD.MOV.U32 R247, RZ, RZ, R79 ;  /* 0x000000fffff77224 */ /* 0x000fe200078e004f */
[C---:B---3--:R-:W-:Y:S08]  /*32450*/  HMMA.1688.F32.TF32 R240, R232.reuse, R126, R8 ;  /* 0x0000007ee8f0723c */ /* 0x048ff00000081008 */
[C---:B------:R-:W-:Y:S08]  /*32460*/  HMMA.1688.F32.TF32 R8, R232.reuse, R122, R12 ;  /* 0x0000007ae808723c */ /* 0x040ff0000008100c */
[C---:B----4-:R-:W-:Y:S08]  /*32470*/  HMMA.1688.F32.TF32 R4, R232.reuse, R130, R4 ;  /* 0x00000082e804723c */ /* 0x050ff00000081004 */
[C---:B------:R-:W-:Y:S11]  /*32480*/  HMMA.1688.F32.TF32 R12, R232.reuse, R114, R20 ;  /* 0x00000072e80c723c */ /* 0x040ff60000081014 */
[----:B------:R-:W-:Y:S04]  /*32490*/  @!UPT UIADD3 URZ, URZ, URZ, URZ ;  /* 0x0000003f3f3ff290 */ /* 0x000fe8000fffe03f */
[----:B------:R-:W-:Y:S04]  /*324a0*/  STL.64 [R1+0xd20], R4 ;  /* 0x000d200401007387 */ /* 0x000fe80000100a00 */
[----:B------:R1:W-:Y:S04]  /*324b0*/  STL.64 [R1+0xd28], R6 ;  /* 0x000d280601007387 */ /* 0x0003e80000100a00 */
[----:B------:R-:W-:Y:S04]  /*324c0*/  STL.64 [R1+0xd10], R240 ;  /* 0x000d10f001007387 */ /* 0x000fe80000100a00 */
[----:B------:R-:W-:Y:S01]  /*324d0*/  STL.64 [R1+0xd18], R242 ;  /* 0x000d18f201007387 */ /* 0x000fe20000100a00 */
[----:B-1----:R-:W-:Y:S03]  /*324e0*/  HMMA.1688.F32.TF32 R4, R232, R118, R16 ;  /* 0x00000076e804723c */ /* 0x002fe60000081010 */
[----:B------:R-:W-:Y:S04]  /*324f0*/  STL.64 [R1+0xd00], R8 ;  /* 0x000d000801007387 */ /* 0x000fe80000100a00 */
[----:B------:R1:W-:Y:S02]  /*32500*/  STL.64 [R1+0xd08], R10 ;  /* 0x000d080a01007387 */ /* 0x0003e40000100a00 */
[----:B-1----:R-:W-:Y:S11]  /*32510*/  HMMA.1688.F32.TF32 R8, R236, R230, R24 ;  /* 0x000000e6ec08723c */ /* 0x002ff60000081018 */
[----:B------:R-:W-:Y:S03]  /*32520*/  @!UPT UIADD3 URZ, URZ, URZ, URZ ;  /* 0x0000003f3f3ff290 */ /* 0x000fe6000fffe03f */
[----:B------:R-:W-:Y:S04]  /*32530*/  STL.64 [R1+0xcf0], R4 ;  /* 0x000cf00401007387 */ /* 0x000fe80000100a00 */
[----:B------:R-:W-:Y:S04]  /*32540*/  STL.64 [R1+0xcf8], R6 ;  /* 0x000cf80601007387 */ /* 0x000fe80000100a00 */
[----:B------:R-:W-:Y:S04]  /*32550*/  STL.64 [R1+0xce0], R12 ;  /* 0x000ce00c01007387 */ /* 0x000fe80000100a00 */
[----:B------:R1:W-:Y:S01]  /*32560*/  STL.64 [R1+0xce8], R14 ;  /* 0x000ce80e01007387 */ /* 0x0003e20000100a00 */
[----:B------:R-:W-:-:S02]  /*32570*/  IMAD.MOV.U32 R16, RZ, RZ, R68 ;  /* 0x000000ffff107224 */ /* 0x000fc400078e0044 */
[----:B------:R-:W-:Y:S01]  /*32580*/  IMAD.MOV.U32 R17, RZ, RZ, R69 ;  /* 0x000000ffff117224 */ /* 0x000fe200078e0045 */
[----:B------:R-:W-:Y:S04]  /*32590*/  LDS R4, [R3+0x4400] ;  /* 0x0044000003047984 */ /* 0x000fe80000000800 */
[----:B------:R-:W-:Y:S01]  /*325a0*/  STL.64 [R1+0xcd0], R8 ;  /* 0x000cd00801007387 */ /* 0x000fe20000100a00 */
[----:B-1----:R-:W-:Y:S03]  /*325b0*/  HMMA.1688.F32.TF32 R12, R236, R226, R92 ;  /* 0x000000e2ec0c723c */ /* 0x002fe6000008105c */
[----:B------:R1:W-:Y:S01]  /*325c0*/  STL.64 [R1+0xcd8], R10 ;  /* 0x000cd80a01007387 */ /* 0x0003e20000100a00 */
[----:B------:R-:W-:-:S02]  /*325d0*/  IMAD.MOV.U32 R18, RZ, RZ, R70 ;  /* 0x000000ffff127224 */ /* 0x000fc400078e0046 */
[----:B------:R-:W-:Y:S01]  /*325e0*/  IMAD.MOV.U32 R19, RZ, RZ, R71 ;  /* 0x000000ffff137224 */ /* 0x000fe200078e0047 */
[----:B------:R-:W-:Y:S01]  /*325f0*/  LDS R6, [R3+0x6400] ;  /* 0x0064000003067984 */ /* 0x000fe20000000800 */
[----:B------:R-:W-:Y:S02]  /*32600*/  IMAD.MOV.U32 R20, RZ, RZ, R64 ;  /* 0x000000ffff147224 */ /* 0x000fe400078e0040 */
[----:B------:R-:W-:Y:S01]  /*32610*/  IMAD.MOV.U32 R21, RZ, RZ, R65 ;  /* 0x000000ffff157224 */ /* 0x000fe200078e0041 */
[----:B------:R-:W-:Y:S01]  /*32620*/  LDS R5, [R229+0x4400] ;  /* 0x00440000e5057984 */ /* 0x000fe20000000800 */
[----:B-1----:R-:W-:Y:S03]  /*32630*/  HMMA.1688.F32.TF32 R8, R236, R222, R96 ;  /* 0x000000deec08723c */ /* 0x002fe60000081060 */
[----:B------:R-:W-:Y:S01]  /*32640*/  STL.64 [R1+0x3a28], R222 ;  /* 0x003a28de01007387 */ /* 0x000fe20000100a00 */
[----:B------:R-:W-:-:S02]  /*32650*/  IMAD.MOV.U32 R22, RZ, RZ, R66 ;  /* 0x000000ffff167224 */ /* 0x000fc400078e0042 */
[----:B------:R-:W-:Y:S01]  /*32660*/  IMAD.MOV.U32 R23, RZ, RZ, R67 ;  /* 0x000000ffff177224 */ /* 0x000fe200078e0043 */
[----:B------:R-:W1:Y:S04]  /*32670*/  LDS R7, [R229+0x6400] ;  /* 0x00640000e5077984 */ /* 0x000e680000000800 */
[----:B------:R-:W-:Y:S04]  /*32680*/  STL.64 [R1+0xcc0], R12 ;  /* 0x000cc00c01007387 */ /* 0x000fe80000100a00 */
[----:B------:R-:W-:Y:S04]  /*32690*/  STL.64 [R1+0xcc8], R14 ;  /* 0x000cc80e01007387 */ /* 0x000fe80000100a00 */
[----:B------:R-:W-:Y:S04]  /*326a0*/  STL.64 [R1+0x3a20], R220 ;  /* 0x003a20dc01007387 */ /* 0x000fe80000100a00 */
[----:B------:R-:W-:Y:S04]  /*326b0*/  STL.64 [R1+0xcb0], R8 ;  /* 0x000cb00801007387 */ /* 0x000fe80000100a00 */
[----:B------:R2:W-:Y:S02]  /*326c0*/  STL.64 [R1+0xcb8], R10 ;  /* 0x000cb80a01007387 */ /* 0x0005e40000100a00 */
[C---:B--2---:R-:W-:Y:S02]  /*326d0*/  HMMA.1688.F32.TF32 R8, R236.reuse, R218, R100 ;  /* 0x000000daec08723c */ /* 0x044fe40000081064 */
[----:B------:R-:W-:Y:S04]  /*326e0*/  STL.64 [R1+0x3a18], R218 ;  /* 0x003a18da01007387 */ /* 0x000fe80000100a00 */
[----:B------:R-:W-:Y:S11]  /*326f0*/  STL.64 [R1+0x3a10], R216 ;  /* 0x003a10d801007387 */ /* 0x000ff60000100a00 */
[----:B------:R-:W-:Y:S06]  /*32700*/  @!UPT UIADD3 URZ, URZ, URZ, URZ ;  /* 0x0000003f3f3ff290 */ /* 0x000fec000fffe03f */
[----:B------:R-:W-:Y:S04]  /*32710*/  STL.64 [R1+0xca0], R8 ;  /* 0x000ca00801007387 */ /* 0x000fe80000100a00 */
[----:B------:R2:W-:Y:S04]  /*32720*/  STL.64 [R1+0xca8], R10 ;  /* 0x000ca80a01007387 */ /* 0x0005e80000100a00 */
[----:B------:R-:W3:Y:S01]  /*32730*/  LDL.LU R80, [R1+0x3afc] ;  /* 0x003afc0001507983 */ /* 0x000ee20000300800 */
[----:B--2---:R-:W-:Y:S01]  /*32740*/  HMMA.1688.F32.TF32 R8, R236, R214, R28 ;  /* 0x000000d6ec08723c */ /* 0x004fe2000008101c */
[----:B------:R-:W-:-:S02]  /*32750*/  IMAD.MOV.U32 R12, RZ, RZ, R72 ;  /* 0x000000ffff0c7224 */ /* 0x000fc400078e0048 */
[----:B------:R-:W-:Y:S02]  /*32760*/  IMAD.MOV.U32 R13, RZ, RZ, R73 ;  /* 0x000000ffff0d7224 */ /* 0x000fe400078e0049 */
[----:B------:R-:W-:Y:S02]  /*32770*/  IMAD.MOV.U32 R14, RZ, RZ, R74 ;  /* 0x000000ffff0e7224 */ /* 0x000fe400078e004a */
[----:B------:R-:W-:Y:S11]  /*32780*/  IMAD.MOV.U32 R15, RZ, RZ, R75 ;  /* 0x000000ffff0f7224 */ /* 0x000ff600078e004b */
[----:B------:R-:W-:Y:S05]  /*32790*/  @!UPT UIADD3 URZ, URZ, URZ, URZ ;  /* 0x0000003f3f3ff290 */ /* 0x000fea000fffe03f */
[----:B------:R2:W-:Y:S04]  /*327a0*/  STL.64 [R1+0xc90], R8 ;  /* 0x000c900801007387 */ /* 0x0005e80000100a00 */
[----:B------:R4:W-:Y:S04]  /*327b0*/  STL.64 [R1+0xc98], R10 ;  /* 0x000c980a01007387 */ /* 0x0009e80000100a00 */
        /* <DEDUP_REMOVED lines=63> */
[----:B--2---:R-:W-:-:S03]  /*32bb0*/  IMAD.MOV.U32 R8, RZ, RZ, R32 ;  /* 0x000000ffff087224 */ /* 0x004fc600078e0020 */
[----:B------:R-:W2:Y:S01]  /*32bc0*/  LDL.LU R36, [R1+0x3a5c] ;  /* 0x003a5c0001247983 */ /* 0x000ea20000300800 */
[----:B------:R-:W-:-:S03]  /*32bd0*/  IMAD.MOV.U32 R9, RZ, RZ, R33 ;  /* 0x000000ffff097224 */ /* 0x000fc600078e0021 */
[----:B------:R-:W2:Y:S01]  /*32be0*/  LDL.LU R37, [R1+0x3a58] ;  /* 0x003a580001257983 */ /* 0x000ea20000300800 */
[----:B----4-:R-:W-:-:S03]  /*32bf0*/  IMAD.MOV.U32 R10, RZ, RZ, R34 ;  /* 0x000000ffff0a7224 */ /* 0x010fc600078e0022 */
[----:B------:R-:W2:Y:S01]  /*32c00*/  LDL.LU R38, [R1+0x3a54] ;  /* 0x003a540001267983 */ /* 0x000ea20000300800 */
[----:B------:R-:W-:-:S03]  /*32c10*/  IMAD.MOV.U32 R11, RZ, RZ, R35 ;  /* 0x000000ffff0b7224 */ /* 0x000fc600078e0023 */
[----:B------:R-:W2:Y:S04]  /*32c20*/  LDL.LU R39, [R1+0x3a50] ;  /* 0x003a500001277983 */ /* 0x000ea80000300800 */
[----:B------:R-:W4:Y:S04]  /*32c30*/  LDL.LU R32, [R1+0x3a4c] ;  /* 0x003a4c0001207983 */ /* 0x000f280000300800 */
[----:B------:R-:W4:Y:S04]  /*32c40*/  LDL.LU R33, [R1+0x3a48] ;  /* 0x003a480001217983 */ /* 0x000f280000300800 */
[----:B------:R-:W4:Y:S01]  /*32c50*/  LDL.LU R34, [R1+0x3a44] ;  /* 0x003a440001227983 */ /* 0x000f220000300800 */
[----:B------:R-:W-:-:S03]  /*32c60*/  IMAD.MOV.U32 R240, RZ, RZ, R43 ;  /* 0x000000fffff07224 */ /* 0x000fc600078e002b */
[----:B------:R-:W4:Y:S04]  /*32c70*/  LDL.LU R35, [R1+0x3a40] ;  /* 0x003a400001237983 */ /* 0x000f280000300800 */
[----:B------:R-:W3:Y:S01]  /*32c80*/  LDL.LU R43, [R1+0x3a3c] ;  /* 0x003a3c00012b7983 */ /* 0x000ee20000300800 */
[----:B------:R-:W-:Y:S02]  /*32c90*/  IMAD.MOV.U32 R241, RZ, RZ, R47 ;  /* 0x000000fffff17224 */ /* 0x000fe400078e002f */
[----:B------:R-:W-:Y:S01]  /*32ca0*/  IMAD.MOV.U32 R242, RZ, RZ, R50 ;  /* 0x000000fffff27224 */ /* 0x000fe200078e0032 */
[----:B------:R-:W2:Y:S01]  /*32cb0*/  LDL.LU R47, [R1+0x3a38] ;  /* 0x003a3800012f7983 */ /* 0x000ea20000300800 */
[----:B------:R-:W-:-:S03]  /*32cc0*/  IMAD.MOV.U32 R243, RZ, RZ, R51 ;  /* 0x000000fffff37224 */ /* 0x000fc600078e0033 */
[----:B------:R-:W3:Y:S04]  /*32cd0*/  LDL.LU R50, [R1+0x3a34] ;  /* 0x003a340001327983 */ /* 0x000ee80000300800 */
[----:B------:R-:W3:Y:S04]  /*32ce0*/  LDL.LU R51, [R1+0x3a30] ;  /* 0x003a300001337983 */ /* 0x000ee80000300800 */
[----:B------:R-:W-:Y:S04]  /*32cf0*/  STL.64 [R1+0x3a08], R214 ;  /* 0x003a08d601007387 */ /* 0x000fe80000100a00 */
[----:B------:R4:W-:Y:S01]  /*32d00*/  STL.64 [R1+0x3a00], R212 ;  /* 0x003a00d401007387 */ /* 0x0009e20000100a00 */
[C---:B------:R-:W-:Y:S08]  /*32d10*/  HMMA.1688.F32.TF32 R12, R236.reuse, R126, R12 ;  /* 0x0000007eec0c723c */ /* 0x040ff0000008100c */
[C---:B----4-:R-:W-:Y:S08]  /*32d20*/  HMMA.1688.F32.TF32 R212, R236.reuse, R210, R32 ;  /* 0x000000d2ecd4723c */ /* 0x050ff00000081020 */
[C---:B--2---:R-:W-:Y:S08]  /*32d30*/  HMMA.1688.F32.TF32 R32, R236.reuse, R110, R36 ;  /* 0x0000006eec20723c */ /* 0x044ff00000081024 */
[C---:B---3--:R-:W-:Y:S07]  /*32d40*/  HMMA.1688.F32.TF32 R28, R236.reuse, R106, R40 ;  /* 0x0000006aec1c723c */ /* 0x048fee0000081028 */
[----:B------:R-:W-:Y:S01]  /*32d50*/  STL.64 [R1+0xc80], R212 ;  /* 0x000c80d401007387 */ /* 0x000fe20000100a00 */
[C---:B------:R-:W-:Y:S03]  /*32d60*/  HMMA.1688.F32.TF32 R36, R236.reuse, R206, R44 ;  /* 0x000000ceec24723c */ /* 0x040fe6000008102c */
[----:B------:R-:W-:Y:S04]  /*32d70*/  STL.64 [R1+0xc88], R214 ;  /* 0x000c88d601007387 */ /* 0x000fe80000100a00 */
[----:B------:R-:W-:Y:S04]  /*32d80*/  STL.64 [R1+0xc70], R32 ;  /* 0x000c702001007387 */ /* 0x000fe80000100a00 */
[----:B------:R2:W-:Y:S04]  /*32d90*/  STL.64 [R1+0xc78], R34 ;  /* 0x000c782201007387 */ /* 0x0005e80000100a00 */
[----:B------:R-:W-:Y:S04]  /*32da0*/  STL.64 [R1+0xc60], R28 ;  /* 0x000c601c01007387 */ /* 0x000fe80000100a00 */
[----:B------:R3:W-:Y:S01]  /*32db0*/  STL.64 [R1+0xc68], R30 ;  /* 0x000c681e01007387 */ /* 0x0007e20000100a00 */
[C---:B--2---:R-:W-:Y:S08]  /*32dc0*/  HMMA.1688.F32.TF32 R32, R236.reuse, R202, R48 ;  /* 0x000000caec20723c */ /* 0x044ff00000081030 */
[C---:B---3--:R-:W-:Y:S01]  /*32dd0*/  HMMA.1688.F32.TF32 R28, R236.reuse, R198, R52 ;  /* 0x000000c6ec1c723c */ /* 0x048fe20000081034 */
[----:B------:R-:W-:Y:S04]  /*32de0*/  STL.64 [R1+0xc50], R36 ;  /* 0x000c502401007387 */ /* 0x000fe80000100a00 */
[----:B------:R2:W-:Y:S10]  /*32df0*/  STL.64 [R1+0xc58], R38 ;  /* 0x000c582601007387 */ /* 0x0005f40000100a00 */
[----:B------:R-:W-:Y:S01]  /*32e00*/  STL.64 [R1+0xc40], R32 ;  /* 0x000c402001007387 */ /* 0x000fe20000100a00 */
[C---:B--2---:R-:W-:Y:S03]  /*32e10*/  HMMA.1688.F32.TF32 R36, R236.reuse, R194, R56 ;  /* 0x000000c2ec24723c */ /* 0x044fe60000081038 */
[----:B------:R2:W-:Y:S04]  /*32e20*/  STL.64 [R1+0xc48], R34 ;  /* 0x000c482201007387 */ /* 0x0005e80000100a00 */
[----:B------:R-:W-:Y:S04]  /*32e30*/  STL.64 [R1+0xc30], R28 ;  /* 0x000c301c01007387 */ /* 0x000fe80000100a00 */
[----:B------:R3:W-:Y:S01]  /*32e40*/  STL.64 [R1+0xc38], R30 ;  /* 0x000c381e01007387 */ /* 0x0007e20000100a00 */
[C---:B--2---:R-:W-:Y:S08]  /*32e50*/  HMMA.1688.F32.TF32 R32, R236.reuse, R190, R60 ;  /* 0x000000beec20723c */ /* 0x044ff0000008103c */
[C---:B---3--:R-:W-:Y:S03]  /*32e60*/  HMMA.1688.F32.TF32 R28, R236.reuse, R186, R64 ;  /* 0x000000baec1c723c */ /* 0x048fe60000081040 */
[----:B------:R-:W-:Y:S04]  /*32e70*/  STL.64 [R1+0xc20], R36 ;  /* 0x000c202401007387 */ /* 0x000fe80000100a00 */
[----:B------:R2:W-:Y:S08]  /*32e80*/  STL.64 [R1+0xc28], R38 ;  /* 0x000c282601007387 */ /* 0x0005f00000100a00 */
        /* <DEDUP_REMOVED lines=33> */
[C---:B---3--:R-:W-:Y:S08]  /*330a0*/  HMMA.1688.F32.TF32 R28, R236.reuse, R138, R232 ;  /* 0x0000008aec1c723c */ /* 0x048ff000000810e8 */
[C---:B------:R-:W-:Y:S08]  /*330b0*/  HMMA.1688.F32.TF32 R24, R236.reuse, R134, R20 ;  /* 0x00000086ec18723c */ /* 0x040ff00000081014 */
[C---:B------:R-:W-:Y:S08]  /*330c0*/  HMMA.1688.F32.TF32 R20, R236.reuse, R130, R16 ;  /* 0x00000082ec14723c */ /* 0x040ff00000081010 */
        /* <DEDUP_REMOVED lines=16> */
[----:B--2---:R-:W-:Y:S03]  /*331d0*/  HMMA.1688.F32.TF32 R12, R236, R114, R248 ;  /* 0x00000072ec0c723c */ /* 0x004fe600000810f8 */
[----:B------:R-:W-:Y:S04]  /*331e0*/  STL.64 [R1+0x7c0], R8 ;  /* 0x0007c00801007387 */ /* 0x000fe80000100a00 */
[----:B------:R1:W-:Y:S02]  /*331f0*/  STL.64 [R1+0x7c8], R10 ;  /* 0x0007c80a01007387 */ /* 0x0003e40000100a00 */
[C---:B-1----:R-:W-:Y:S11]  /*33200*/  HMMA.1688.F32.TF32 R8, R4.reuse, R230, R240 ;  /* 0x000000e60408723c */ /* 0x042ff600000810f0 */
[----:B------:R-:W-:Y:S03]  /*33210*/  @!UPT UIADD3 URZ, URZ, URZ, URZ ;  /* 0x0000003f3f3ff290 */ /* 0x000fe6000fffe03f */
[----:B------:R1:W-:Y:S04]  /*33220*/  STL.64 [R1+0xe0], R12 ;  /* 0x0000e00c01007387 */ /* 0x0003e80000100a00 */
[----:B------:R2:W-:Y:S04]  /*33230*/  STL.64 [R1+0xe8], R14 ;  /* 0x0000e80e01007387 */ /* 0x0005e80000100a00 */
[----:B------:R-:W3:Y:S04]  /*33240*/  LDL.LU R240, [R1+0x1f70] ;  /* 0x001f700001f07983 */ /* 0x000ee80000300800 */
[----:B------:R-:W-:Y:S04]  /*33250*/  STL.64 [R1+0xd0], R8 ;  /* 0x0000d00801007387 */ /* 0x000fe80000100a00 */
[----:B------:R-:W-:Y:S04]  /*33260*/  STL.64 [R1+0xd8], R10 ;  /* 0x0000d80a01007387 */ /* 0x000fe80000100a00 */
[----:B------:R-:W3:Y:S04]  /*33270*/  LDL.LU R241, [R1+0x1f74] ;  /* 0x001f740001f17983 */ /* 0x000ee80000300800 */
[----:B------:R-:W3:Y:S04]  /*33280*/  LDL.LU R242, [R1+0x1f78] ;  /* 0x001f780001f27983 */ /* 0x000ee80000300800 */
[----:B------:R-:W3:Y:S04]  /*33290*/  LDL.LU R243, [R1+0x1f7c] ;  /* 0x001f7c0001f37983 */ /* 0x000ee80000300800 */
        /* <DEDUP_REMOVED lines=112> */
[----:B-1----:R-:W4:Y:S04]  /*339a0*/  LDL.LU R12, [R1+0x1fa0] ;  /* 0x001fa000010c7983 */ /* 0x002f280000300800 */
[----:B------:R-:W4:Y:S04]  /*339b0*/  LDL.LU R13, [R1+0x1fa4] ;  /* 0x001fa400010d7983 */ /* 0x000f280000300800 */
[----:B--2---:R-:W2:Y:S04]  /*339c0*/  LDL.LU R14, [R1+0x1fa8] ;  /* 0x001fa800010e7983 */ /* 0x004ea80000300800 */
[----:B------:R-:W2:Y:S01]  /*339d0*/  LDL.LU R15, [R1+0x1fac] ;  /* 0x001fac00010f7983 */ /* 0x000ea20000300800 */
[----:B------:R-:W-:Y:S01]  /*339e0*/  LOP3.LUT R95, R3, 0x20, RZ, 0x3c, !PT ;  /* 0x00000020035f7812 */ /* 0x000fe200078e3cff */
[C---:B------:R-:W-:Y:S02]  /*339f0*/  HMMA.1688.F32.TF32 R40, R4.reuse, R170, R40 ;  /* 0x000000aa0428723c */ /* 0x040fe40000081028 */
[----:B------:R-:W-:Y:S04]  /*33a00*/  LDS R8, [R3+0x4480] ;  /* 0x0044800003087984 */ /* 0x000fe80000000800 */
[----:B------:R-:W-:Y:S02]  /*33a10*/  LDS R10, [R3+0x6480] ;  /* 0x00648000030a7984 */ /* 0x000fe40000000800 */
[C---:B---3--:R-:W-:Y:S02]  /*33a20*/  HMMA.1688.F32.TF32 R44, R4.reuse, R174, R44 ;  /* 0x000000ae042c723c */ /* 0x048fe4000008102c */
[----:B------:R-:W-:Y:S04]  /*33a30*/  LDS R9, [R95+0x4480] ;  /* 0x004480005f097984 */ /* 0x000fe80000000800 */
[----:B------:R-:W1:Y:S02]  /*33a40*/  LDS R11, [R95+0x6480] ;  /* 0x006480005f0b7984 */ /* 0x000e640000000800 */
[C---:B----4-:R-:W-:Y:S11]  /*33a50*/  HMMA.1688.F32.TF32 R220, R4.reuse, R226, R220 ;  /* 0x000000e204dc723c */ /* 0x050ff600000810dc */
[----:B------:R-:W-:Y:S11]  /*33a60*/  @!UPT UIADD3 URZ, URZ, URZ, URZ ;  /* 0x0000003f3f3ff290 */ /* 0x000ff6000fffe03f */
[----:B------:R-:W-:Y:S01]  /*33a70*/  @!UPT UIADD3 URZ, URZ, URZ, URZ ;  /* 0x0000003f3f3ff290 */ /* 0x000fe2000fffe03f */
[----:B------:R-:W-:Y:S04]  /*33a80*/  STL.64 [R1+0x7b0], R220 ;  /* 0x0007b0dc01007387 */ /* 0x000fe80000100a00 */
[----:B------:R3:W-:Y:S04]  /*33a90*/  STL.64 [R1+0x7b8], R222 ;  /* 0x0007b8de01007387 */ /* 0x0007e80000100a00 */
[----:B---3--:R-:W3:Y:S04]  /*33aa0*/  LDL.LU.64 R222, [R1+0x3a28] ;  /* 0x003a280001de7983 */ /* 0x008ee80000300a00 */
[----:B------:R-:W4:Y:S01]  /*33ab0*/  LDL.LU.64 R220, [R1+0x3a20] ;  /* 0x003a200001dc7983 */ /* 0x000f220000300a00 */
[C---:B---3--:R-:W-:Y:S11]  /*33ac0*/  HMMA.1688.F32.TF32 R216, R4.reuse, R222, R216 ;  /* 0x000000de04d8723c */ /* 0x048ff600000810d8 */
[----:B------:R-:W-:Y:S11]  /*33ad0*/  @!UPT UIADD3 URZ, URZ, URZ, URZ ;  /* 0x0000003f3f3ff290 */ /* 0x000ff6000fffe03f */
[----:B------:R-:W-:Y:S01]  /*33ae0*/  @!UPT UIADD3 URZ, URZ, URZ, URZ ;  /* 0x0000003f3f3ff290 */ /* 0x000fe2000fffe03f */
[----:B------:R-:W-:Y:S04]  /*33af0*/  STL.64 [R1+0x7a0], R216 ;  /* 0x0007a0d801007387 */ /* 0x000fe80000100a00 */
[----:B------:R3:W-:Y:S04]  /*33b00*/  STL.64 [R1+0x7a8], R218 ;  /* 0x0007a8da01007387 */ /* 0x0007e80000100a00 */
[----:B---3--:R-:W3:Y:S04]  /*33b10*/  LDL.LU.64 R218, [R1+0x3a18] ;  /* 0x003a180001da7983 */ /* 0x008ee80000300a00 */
        /* <DEDUP_REMOVED lines=8> */
[----:B------:R-:W4:Y:S05]  /*33ba0*/  LDL.LU.64 R212, [R1+0x3a00] ;  /* 0x003a000001d47983 */ /* 0x000f2a0000300a00 */
        /* <DEDUP_REMOVED lines=15> */
[C---:B--2---:R-:W-:Y:S08]  /*33ca0*/  HMMA.1688.F32.TF32 R12, R4.reuse, R130, R12 ;  /* 0x00000082040c723c */ /* 0x044ff0000008100c */
[C---:B---3--:R-:W-:Y:S11]  /*33cb0*/  HMMA.1688.F32.TF32 R236, R4.reuse, R214, R236 ;  /* 0x000000d604ec723c */ /* 0x048ff600000810ec */
[----:B------:R-:W-:Y:S11]  /*33cc0*/  @!UPT UIADD3 URZ, URZ, URZ, URZ ;  /* 0x0000003f3f3ff290 */ /* 0x000ff6000fffe03f */
[----:B------:R-:W-:Y:S01]  /*33cd0*/  @!UPT UIADD3 URZ, URZ, URZ, URZ ;  /* 0x0000003f3f3ff290 */ /* 0x000fe2000fffe03f */
        /* <DEDUP_REMOVED lines=54> */
[----:B--2---:R-:W-:Y:S07]  /*34040*/  HMMA.1688.F32.TF32 R12, R4, R118, R240 ;  /* 0x00000076040c723c */ /* 0x004fee00000810f0 */
        /* <DEDUP_REMOVED lines=14> */
[----:B---3--:R-:W3:Y:S04]  /*34130*/  LDL.LU R12, [R1+0x1e10] ;  /* 0x001e1000010c7983 */ /* 0x008ee80000300800 */
[----:B------:R-:W3:Y:S04]  /*34140*/  LDL.LU R13, [R1+0x1e14] ;  /* 0x001e1400010d7983 */ /* 0x000ee80000300800 */
[----:B-1----:R-:W3:Y:S04]  /*34150*/  LDL.LU R14, [R1+0x1e18] ;  /* 0x001e1800010e7983 */ /* 0x002ee80000300800 */
        /* <DEDUP_REMOVED lines=107> */
[----:B------:R-:W-:Y:S08]  /*34810*/  HMMA.1688.F32.TF32 R88, R8, R230, R88 ;  /* 0x000000e60858723c */ /* 0x000ff00000081058 */
[----:B------:R-:W-:Y:S01]  /*34820*/  HMMA.1688.F32.TF32 R236, R4, R114, R236 ;  /* 0x0000007204ec723c */ /* 0x000fe200000810ec */
[----:B------:R-:W-:Y:S04]  /*34830*/  LDS R4, [R3+0x4500] ;  /* 0x0045000003047984 */ /* 0x000fe80000000800 */
[----:B------:R-:W-:Y:S03]  /*34840*/  LDS R6, [R3+0x6500] ;  /* 0x0065000003067984 */ /* 0x000fe60000000800 */
[C---:B------:R-:W-:Y:S01]  /*34850*/  HMMA.1688.F32.TF32 R20, R8.reuse, R158, R20 ;  /* 0x0000009e0814723c */ /* 0x040fe20000081014 */
[----:B------:R-:W-:Y:S04]  /*34860*/  LDS R5, [R95+0x4500] ;  /* 0x004500005f057984 */ /* 0x000fe80000000800 */
[----:B------:R-:W1:Y:S03]  /*34870*/  LDS R7, [R95+0x6500] ;  /* 0x006500005f077984 */ /* 0x000e660000000800 */
[C---:B------:R-:W-:Y:S08]  /*34880*/  HMMA.1688.F32.TF32 R80, R8.reuse, R222, R80 ;  /* 0x000000de0850723c */ /* 0x040ff00000081050 */
[C---:B------:R-:W-:Y:S01]  /*34890*/  HMMA.1688.F32.TF32 R84, R8.reuse, R226, R84 ;  /* 0x000000e20854723c */ /* 0x040fe20000081054 */
[----:B------:R-:W-:Y:S07]  /*348a0*/  STL.64 [R1+0x100], R236 ;  /* 0x000100ec01007387 */ /* 0x000fee0000100a00 */
[C---:B------:R-:W-:Y:S01]  /*348b0*/  HMMA.1688.F32.TF32 R68, R8.reuse, R210, R68 ;  /* 0x000000d20844723c */ /* 0x040fe20000081044 */
[----:B------:R-:W-:Y:S04]  /*348c0*/  STL.64 [R1+0x108], R238 ;  /* 0x000108ee01007387 */ /* 0x000fe80000100a00 */
[----:B------:R-:W-:Y:S04]  /*348d0*/  STL.64 [R1+0xf0], R88 ;  /* 0x0000f05801007387 */ /* 0x000fe80000100a00 */
[----:B------:R-:W-:Y:S01]  /*348e0*/  STL.64 [R1+0xf8], R90 ;  /* 0x0000f85a01007387 */ /* 0x000fe20000100a00 */
[C---:B------:R-:W-:Y:S05]  /*348f0*/  HMMA.1688.F32.TF32 R52, R8.reuse, R202, R52 ;  /* 0x000000ca0834723c */ /* 0x040fea0000081034 */
[----:B------:R-:W-:Y:S04]  /*34900*/  STL.64 [R1+0x600], R84 ;  /* 0x0006005401007387 */ /* 0x000fe80000100a00 */
        /* <DEDUP_REMOVED lines=69> */
[----:B----4-:R-:W3:Y:S04]  /*34d60*/  LDL.LU R14, [R1+0x1c88] ;  /* 0x001c8800010e7983 */ /* 0x010ee80000300800 */
        /* <DEDUP_REMOVED lines=25> */
[----:B------:R-:W1:Y:S04]  /*34f00*/  LDL.LU R44, [R1+0x1d20] ;  /* 0x001d2000012c7983 */ /* 0x000e680000300800 */
[----:B------:R-:W1:Y:S04]  /*34f10*/  LDL.LU R45, [R1+0x1d24] ;  /* 0x001d2400012d7983 */ /* 0x000e680000300800 */
[----:B------:R-:W1:Y:S04]  /*34f20*/  LDL.LU R46, [R1+0x1d28] ;  /* 0x001d2800012e7983 */ /* 0x000e680000300800 */
[----:B------:R-:W1:Y:S04]  /*34f30*/  LDL.LU R47, [R1+0x1d2c] ;  /* 0x001d2c00012f7983 */ /* 0x000e680000300800 */
        /* <DEDUP_REMOVED lines=68> */
[----:B-1----:R-:W-:Y:S08]  /*35380*/  HMMA.1688.F32.TF32 R44, R4, R106, R44 ;  /* 0x0000006a042c723c */ /* 0x002ff0000008102c */
[C---:B--2---:R-:W-:Y:S08]  /*35390*/  HMMA.1688.F32.TF32 R72, R8.reuse, R114, R72 ;  /* 0x000000720848723c */ /* 0x044ff00000081048 */
[C---:B---3--:R-:W-:Y:S08]  /*353a0*/  HMMA.1688.F32.TF32 R76, R8.reuse, R118, R76 ;  /* 0x00000076084c723c */ /* 0x048ff0000008104c */
[C---:B----4-:R-:W-:Y:S08]  /*353b0*/  HMMA.1688.F32.TF32 R80, R8.reuse, R122, R80 ;  /* 0x0000007a0850723c */ /* 0x050ff00000081050 */
[C---:B------:R-:W-:Y:S08]  /*353c0*/  HMMA.1688.F32.TF32 R88, R8.reuse, R130, R88 ;  /* 0x000000820858723c */ /* 0x040ff00000081058 */
[C---:B------:R-:W-:Y:S08]  /*353d0*/  HMMA.1688.F32.TF32 R236, R8.reuse, R134, R236 ;  /* 0x0000008608ec723c */ /* 0x040ff000000810ec */
[----:B------:R-:W-:Y:S08]  /*353e0*/  HMMA.1688.F32.TF32 R84, R8, R126, R84 ;  /* 0x0000007e0854723c */ /* 0x000ff00000081054 */
[C---:B------:R-:W-:Y:S07]  /*353f0*/  HMMA.1688.F32.TF32 R8, R4.reuse, R230, R232 ;  /* 0x000000e60408723c */ /* 0x040fee00000810e8 */
        /* <DEDUP_REMOVED lines=14> */
[----:B------:R1:W-:Y:S01]  /*354e0*/  STL.64 [R1+0x148], R10 ;  /* 0x0001480a01007387 */ /* 0x0003e20000100a00 */
[C---:B------:R-:W-:Y:S03]  /*354f0*/  HMMA.1688.F32.TF32 R60, R4.reuse, R218, R60 ;  /* 0x000000da043c723c */ /* 0x040fe6000008103c */
[----:B------:R-:W-:Y:S04]  /*35500*/  LDS R232, [R3+0x4580] ;  /* 0x0045800003e87984 */ /* 0x000fe80000000800 */
[----:B------:R-:W-:Y:S01]  /*35510*/  LDS R234, [R3+0x6580] ;  /* 0x0065800003ea7984 */ /* 0x000fe20000000800 */
[C---:B-1----:R-:W-:Y:S03]  /*35520*/  HMMA.1688.F32.TF32 R8, R4.reuse, R222, R64 ;  /* 0x000000de0408723c */ /* 0x042fe60000081040 */
[----:B------:R-:W-:Y:S04]  /*35530*/  STL.64 [R1+0x540], R68 ;  /* 0x0005404401007387 */ /* 0x000fe80000100a00 */
[----:B------:R-:W-:Y:S01]  /*35540*/  STL.64 [R1+0x548], R70 ;  /* 0x0005484601007387 */ /* 0x000fe20000100a00 */
[C---:B------:R-:W-:Y:S03]  /*35550*/  HMMA.1688.F32.TF32 R56, R4.reuse, R214, R56 ;  /* 0x000000d60438723c */ /* 0x040fe60000081038 */
[----:B------:R-:W-:Y:S04]  /*35560*/  LDS R233, [R95+0x4580] ;  /* 0x004580005fe97984 */ /* 0x000fe80000000800 */
[----:B------:R-:W1:Y:S08]  /*35570*/  LDS R235, [R95+0x6580] ;  /* 0x006580005feb7984 */ /* 0x000e700000000800 */
[----:B------:R-:W-:Y:S04]  /*35580*/  STL.64 [R1+0x530], R8 ;  /* 0x0005300801007387 */ /* 0x000fe80000100a00 */
[----:B------:R2:W-:Y:S02]  /*35590*/  STL.64 [R1+0x538], R10 ;  /* 0x0005380a01007387 */ /* 0x0005e40000100a00 */
[C---:B--2---:R-:W-:Y:S02]  /*355a0*/  HMMA.1688.F32.TF32 R8, R4.reuse, R210, R52 ;  /* 0x000000d20408723c */ /* 0x044fe40000081034 */
[----:B------:R-:W-:Y:S04]  /*355b0*/  STL.64 [R1+0x520], R60 ;  /* 0x0005203c01007387 */ /* 0x000fe80000100a00 */
[----:B------:R-:W-:Y:S02]  /*355c0*/  STL.64 [R1+0x528], R62 ;  /* 0x0005283e01007387 */ /* 0x000fe40000100a00 */
[C---:B------:R-:W-:Y:S02]  /*355d0*/  HMMA.1688.F32.TF32 R48, R4.reuse, R110, R48 ;  /* 0x0000006e0430723c */ /* 0x040fe40000081030 */
[----:B------:R-:W-:Y:S04]  /*355e0*/  STL.64 [R1+0x510], R56 ;  /* 0x0005103801007387 */ /* 0x000fe80000100a00 */
[----:B------:R-:W-:Y:S09]  /*355f0*/  STL.64 [R1+0x518], R58 ;  /* 0x0005183a01007387 */ /* 0x000ff20000100a00 */
[----:B------:R-:W-:Y:S04]  /*35600*/  STL.64 [R1+0x500], R8 ;  /* 0x0005000801007387 */ /* 0x000fe80000100a00 */
[----:B------:R2:W-:Y:S02]  /*35610*/  STL.64 [R1+0x508], R10 ;  /* 0x0005080a01007387 */ /* 0x0005e40000100a00 */
[C---:B--2---:R-:W-:Y:S02]  /*35620*/  HMMA.1688.F32.TF32 R8, R4.reuse, R206, R40 ;  /* 0x000000ce0408723c */ /* 0x044fe40000081028 */
[----:B------:R-:W-:Y:S04]  /*35630*/  STL.64 [R1+0x4f0], R48 ;  /* 0x0004f03001007387 */ /* 0x000fe80000100a00 */
[----:B------:R-:W-:Y:S02]  /*35640*/  STL.64 [R1+0x4f8], R50 ;  /* 0x0004f83201007387 */ /* 0x000fe40000100a00 */
[C---:B------:R-:W-:Y:S02]  /*35650*/  HMMA.1688.F32.TF32 R40, R4.reuse, R202, R36 ;  /* 0x000000ca0428723c */ /* 0x040fe40000081024 */
[----:B------:R-:W-:Y:S04]  /*35660*/  STL.64 [R1+0x4e0], R44 ;  /* 0x0004e02c01007387 */ /* 0x000fe80000100a00 */
[----:B------:R-:W-:Y:S02]  /*35670*/  STL.64 [R1+0x4e8], R46 ;  /* 0x0004e82e01007387 */ /* 0x000fe40000100a00 */
[C---:B------:R-:W-:Y:S07]  /*35680*/  HMMA.1688.F32.TF32 R36, R4.reuse, R198, R32 ;  /* 0x000000c60424723c */ /* 0x040fee0000081020 */
        /* <DEDUP_REMOVED lines=31> */
[----:B------:R-:W-:Y:S04]  /*35880*/  STL.64 [R1+0x438], R18 ;  /* 0x0004381201007387 */ /* 0x000fe80000100a00 */
[----:B------:R-:W2:Y:S04]  /*35890*/  LDL.LU R248, [R1+0x1ad0] ;  /* 0x001ad00001f87983 */ /* 0x000ea80000300800 */
[----:B------:R3:W-:Y:S04]  /*358a0*/  STL.64 [R1+0x420], R12 ;  /* 0x0004200c01007387 */ /* 0x0007e80000100a00 */
[----:B------:R4:W-:Y:S05]  /*358b0*/  STL.64 [R1+0x428], R14 ;  /* 0x0004280e01007387 */ /* 0x0009ea0000100a00 */
        /* <DEDUP_REMOVED lines=111> */
[C---:B----4-:R-:W-:Y:S11]  /*35fb0*/  HMMA.1688.F32.TF32 R8, R4.reuse, R154, R8 ;  /* 0x0000009a0408723c */ /* 0x050ff60000081008 */
[----:B------:R-:W-:Y:S11]  /*35fc0*/  @!UPT UIADD3 URZ, URZ, URZ, URZ ;  /* 0x0000003f3f3ff290 */ /* 0x000ff6000fffe03f */
[----:B------:R-:W-:Y:S01]  /*35fd0*/  @!UPT UIADD3 URZ, URZ, URZ, URZ ;  /* 0x0000003f3f3ff290 */ /* 0x000fe2000fffe03f */
[----:B------:R-:W-:Y:S04]  /*35fe0*/  STL.64 [R1+0x400], R8 ;  /* 0x0004000801007387 */ /* 0x000fe80000100a00 */
[----:B------:R1:W-:Y:S02]  /*35ff0*/  STL.64 [R1+0x408], R10 ;  /* 0x0004080a01007387 */ /* 0x0003e40000100a00 */
[C---:B-1----:R-:W-:Y:S08]  /*36000*/  HMMA.1688.F32.TF32 R8, R4.reuse, R150, R236 ;  /* 0x000000960408723c */ /* 0x042ff000000810ec */
[C---:B------:R-:W-:Y:S08]  /*36010*/  HMMA.1688.F32.TF32 R88, R4.reuse, R146, R88 ;  /* 0x000000920458723c */ /* 0x040ff00000081058 */
[C---:B------:R-:W-:Y:S07]  /*36020*/  HMMA.1688.F32.TF32 R84, R4.reuse, R142, R84 ;  /* 0x0000008e0454723c */ /* 0x040fee0000081054 */
[----:B------:R-:W-:Y:S04]  /*36030*/  STL.64 [R1+0x3f0], R8 ;  /* 0x0003f00801007387 */ /* 0x000fe80000100a00 */
[----:B------:R1:W-:Y:S02]  /*36040*/  STL.64 [R1+0x3f8], R10 ;  /* 0x0003f80a01007387 */ /* 0x0003e40000100a00 */
[C---:B-1----:R-:W-:Y:S02]  /*36050*/  HMMA.1688.F32.TF32 R8, R4.reuse, R138, R80 ;  /* 0x0000008a0408723c */ /* 0x042fe40000081050 */
        /* <DEDUP_REMOVED lines=8> */
[C---:B-1----:R-:W-:Y:S02]  /*360e0*/  HMMA.1688.F32.TF32 R8, R4.reuse, R126, R68 ;  /* 0x0000007e0408723c */ /* 0x042fe40000081044 */
[----:B------:R-:W-:Y:S04]  /*360f0*/  STL.64 [R1+0x3b0], R76 ;  /* 0x0003b04c01007387 */ /* 0x000fe80000100a00 */
[----:B------:R-:W-:Y:S04]  /*36100*/  STL.64 [R1+0x3b8], R78 ;  /* 0x0003b84e01007387 */ /* 0x000fe80000100a00 */
[----:B------:R-:W-:Y:S04]  /*36110*/  STL.64 [R1+0x3a0], R72 ;  /* 0x0003a04801007387 */ /* 0x000fe80000100a00 */
[----:B------:R-:W-:Y:S09]  /*36120*/  STL.64 [R1+0x3a8], R74 ;  /* 0x0003a84a01007387 */ /* 0x000ff20000100a00 */
[----:B------:R-:W-:Y:S04]  /*36130*/  STL.64 [R1+0x390], R8 ;  /* 0x0003900801007387 */ /* 0x000fe80000100a00 */
[----:B------:R1:W-:Y:S02]  /*36140*/  STL.64 [R1+0x398], R10 ;  /* 0x0003980a01007387 */ /* 0x0003e40000100a00 */
[----:B-1----:R-:W-:Y:S08]  /*36150*/  HMMA.1688.F32.TF32 R8, R4, R114, R56 ;  /* 0x000000720408723c */ /* 0x002ff00000081038 */
[C---:B------:R-:W-:Y:S01]  /*36160*/  HMMA.1688.F32.TF32 R4, R232.reuse, R230, R32 ;  /* 0x000000e6e804723c */ /* 0x040fe20000081020 */
[----:B------:R-:W-:Y:S04]  /*36170*/  STL.64 [R1+0x380], R64 ;  /* 0x0003804001007387 */ /* 0x000fe80000100a00 */
[----:B------:R-:W-:Y:S04]  /*36180*/  STL.64 [R1+0x388], R66 ;  /* 0x0003884201007387 */ /* 0x000fe80000100a00 */
[----:B------:R-:W-:Y:S01]  /*36190*/  STL.64 [R1+0x370], R60 ;  /* 0x0003703c01007387 */ /* 0x000fe20000100a00 */
[C---:B------:R-:W-:Y:S03]  /*361a0*/  HMMA.1688.F32.TF32 R52, R232.reuse, R226, R52 ;  /* 0x000000e2e834723c */ /* 0x040fe60000081034 */
[----:B------:R-:W-:Y:S04]  /*361b0*/  STL.64 [R1+0x378], R62 ;  /* 0x0003783e01007387 */ /* 0x000fe80000100a00 */
[----:B------:R-:W-:Y:S04]  /*361c0*/  STL.64 [R1+0x270], R8 ;  /* 0x0002700801007387 */ /* 0x000fe80000100a00 */
[----:B------:R1:W-:Y:S04]  /*361d0*/  STL.64 [R1+0x278], R10 ;  /* 0x0002780a01007387 */ /* 0x0003e80000100a00 */
[----:B------:R-:W-:Y:S04]  /*361e0*/  STL.64 [R1+0x260], R4 ;  /* 0x0002600401007387 */ /* 0x000fe80000100a00 */
[----:B------:R2:W-:Y:S01]  /*361f0*/  STL.64 [R1+0x268], R6 ;  /* 0x0002680601007387 */ /* 0x0005e20000100a00 */
[C---:B-1----:R-:W-:Y:S03]  /*36200*/  HMMA.1688.F32.TF32 R8, R232.reuse, R222, R48 ;  /* 0x000000dee808723c */ /* 0x042fe60000081030 */
[----:B------:R-:W-:Y:S04]  /*36210*/  LDS R32, [R3+0x4600] ;  /* 0x0046000003207984 */ /* 0x000fe80000000800 */
[----:B------:R-:W-:Y:S01]  /*36220*/  LDS R34, [R3+0x6600] ;  /* 0x0066000003227984 */ /* 0x000fe20000000800 */
[C---:B--2---:R-:W-:Y:S03]  /*36230*/  HMMA.1688.F32.TF32 R4, R232.reuse, R218, R44 ;  /* 0x000000dae804723c */ /* 0x044fe6000008102c */
[----:B------:R-:W-:Y:S04]  /*36240*/  STL.64 [R1+0x360], R52 ;  /* 0x0003603401007387 */ /* 0x000fe80000100a00 */
[----:B------:R-:W-:Y:S01]  /*36250*/  STL.64 [R1+0x368], R54 ;  /* 0x0003683601007387 */ /* 0x000fe20000100a00 */
[C---:B------:R-:W-:Y:S03]  /*36260*/  HMMA.1688.F32.TF32 R40, R232.reuse, R214, R40 ;  /* 0x000000d6e828723c */ /* 0x040fe60000081028 */
[----:B------:R-:W-:Y:S04]  /*36270*/  LDS R33, [R95+0x4600] ;  /* 0x004600005f217984 */ /* 0x000fe80000000800 */
[----:B------:R-:W1:Y:S04]  /*36280*/  LDS R35, [R95+0x6600] ;  /* 0x006600005f237984 */ /* 0x000e680000000800 */
[----:B------:R-:W-:Y:S04]  /*36290*/  STL.64 [R1+0x350], R8 ;  /* 0x0003500801007387 */ /* 0x000fe80000100a00 */
[----:B------:R2:W-:Y:S04]  /*362a0*/  STL.64 [R1+0x358], R10 ;  /* 0x0003580a01007387 */ /* 0x0005e80000100a00 */
[----:B------:R-:W-:Y:S04]  /*362b0*/  STL.64 [R1+0x340], R4 ;  /* 0x0003400401007387 */ /* 0x000fe80000100a00 */
[----:B------:R3:W-:Y:S01]  /*362c0*/  STL.64 [R1+0x348], R6 ;  /* 0x0003480601007387 */ /* 0x0007e20000100a00 */
[C---:B--2---:R-:W-:Y:S08]  /*362d0*/  HMMA.1688.F32.TF32 R8, R232.reuse, R210, R36 ;  /* 0x000000d2e808723c */ /* 0x044ff00000081024 */
[C---:B---3--:R-:W-:Y:S01]  /*362e0*/  HMMA.1688.F32.TF32 R4, R232.reuse, R110, R28 ;  /* 0x0000006ee804723c */ /* 0x048fe2000008101c */
[----:B------:R-:W-:Y:S04]  /*362f0*/  STL.64 [R1+0x330], R40 ;  /* 0x0003302801007387 */ /* 0x000fe80000100a00 */
[----:B------:R-:W-:Y:S03]  /*36300*/  STL.64 [R1+0x338], R42 ;  /* 0x0003382a01007387 */ /* 0x000fe60000100a00 */
[C---:B------:R-:W-:Y:S07]  /*36310*/  HMMA.1688.F32.TF32 R28, R232.reuse, R106, R100 ;  /* 0x0000006ae81c723c */ /* 0x040fee0000081064 */
        /* <DEDUP_REMOVED lines=24> */
[----:B------:R2:W-:Y:S04]  /*364a0*/  STL.64 [R1+0x2a0], R12 ;  /* 0x0002a00c01007387 */ /* 0x0005e80000100a00 */
[----:B------:R3:W-:Y:S04]  /*364b0*/  STL.64 [R1+0x2a8], R14 ;  /* 0x0002a80e01007387 */ /* 0x0007e80000100a00 */
[----:B------:R-:W4:Y:S06]  /*364c0*/  LDL.LU R24, [R1+0x1a30] ;  /* 0x001a300001187983 */ /* 0x000f2c0000300800 */
[----:B------:R-:W-:Y:S04]  /*364d0*/  STL.64 [R1+0xc0], R8 ;  /* 0x0000c00801007387 */ /* 0x000fe80000100a00 */
[----:B------:R1:W-:Y:S04]  /*364e0*/  STL.64 [R1+0xc8], R10 ;  /* 0x0000c80a01007387 */ /* 0x0003e80000100a00 */
[----:B------:R-:W-:Y:S04]  /*364f0*/  STL.64 [R1+0xb0], R4 ;  /* 0x0000b00401007387 */ /* 0x000fe80000100a00 */
[----:B------:R1:W-:Y:S04]  /*36500*/  STL.64 [R1+0xb8], R6 ;  /* 0x0000b80601007387 */ /* 0x0003e80000100a00 */
        /* <DEDUP_REMOVED lines=11> */
[----:B------:R-:W1:Y:S04]  /*365c0*/  LDL.LU R40, [R1+0x1aa0] ;  /* 0x001aa00001287983 */ /* 0x000e680000300800 */
[----:B------:R-:W1:Y:S04]  /*365d0*/  LDL.LU R41, [R1+0x1aa4] ;  /* 0x001aa40001297983 */ /* 0x000e680000300800 */
[----:B------:R-:W1:Y:S04]  /*365e0*/  LDL.LU R42, [R1+0x1aa8] ;  /* 0x001aa800012a7983 */ /* 0x000e680000300800 */
[----:B------:R-:W1:Y:S04]  /*365f0*/  LDL.LU R43, [R1+0x1aac] ;  /* 0x001aac00012b7983 */ /* 0x000e680000300800 */
        /* <DEDUP_REMOVED lines=28> */
[----:B--2---:R-:W2:Y:S04]  /*367c0*/  LDL.LU R12, [R1+0x1a10] ;  /* 0x001a1000010c7983 */ /* 0x004ea80000300800 */
[----:B------:R-:W2:Y:S04]  /*367d0*/  LDL.LU R13, [R1+0x1a14] ;  /* 0x001a1400010d7983 */ /* 0x000ea80000300800 */
[----:B---3--:R-:W2:Y:S04]  /*367e0*/  LDL.LU R14, [R1+0x1a18] ;  /* 0x001a1800010e7983 */ /* 0x008ea80000300800 */
[----:B------:R-:W2:Y:S04]  /*367f0*/  LDL.LU R15, [R1+0x1a1c] ;  /* 0x001a1c00010f7983 */ /* 0x000ea80000300800 */
[----:B------:R-:W3:Y:S04]  /*36800*/  LDL.LU R244, [R1+0x19f0] ;  /* 0x0019f00001f47983 */ /* 0x000ee80000300800 */
[----:B------:R-:W3:Y:S04]  /*36810*/  LDL.LU R245, [R1+0x19f4] ;  /* 0x0019f40001f57983 */ /* 0x000ee80000300800 */
[----:B------:R-:W3:Y:S04]  /*36820*/  LDL.LU R246, [R1+0x19f8] ;  /* 0x0019f80001f67983 */ /* 0x000ee80000300800 */
[----:B------:R-:W3:Y:S01]  /*36830*/  LDL.LU R247, [R1+0x19fc] ;  /* 0x0019fc0001f77983 */ /* 0x000ee20000300800 */
[C---:B-1----:R-:W-:Y:S08]  /*36840*/  HMMA.1688.F32.TF32 R8, R232.reuse, R170, R40 ;  /* 0x000000aae808723c */ /* 0x042ff00000081028 */
[C---:B----4-:R-:W-:Y:S08]  /*36850*/  HMMA.1688.F32.TF32 R44, R232.reuse, R174, R44 ;  /* 0x000000aee82c723c */ /* 0x050ff0000008102c */
[C---:B------:R-:W-:Y:S11]  /*36860*/  HMMA.1688.F32.TF32 R4, R232.reuse, R166, R240 ;  /* 0x000000a6e804723c */ /* 0x040ff600000810f0 */
[----:B------:R-:W-:Y:S04]  /*36870*/  @!UPT UIADD3 URZ, URZ, URZ, URZ ;  /* 0x0000003f3f3ff290 */ /* 0x000fe8000fffe03f */
[----:B------:R-:W-:Y:S04]  /*36880*/  STL.64 [R1+0xa0], R44 ;  /* 0x0000a02c01007387 */ /* 0x000fe80000100a00 */
[----:B------:R-:W-:Y:S04]  /*36890*/  STL.64 [R1+0xa8], R46 ;  /* 0x0000a82e01007387 */ /* 0x000fe80000100a00 */
[----:B------:R-:W4:Y:S04]  /*368a0*/  LDL.LU R240, [R1+0x19e0] ;  /* 0x0019e00001f07983 */ /* 0x000f280000300800 */
[----:B------:R-:W-:Y:S04]  /*368b0*/  STL.64 [R1+0x90], R8 ;  /* 0x0000900801007387 */ /* 0x000fe80000100a00 */
[----:B------:R-:W-:Y:S04]  /*368c0*/  STL.64 [R1+0x98], R10 ;  /* 0x0000980a01007387 */ /* 0x000fe80000100a00 */
[----:B------:R-:W-:Y:S04]  /*368d0*/  STL.64 [R1+0x80], R4 ;  /* 0x0000800401007387 */ /* 0x000fe80000100a00 */
[----:B------:R1:W-:Y:S04]  /*368e0*/  STL.64 [R1+0x88], R6 ;  /* 0x0000880601007387 */ /* 0x0003e80000100a00 */
[----:B------:R-:W4:Y:S04]  /*368f0*/  LDL.LU R241, [R1+0x19e4] ;  /* 0x0019e40001f17983 */ /* 0x000f280000300800 */
[----:B------:R-:W4:Y:S01]  /*36900*/  LDL.LU R242, [R1+0x19e8] ;  /* 0x0019e80001f27983 */ /* 0x000f220000300800 */
[C---:B-1----:R-:W-:Y:S03]  /*36910*/  HMMA.1688.F32.TF32 R4, R232.reuse, R162, R16 ;  /* 0x000000a2e804723c */ /* 0x042fe60000081010 */
[----:B------:R-:W4:Y:S04]  /*36920*/  LDL.LU R243, [R1+0x19ec] ;  /* 0x0019ec0001f37983 */ /* 0x000f280000300800 */
[----:B------:R-:W4:Y:S01]  /*36930*/  LDL.LU R16, [R1+0x19d0] ;  /* 0x0019d00001107983 */ /* 0x000f220000300800 */
[C---:B------:R-:W-:Y:S03]  /*36940*/  HMMA.1688.F32.TF32 R8, R232.reuse, R158, R36 ;  /* 0x0000009ee808723c */ /* 0x040fe60000081024 */
[----:B------:R-:W-:Y:S04]  /*36950*/  LDS R36, [R3+0x4680] ;  /* 0x0046800003247984 */ /* 0x000fe80000000800 */
[----:B------:R-:W-:Y:S04]  /*36960*/  LDS R38, [R3+0x6680] ;  /* 0x0066800003267984 */ /* 0x000fe80000000800 */
[----:B------:R-:W-:Y:S04]  /*36970*/  LDS R37, [R95+0x4680] ;  /* 0x004680005f257984 */ /* 0x000fe80000000800 */
[----:B------:R-:W1:Y:S04]  /*36980*/  LDS R39, [R95+0x6680] ;  /* 0x006680005f277984 */ /* 0x000e680000000800 */
[----:B------:R-:W-:Y:S04]  /*36990*/  STL.64 [R1+0x70], R4 ;  /* 0x0000700401007387 */ /* 0x000fe80000100a00 */
[----:B------:R2:W-:Y:S04]  /*369a0*/  STL.64 [R1+0x78], R6 ;  /* 0x0000780601007387 */ /* 0x0005e80000100a00 */
[----:B------:R-:W4:Y:S04]  /*369b0*/  LDL.LU R17, [R1+0x19d4] ;  /* 0x0019d40001117983 */ /* 0x000f280000300800 */
[----:B------:R-:W4:Y:S01]  /*369c0*/  LDL.LU R18, [R1+0x19d8] ;  /* 0x0019d80001127983 */ /* 0x000f220000300800 */
[C---:B--2---:R-:W-:Y:S03]  /*369d0*/  HMMA.1688.F32.TF32 R4, R232.reuse, R154, R28 ;  /* 0x0000009ae804723c */ /* 0x044fe6000008101c */
[----:B------:R-:W2:Y:S04]  /*369e0*/  LDL.LU R19, [R1+0x19dc] ;  /* 0x0019dc0001137983 */ /* 0x000ea80000300800 */
[----:B------:R-:W-:Y:S01]  /*369f0*/  STL.64 [R1+0x60], R8 ;  /* 0x0000600801007387 */ /* 0x000fe20000100a00 */
[C---:B------:R-:W-:Y:S03]  /*36a00*/  HMMA.1688.F32.TF32 R28, R232.reuse, R150, R100 ;  /* 0x00000096e81c723c */ /* 0x040fe60000081064 */
[----:B------:R1:W-:Y:S05]  /*36a10*/  STL.64 [R1+0x68], R10 ;  /* 0x0000680a01007387 */ /* 0x0003ea0000100a00 */
[C---:B-1----:R-:W-:Y:S07]  /*36a20*/  HMMA.1688.F32.TF32 R8, R232.reuse, R146, R96 ;  /* 0x00000092e808723c */ /* 0x042fee0000081060 */
[----:B------:R-:W-:Y:S04]  /*36a30*/  STL.64 [R1+0x50], R4 ;  /* 0x0000500401007387 */ /* 0x000fe80000100a00 */
[----:B------:R1:W-:Y:S02]  /*36a40*/  STL.64 [R1+0x58], R6 ;  /* 0x0000580601007387 */ /* 0x0003e40000100a00 */
[C---:B-1----:R-:W-:Y:S02]  /*36a50*/  HMMA.1688.F32.TF32 R4, R232.reuse, R142, R24 ;  /* 0x0000008ee804723c */ /* 0x042fe40000081018 */
[----:B------:R-:W-:Y:S04]  /*36a60*/  STL.64 [R1+0x40], R28 ;  /* 0x0000401c01007387 */ /* 0x000fe80000100a00 */
[----:B------:R-:W-:Y:S04]  /*36a70*/  STL.64 [R1+0x48], R30 ;  /* 0x0000481e01007387 */ /* 0x000fe80000100a00 */
[----:B------:R-:W2:Y:S04]  /*36a80*/  LDL.LU R24, [R1+0xfe0] ;  /* 0x000fe00001187983 */ /* 0x000ea80000300800 */
[----:B------:R-:W-:Y:S04]  /*36a90*/  STL.64 [R1+0x30], R8 ;  /* 0x0000300801007387 */ /* 0x000fe80000100a00 */
[----:B------:R-:W-:Y:S05]  /*36aa0*/  STL.64 [R1+0x38], R10 ;  /* 0x0000380a01007387 */ /* 0x000fea0000100a00 */
[----:B------:R-:W-:Y:S04]  /*36ab0*/  STL.64 [R1+0x20], R4 ;  /* 0x0000200401007387 */ /* 0x000fe80000100a00 */
[----:B------:R1:W-:Y:S04]  /*36ac0*/  STL.64 [R1+0x28], R6 ;  /* 0x0000280601007387 */ /* 0x0003e80000100a00 */
[----:B------:R-:W2:Y:S04]  /*36ad0*/  LDL.LU R25, [R1+0xfe4] ;  /* 0x000fe40001197983 */ /* 0x000ea80000300800 */
[----:B------:R-:W2:Y:S01]  /*36ae0*/  LDL.LU R26, [R1+0xfe8] ;  /* 0x000fe800011a7983 */ /* 0x000ea20000300800 */
[C---:B-1----:R-:W-:Y:S03]  /*36af0*/  HMMA.1688.F32.TF32 R4, R232.reuse, R138, R20 ;  /* 0x0000008ae804723c */ /* 0x042fe60000081014 */
[----:B------:R-:W2:Y:S04]  /*36b00*/  LDL.LU R27, [R1+0xfec] ;  /* 0x000fec00011b7983 */ /* 0x000ea80000300800 */
[----:B------:R-:W2:Y:S11]  /*36b10*/  LDL.LU R20, [R1+0xf60] ;  /* 0x000f600001147983 */ /* 0x000eb60000300800 */
[----:B------:R-:W-:Y:S05]  /*36b20*/  @!UPT UIADD3 URZ, URZ, URZ, URZ ;  /* 0x0000003f3f3ff290 */ /* 0x000fea000fffe03f */
[----:B------:R-:W-:Y:S04]  /*36b30*/  STL.64 [R1+0x10], R4 ;  /* 0x0000100401007387 */ /* 0x000fe80000100a00 */
[----:B------:R1:W-:Y:S04]  /*36b40*/  STL.64 [R1+0x18], R6 ;  /* 0x0000180601007387 */ /* 0x0003e80000100a00 */
[----:B------:R-:W2:Y:S04]  /*36b50*/  LDL.LU R21, [R1+0xf64] ;  /* 0x000f640001157983 */ /* 0x000ea80000300800 */
[----:B------:R-:W2:Y:S04]  /*36b60*/  LDL.LU R22, [R1+0xf68] ;  /* 0x000f680001167983 */ /* 0x000ea80000300800 */
[----:B------:R-:W2:Y:S01]  /*36b70*/  LDL.LU R23, [R1+0xf6c] ;  /* 0x000f6c0001177983 */ /* 0x000ea20000300800 */
[C---:B------:R-:W-:Y:S08]  /*36b80*/  HMMA.1688.F32.TF32 R248, R232.reuse, R130, R248 ;  /* 0x00000082e8f8723c */ /* 0x040ff000000810f8 */
[C---:B-1----:R-:W-:Y:S08]  /*36b90*/  HMMA.1688.F32.TF32 R4, R232.reuse, R134, R12 ;  /* 0x00000086e804723c */ /* 0x042ff0000008100c */
[C---:B---3--:R-:W-:Y:S07]  /*36ba0*/  HMMA.1688.F32.TF32 R244, R232.reuse, R126, R244 ;  /* 0x0000007ee8f4723c */ /* 0x048fee00000810f4 */
[----:B------:R-:W-:Y:S08]  /*36bb0*/  STL.64 [R1+0x37e0], R250 ;  /* 0x0037e0fa01007387 */ /* 0x000ff00000100a00 */
[----:B------:R-:W-:Y:S04]  /*36bc0*/  STL.64 [R1], R4 ;  /* 0x0000000401007387 */ /* 0x000fe80000100a00 */
[----:B------:R1:W-:Y:S04]  /*36bd0*/  STL.64 [R1+0x8], R6 ;  /* 0x0000080601007387 */ /* 0x0003e80000100a00 */
[----:B------:R-:W-:Y:S04]  /*36be0*/  STL.64 [R1+0x37d8], R248 ;  /* 0x0037d8f801007387 */ /* 0x000fe80000100a00 */
[----:B------:R-:W3:Y:S04]  /*36bf0*/  LDL.LU R12, [R1+0x19c0] ;  /* 0x0019c000010c7983 */ /* 0x000ee80000300800 */
[----:B------:R-:W3:Y:S04]  /*36c00*/  LDL.LU R13, [R1+0x19c4] ;  /* 0x0019c400010d7983 */ /* 0x000ee80000300800 */
[----:B------:R-:W3:Y:S04]  /*36c10*/  LDL.LU R14, [R1+0x19c8] ;  /* 0x0019c800010e7983 */ /* 0x000ee80000300800 */
[----:B------:R-:W3:Y:S04]  /*36c20*/  LDL.LU R15, [R1+0x19cc] ;  /* 0x0019cc00010f7983 */ /* 0x000ee80000300800 */
[----:B------:R-:W-:Y:S04]  /*36c30*/  STL.64 [R1+0x37f0], R246 ;  /* 0x0037f0f601007387 */ /* 0x000fe80000100a00 */
[----:B------:R-:W-:Y:S01]  /*36c40*/  STL.64 [R1+0x37e8], R244 ;  /* 0x0037e8f401007387 */ /* 0x000fe20000100a00 */
[C---:B----4-:R-:W-:Y:S11]  /*36c50*/  HMMA.1688.F32.TF32 R240, R232.reuse, R122, R240 ;  /* 0x0000007ae8f0723c */ /* 0x050ff600000810f0 */
[----:B------:R-:W-:Y:S11]  /*36c60*/  @!UPT UIADD3 URZ, URZ, URZ, URZ ;  /* 0x0000003f3f3ff290 */ /* 0x000ff6000fffe03f */
[----:B------:R-:W-:Y:S01]  /*36c70*/  @!UPT UIADD3 URZ, URZ, URZ, URZ ;  /* 0x0000003f3f3ff290 */ /* 0x000fe2000fffe03f */
[----:B------:R-:W-:Y:S04]  /*36c80*/  STL [R1+0x3804], R240 ;  /* 0x003804f001007387 */ /* 0x000fe80000100800 */
[----:B------:R-:W-:Y:S04]  /*36c90*/  STL [R1+0x3800], R241 ;  /* 0x003800f101007387 */ /* 0x000fe80000100800 */
[----:B------:R-:W-:Y:S04]  /*36ca0*/  STL [R1+0x37fc], R242 ;  /* 0x0037fcf201007387 */ /* 0x000fe80000100800 */
[----:B------:R-:W-:Y:S01]  /*36cb0*/  STL [R1+0x37f8], R243 ;  /* 0x0037f8f301007387 */ /* 0x000fe20000100800 */
[C---:B--2---:R-:W-:Y:S03]  /*36cc0*/  HMMA.1688.F32.TF32 R236, R232.reuse, R118, R16 ;  /* 0x00000076e8ec723c */ /* 0x044fe60000081010 */
[----:B------:R-:W2:Y:S04]  /*36cd0*/  LDL.LU R16, [R1+0x19b0] ;  /* 0x0019b00001107983 */ /* 0x000ea80000300800 */
[----:B------:R-:W2:Y:S04]  /*36ce0*/  LDL.LU R17, [R1+0x19b4] ;  /* 0x0019b40001117983 */ /* 0x000ea80000300800 */
[----:B------:R-:W2:Y:S04]  /*36cf0*/  LDL.LU R18, [R1+0x19b8] ;  /* 0x0019b80001127983 */ /* 0x000ea80000300800 */
[----:B------:R-:W2:Y:S08]  /*36d00*/  LDL.LU R19, [R1+0x19bc] ;  /* 0x0019bc0001137983 */ /* 0x000eb00000300800 */
[----:B------:R-:W-:Y:S04]  /*36d10*/  STL [R1+0x3814], R236 ;  /* 0x003814ec01007387 */ /* 0x000fe80000100800 */
[----:B------:R-:W-:Y:S04]  /*36d20*/  STL [R1+0x3810], R237 ;  /* 0x003810ed01007387 */ /* 0x000fe80000100800 */
[----:B------:R-:W-:Y:S04]  /*36d30*/  STL [R1+0x380c], R238 ;  /* 0x00380cee01007387 */ /* 0x000fe80000100800 */
[----:B------:R-:W-:Y:S01]  /*36d40*/  STL [R1+0x3808], R239 ;  /* 0x003808ef01007387 */ /* 0x000fe20000100800 */
[----:B------:R-:W-:Y:S08]  /*36d50*/  HMMA.1688.F32.TF32 R232, R232, R114, R24 ;  /* 0x00000072e8e8723c */ /* 0x000ff00000081018 */
[C---:B-1----:R-:W-:Y:S11]  /*36d60*/  HMMA.1688.F32.TF32 R4, R32.reuse, R230, R20 ;  /* 0x000000e62004723c */ /* 0x042ff60000081014 */
[----:B------:R-:W-:Y:S04]  /*36d70*/  @!UPT UIADD3 URZ, URZ, URZ, URZ ;  /* 0x0000003f3f3ff290 */ /* 0x000fe8000fffe03f */
        /* <DEDUP_REMOVED lines=8> */
[----:B------:R-:W4:Y:S04]  /*36e00*/  LDL.LU R96, [R1+0x19a0] ;  /* 0x0019a00001607983 */ /* 0x000f280000300800 */
[----:B------:R-:W4:Y:S04]  /*36e10*/  LDL.LU R97, [R1+0x19a4] ;  /* 0x0019a40001617983 */ /* 0x000f280000300800 */
[----:B------:R-:W4:Y:S04]  /*36e20*/  LDL.LU R98, [R1+0x19a8] ;  /* 0x0019a80001627983 */ /* 0x000f280000300800 */
[----:B------:R-:W4:Y:S01]  /*36e30*/  LDL.LU R99, [R1+0x19ac] ;  /* 0x0019ac0001637983 */ /* 0x000f220000300800 */
[C---:B---3--:R-:W-:Y:S03]  /*36e40*/  HMMA.1688.F32.TF32 R24, R32.reuse, R226, R12 ;  /* 0x000000e22018723c */ /* 0x048fe6000008100c */
[----:B------:R-:W3:Y:S04]  /*36e50*/  LDL.LU R12, [R1+0x1990] ;  /* 0x00199000010c7983 */ /* 0x000ee80000300800 */
[----:B------:R-:W3:Y:S04]  /*36e60*/  LDL.LU R13, [R1+0x1994] ;  /* 0x00199400010d7983 */ /* 0x000ee80000300800 */
[----:B------:R-:W3:Y:S04]  /*36e70*/  LDL.LU R14, [R1+0x1998] ;  /* 0x00199800010e7983 */ /* 0x000ee80000300800 */
[----:B------:R-:W3:Y:S08]  /*36e80*/  LDL.LU R15, [R1+0x199c] ;  /* 0x00199c00010f7983 */ /* 0x000ef00000300800 */
        /* <DEDUP_REMOVED lines=21> */
[----:B------:R-:W-:Y:S04]  /*36fe0*/  STL.64 [R1+0x39f8], R222 ;  /* 0x0039f8de01007387 */ /* 0x000fe80000100a00 */
[----:B------:R-:W-:Y:S04]  /*36ff0*/  STL.64 [R1+0x39f0], R220 ;  /* 0x0039f0dc01007387 */ /* 0x000fe80000100a00 */
[----:B------:R-:W-:Y:S04]  /*37000*/  STL [R1+0x3854], R28 ;  /* 0x0038541c01007387 */ /* 0x000fe80000100800 */
[----:B------:R-:W-:Y:S04]  /*37010*/  STL [R1+0x3850], R29 ;  /* 0x0038501d01007387 */ /* 0x000fe80000100800 */
[----:B------:R-:W-:Y:S04]  /*37020*/  STL [R1+0x384c], R30 ;  /* 0x00384c1e01007387 */ /* 0x000fe80000100800 */
[----:B------:R-:W-:Y:S04]  /*37030*/  STL [R1+0x3848], R31 ;  /* 0x0038481f01007387 */ /* 0x000fe80000100800 */
        /* <DEDUP_REMOVED lines=8> */
[----:B------:R-:W-:Y:S04]  /*370c0*/  STL [R1+0x3858], R11 ;  /* 0x0038580b01007387 */ /* 0x000fe80000100800 */
[----:B------:R-:W4:Y:S04]  /*370d0*/  LDL.LU R96, [R1+0x1940] ;  /* 0x0019400001607983 */ /* 0x000f280000300800 */
[----:B------:R-:W4:Y:S04]  /*370e0*/  LDL.LU R97, [R1+0x1944] ;  /* 0x0019440001617983 */ /* 0x000f280000300800 */
[----:B------:R-:W4:Y:S04]  /*370f0*/  LDL.LU R98, [R1+0x1948] ;  /* 0x0019480001627983 */ /* 0x000f280000300800 */
[----:B------:R-:W4:Y:S01]  /*37100*/  LDL.LU R99, [R1+0x194c] ;  /* 0x00194c0001637983 */ /* 0x000f220000300800 */
[C---:B---3--:R-:W-:Y:S11]  /*37110*/  HMMA.1688.F32.TF32 R12, R32.reuse, R214, R12 ;  /* 0x000000d6200c723c */ /* 0x048ff6000008100c */
[----:B------:R-:W-:Y:S11]  /*37120*/  @!UPT UIADD3 URZ, URZ, URZ, URZ ;  /* 0x0000003f3f3ff290 */ /* 0x000ff6000fffe03f */
[----:B------:R-:W-:Y:S01]  /*37130*/  @!UPT UIADD3 URZ, URZ, URZ, URZ ;  /* 0x0000003f3f3ff290 */ /* 0x000fe2000fffe03f */
[----:B------:R-:W-:Y:S04]  /*37140*/  STL.64 [R1+0x3870], R14 ;  /* 0x0038700e01007387 */ /* 0x000fe80000100a00 */
[----:B------:R-:W-:Y:S01]  /*37150*/  STL.64 [R1+0x3868], R12 ;  /* 0x0038680c01007387 */ /* 0x000fe20000100a00 */
[C---:B--2---:R-:W-:Y:S08]  /*37160*/  HMMA.1688.F32.TF32 R16, R32.reuse, R210, R16 ;  /* 0x000000d22010723c */ /* 0x044ff00000081010 */
[C---:B------:R-:W-:Y:S08]  /*37170*/  HMMA.1688.F32.TF32 R20, R32.reuse, R110, R20 ;  /* 0x0000006e2014723c */ /* 0x040ff00000081014 */
[C---:B-1----:R-:W-:Y:S07]  /*37180*/  HMMA.1688.F32.TF32 R4, R32.reuse, R106, R40 ;  /* 0x0000006a2004723c */ /* 0x042fee0000081028 */
[----:B------:R-:W-:Y:S04]  /*37190*/  STL.64 [R1+0x3880], R18 ;  /* 0x0038801201007387 */ /* 0x000fe80000100a00 */
[----:B------:R-:W-:Y:S04]  /*371a0*/  STL.64 [R1+0x3878], R16 ;  /* 0x0038781001007387 */ /* 0x000fe80000100a00 */
[----:B------:R-:W-:Y:S04]  /*371b0*/  STL.64 [R1+0x3890], R22 ;  /* 0x0038901601007387 */ /* 0x000fe80000100a00 */
[----:B------:R-:W-:Y:S04]  /*371c0*/  STL.64 [R1+0x3888], R20 ;  /* 0x0038881401007387 */ /* 0x000fe80000100a00 */
[----:B------:R-:W2:Y:S04]  /*371d0*/  LDL.LU R48, [R1+0x1930] ;  /* 0x0019300001307983 */ /* 0x000ea80000300800 */
[----:B------:R-:W-:Y:S04]  /*371e0*/  STL.64 [R1+0x880], R4 ;  /* 0x0008800401007387 */ /* 0x000fe80000100a00 */
[----:B------:R1:W-:Y:S04]  /*371f0*/  STL.64 [R1+0x888], R6 ;  /* 0x0008880601007387 */ /* 0x0003e80000100a00 */
[----:B------:R-:W2:Y:S04]  /*37200*/  LDL.LU R49, [R1+0x1934] ;  /* 0x0019340001317983 */ /* 0x000ea80000300800 */
[----:B------:R-:W2:Y:S04]  /*37210*/  LDL.LU R50, [R1+0x1938] ;  /* 0x0019380001327983 */ /* 0x000ea80000300800 */
[----:B------:R-:W2:Y:S04]  /*37220*/  LDL.LU R51, [R1+0x193c] ;  /* 0x00193c0001337983 */ /* 0x000ea80000300800 */
[----:B------:R-:W3:Y:S04]  /*37230*/  LDL.LU R44, [R1+0x1920] ;  /* 0x00192000012c7983 */ /* 0x000ee80000300800 */
[----:B------:R-:W3:Y:S04]  /*37240*/  LDL.LU R45, [R1+0x1924] ;  /* 0x00192400012d7983 */ /* 0x000ee80000300800 */
[----:B------:R-:W3:Y:S04]  /*37250*/  LDL.LU R46, [R1+0x1928] ;  /* 0x00192800012e7983 */ /* 0x000ee80000300800 */
[----:B------:R-:W3:Y:S04]  /*37260*/  LDL.LU R47, [R1+0x192c] ;  /* 0x00192c00012f7983 */ /* 0x000ee80000300800 */
[----:B------:R-:W2:Y:S04]  /*37270*/  LDL.LU R40, [R1+0x1910] ;  /* 0x0019100001287983 */ /* 0x000ea80000300800 */
[----:B------:R-:W2:Y:S04]  /*37280*/  LDL.LU R41, [R1+0x1914] ;  /* 0x0019140001297983 */ /* 0x000ea80000300800 */
[----:B------:R-:W2:Y:S04]  /*37290*/  LDL.LU R42, [R1+0x1918] ;  /* 0x00191800012a7983 */ /* 0x000ea80000300800 */
[----:B------:R-:W2:Y:S01]  /*372a0*/  LDL.LU R43, [R1+0x191c] ;  /* 0x00191c00012b7983 */ /* 0x000ea20000300800 */
[----:B-1----:R-:W-:Y:S03]  /*372b0*/  HMMA.1688.F32.TF32 R4, R32, R206, R100 ;  /* 0x000000ce2004723c */ /* 0x002fe60000081064 */
[----:B------:R-:W2:Y:S04]  /*372c0*/  LDL.LU R100, [R1+0x1900] ;  /* 0x0019000001647983 */ /* 0x000ea80000300800 */
[----:B------:R-:W2:Y:S04]  /*372d0*/  LDL.LU R101, [R1+0x1904] ;  /* 0x0019040001657983 */ /* 0x000ea80000300800 */
[----:B------:R-:W2:Y:S04]  /*372e0*/  LDL.LU R102, [R1+0x1908] ;  /* 0x0019080001667983 */ /* 0x000ea80000300800 */
[----:B------:R-:W2:Y:S09]  /*372f0*/  LDL.LU R103, [R1+0x190c] ;  /* 0x00190c0001677983 */ /* 0x000eb20000300800 */
[----:B------:R-:W-:-:S02]  /*37300*/  IMAD.MOV.U32 R234, RZ, RZ, R6 ;  /* 0x000000ffffea7224 */ /* 0x000fc400078e0006 */
[----:B------:R-:W-:Y:S02]  /*37310*/  IMAD.MOV.U32 R235, RZ, RZ, R7 ;  /* 0x000000ffffeb7224 */ /* 0x000fe400078e0007 */
[----:B------:R-:W-:Y:S02]  /*37320*/  IMAD.MOV.U32 R232, RZ, RZ, R4 ;  /* 0x000000ffffe87224 */ /* 0x000fe400078e0004 */
[----:B------:R-:W-:Y:S01]  /*37330*/  IMAD.MOV.U32 R233, RZ, RZ, R5 ;  /* 0x000000ffffe97224 */ /* 0x000fe200078e0005 */
[----:B------:R-:W-:Y:S04]  /*37340*/  STL.64 [R1+0x38a0], R234 ;  /* 0x0038a0ea01007387 */ /* 0x000fe80000100a00 */
[----:B------:R-:W-:Y:S01]  /*37350*/  STL.64 [R1+0x3898], R232 ;  /* 0x003898e801007387 */ /* 0x000fe20000100a00 */
[----:B----4-:R-:W-:Y:S03]  /*37360*/  HMMA.1688.F32.TF32 R8, R32, R202, R96 ;  /* 0x000000ca2008723c */ /* 0x010fe60000081060 */
[----:B------:R-:W4:Y:S04]  /*37370*/  LDL.LU R96, [R1+0x18f0] ;  /* 0x0018f00001607983 */ /* 0x000f280000300800 */
[----:B------:R-:W4:Y:S04]  /*37380*/  LDL.LU R97, [R1+0x18f4] ;  /* 0x0018f40001617983 */ /* 0x000f280000300800 */
[----:B------:R-:W4:Y:S04]  /*37390*/  LDL.LU R98, [R1+0x18f8] ;  /* 0x0018f80001627983 */ /* 0x000f280000300800 */
[----:B------:R-:W4:Y:S09]  /*373a0*/  LDL.LU R99, [R1+0x18fc] ;  /* 0x0018fc0001637983 */ /* 0x000f320000300800 */
[----:B------:R-:W-:-:S02]  /*373b0*/  IMAD.MOV.U32 R6, RZ, RZ, R10 ;  /* 0x000000ffff067224 */ /* 0x000fc400078e000a */
[----:B------:R-:W-:Y:S02]  /*373c0*/  IMAD.MOV.U32 R7, RZ, RZ, R11 ;  /* 0x000000ffff077224 */ /* 0x000fe400078e000b */
[----:B------:R-:W-:Y:S02]  /*373d0*/  IMAD.MOV.U32 R4, RZ, RZ, R8 ;  /* 0x000000ffff047224 */ /* 0x000fe400078e0008 */
[----:B------:R-:W-:Y:S01]  /*373e0*/  IMAD.MOV.U32 R5, RZ, RZ, R9 ;  /* 0x000000ffff057224 */ /* 0x000fe200078e0009 */
[----:B------:R-:W-:Y:S04]  /*373f0*/  STL.64 [R1+0x38b0], R6 ;  /* 0x0038b00601007387 */ /* 0x000fe80000100a00 */
[----:B------:R3:W-:Y:S02]  /*37400*/  STL.64 [R1+0x38a8], R4 ;  /* 0x0038a80401007387 */ /* 0x0007e40000100a00 */
[C---:B---3--:R-:W-:Y:S11]  /*37410*/  HMMA.1688.F32.TF32 R4, R32.reuse, R194, R44 ;  /* 0x000000c22004723c */ /* 0x048ff6000008102c */
[----:B------:R-:W-:Y:S11]  /*37420*/  @!UPT UIADD3 URZ, URZ, URZ, URZ ;  /* 0x0000003f3f3ff290 */ /* 0x000ff6000fffe03f */
[----:B------:R-:W-:Y:S02]  /*37430*/  @!UPT UIADD3 URZ, URZ, URZ, URZ ;  /* 0x0000003f3f3ff290 */ /* 0x000fe4000fffe03f */
[----:B------:R-:W-:Y:S02]  /*37440*/  IMAD.MOV.U32 R28, RZ, RZ, R4 ;  /* 0x000000ffff1c7224 */ /* 0x000fe400078e0004 */
[----:B------:R-:W-:Y:S02]  /*37450*/  IMAD.MOV.U32 R29, RZ, RZ, R5 ;  /* 0x000000ffff1d7224 */ /* 0x000fe400078e0005 */
[----:B------:R-:W-:Y:S02]  /*37460*/  IMAD.MOV.U32 R30, RZ, RZ, R6 ;  /* 0x000000ffff1e7224 */ /* 0x000fe400078e0006 */
[----:B------:R-:W-:Y:S02]  /*37470*/  IMAD.MOV.U32 R31, RZ, RZ, R7 ;  /* 0x000000ffff1f7224 */ /* 0x000fe400078e0007 */
[C---:B--2---:R-:W-:Y:S08]  /*37480*/  HMMA.1688.F32.TF32 R4, R32.reuse, R190, R40 ;  /* 0x000000be2004723c */ /* 0x044ff00000081028 */
[C---:B------:R-:W-:Y:S11]  /*37490*/  HMMA.1688.F32.TF32 R8, R32.reuse, R198, R48 ;  /* 0x000000c62008723c */ /* 0x040ff60000081030 */
[----:B------:R-:W-:Y:S05]  /*374a0*/  @!UPT UIADD3 URZ, URZ, URZ, URZ ;  /* 0x0000003f3f3ff290 */ /* 0x000fea000fffe03f */
        /* <DEDUP_REMOVED lines=8> */
[----:B------:R-:W-:Y:S01]  /*37530*/  IMAD.MOV.U32 R25, RZ, RZ, R9 ;  /* 0x000000ffff197224 */ /* 0x000fe200078e0009 */
[----:B------:R-:W-:Y:S04]  /*37540*/  STL.64 [R1+0x38c0], R26 ;  /* 0x0038c01a01007387 */ /* 0x000fe80000100a00 */
[----:B------:R-:W-:Y:S04]  /*37550*/  STL.64 [R1+0x38b8], R24 ;  /* 0x0038b81801007387 */ /* 0x000fe80000100a00 */
[----:B------:R-:W-:Y:S04]  /*37560*/  STL.64 [R1+0x38d0], R30 ;  /* 0x0038d01e01007387 */ /* 0x000fe80000100a00 */
[----:B------:R-:W-:Y:S04]  /*37570*/  STL.64 [R1+0x38c8], R28 ;  /* 0x0038c81c01007387 */ /* 0x000fe80000100a00 */
[----:B------:R-:W-:-:S02]  /*37580*/  IMAD.MOV.U32 R247, RZ, RZ, R4 ;  /* 0x000000fffff77224 */ /* 0x000fc400078e0004 */
[----:B------:R-:W-:Y:S02]  /*37590*/  IMAD.MOV.U32 R246, RZ, RZ, R5 ;  /* 0x000000fffff67224 */ /* 0x000fe400078e0005 */
[----:B------:R-:W-:Y:S02]  /*375a0*/  IMAD.MOV.U32 R245, RZ, RZ, R6 ;  /* 0x000000fffff57224 */ /* 0x000fe400078e0006 */
[----:B------:R-:W-:Y:S01]  /*375b0*/  IMAD.MOV.U32 R244, RZ, RZ, R7 ;  /* 0x000000fffff47224 */ /* 0x000fe200078e0007 */
[----:B------:R-:W-:Y:S04]  /*375c0*/  STL.64 [R1+0x38e0], R238 ;  /* 0x0038e0ee01007387 */ /* 0x000fe80000100a00 */
[----:B------:R-:W-:Y:S04]  /*375d0*/  STL.64 [R1+0x38d8], R236 ;  /* 0x0038d8ec01007387 */ /* 0x000fe80000100a00 */
[----:B------:R-:W-:Y:S04]  /*375e0*/  STL.64 [R1+0x38f0], R246 ;  /* 0x0038f0f601007387 */ /* 0x000fe80000100a00 */
[----:B------:R-:W-:Y:S01]  /*375f0*/  STL.64 [R1+0x38e8], R244 ;  /* 0x0038e8f401007387 */ /* 0x000fe20000100a00 */
[----:B----4-:R-:W-:Y:S03]  /*37600*/  HMMA.1688.F32.TF32 R4, R32, R182, R96 ;  /* 0x000000b62004723c */ /* 0x010fe60000081060 */
        /* <DEDUP_REMOVED lines=72> */
[----:B------:R-:W-:-:S02]  /*37a90*/  IMAD.MOV.U32 R251, RZ, RZ, R4 ;  /* 0x000000fffffb7224 */ /* 0x000fc400078e0004 */
        /* <DEDUP_REMOVED lines=11> */
[----:B------:R-:W-:Y:S02]  /*37b50*/  IMAD.MOV.U32 R11, RZ, RZ, R7 ;  /* 0x000000ffff0b7224 */ /* 0x000fe400078e0007 */
[C---:B---3--:R-:W-:Y:S03]  /*37b60*/  HMMA.1688.F32.TF32 R4, R32.reuse, R174, R240 ;  /* 0x000000ae2004723c */ /* 0x048fe600000810f0 */
[----:B------:R-:W-:Y:S11]  /*37b70*/  STL.64 [R1+0x3910], R10 ;  /* 0x0039100a01007387 */ /* 0x000ff60000100a00 */
[----:B------:R-:W-:Y:S10]  /*37b80*/  @!UPT UIADD3 URZ, URZ, URZ, URZ ;  /* 0x0000003f3f3ff290 */ /* 0x000ff4000fffe03f */
[----:B------:R-:W-:Y:S02]  /*37b90*/  IMAD.MOV.U32 R240, RZ, RZ, R4 ;  /* 0x000000fffff07224 */ /* 0x000fe400078e0004 */
[----:B------:R-:W-:Y:S02]  /*37ba0*/  IMAD.MOV.U32 R241, RZ, RZ, R5 ;  /* 0x000000fffff17224 */ /* 0x000fe400078e0005 */
[----:B------:R-:W-:Y:S02]  /*37bb0*/  IMAD.MOV.U32 R242, RZ, RZ, R6 ;  /* 0x000000fffff27224 */ /* 0x000fe400078e0006 */
[----:B------:R-:W-:Y:S02]  /*37bc0*/  IMAD.MOV.U32 R243, RZ, RZ, R7 ;  /* 0x000000fffff37224 */ /* 0x000fe400078e0007 */
[C---:B----4-:R-:W-:Y:S01]  /*37bd0*/  HMMA.1688.F32.TF32 R4, R32.reuse, R170, R220 ;  /* 0x000000aa2004723c */ /* 0x050fe200000810dc */
[----:B------:R1:W-:Y:S04]  /*37be0*/  STL.64 [R1+0x3908], R8 ;  /* 0x0039080801007387 */ /* 0x0003e80000100a00 */
[----:B------:R-:W-:Y:S03]  /*37bf0*/  STL.64 [R1+0x3920], R242 ;  /* 0x003920f201007387 */ /* 0x000fe60000100a00 */
[C---:B------:R-:W-:Y:S01]  /*37c00*/  HMMA.1688.F32.TF32 R12, R32.reuse, R166, R88 ;  /* 0x000000a6200c723c */ /* 0x040fe20000081058 */
[----:B------:R-:W-:Y:S07]  /*37c10*/  STL.64 [R1+0x3918], R240 ;  /* 0x003918f001007387 */ /* 0x000fee0000100a00 */
[C---:B-1----:R-:W-:Y:S07]  /*37c20*/  HMMA.1688.F32.TF32 R8, R32.reuse, R162, R84 ;  /* 0x000000a22008723c */ /* 0x042fee0000081054 */
[----:B------:R-:W-:Y:S04]  /*37c30*/  STL.64 [R1+0x920], R4 ;  /* 0x0009200401007387 */ /* 0x000fe80000100a00 */
[----:B------:R1:W-:Y:S02]  /*37c40*/  STL.64 [R1+0x928], R6 ;  /* 0x0009280601007387 */ /* 0x0003e40000100a00 */
[C---:B-1----:R-:W-:Y:S02]  /*37c50*/  HMMA.1688.F32.TF32 R4, R32.reuse, R158, R80 ;  /* 0x0000009e2004723c */ /* 0x042fe40000081050 */
[----:B------:R-:W-:Y:S04]  /*37c60*/  STL.64 [R1+0x930], R12 ;  /* 0x0009300c01007387 */ /* 0x000fe80000100a00 */
[----:B------:R1:W-:Y:S04]  /*37c70*/  STL.64 [R1+0x938], R14 ;  /* 0x0009380e01007387 */ /* 0x0003e80000100a00 */
[----:B------:R-:W-:Y:S04]  /*37c80*/  STL.64 [R1+0x940], R8 ;  /* 0x0009400801007387 */ /* 0x000fe80000100a00 */
[----:B------:R2:W-:Y:S01]  /*37c90*/  STL.64 [R1+0x948], R10 ;  /* 0x0009480a01007387 */ /* 0x0005e20000100a00 */
[C---:B-1----:R-:W-:Y:S08]  /*37ca0*/  HMMA.1688.F32.TF32 R12, R32.reuse, R154, R76 ;  /* 0x0000009a200c723c */ /* 0x042ff0000008104c */
[----:B------:R-:W-:Y:S01]  /*37cb0*/  STL.64 [R1+0x950], R4 ;  /* 0x0009500401007387 */ /* 0x000fe20000100a00 */
[C---:B--2---:R-:W-:Y:S03]  /*37cc0*/  HMMA.1688.F32.TF32 R8, R32.reuse, R150, R72 ;  /* 0x000000962008723c */ /* 0x044fe60000081048 */
[----:B------:R1:W-:Y:S05]  /*37cd0*/  STL.64 [R1+0x958], R6 ;  /* 0x0009580601007387 */ /* 0x0003ea0000100a00 */
[C---:B-1----:R-:W-:Y:S06]  /*37ce0*/  HMMA.1688.F32.TF32 R4, R32.reuse, R146, R68 ;  /* 0x000000922004723c */ /* 0x042fec0000081044 */
[----:B------:R-:W-:Y:S04]  /*37cf0*/  STL.64 [R1+0x960], R12 ;  /* 0x0009600c01007387 */ /* 0x000fe80000100a00 */
[----:B------:R1:W-:Y:S05]  /*37d00*/  STL.64 [R1+0x968], R14 ;  /* 0x0009680e01007387 */ /* 0x0003ea0000100a00 */
[----:B------:R-:W-:Y:S04]  /*37d10*/  STL.64 [R1+0x970], R8 ;  /* 0x0009700801007387 */ /* 0x000fe80000100a00 */
[----:B------:R2:W-:Y:S01]  /*37d20*/  STL.64 [R1+0x978], R10 ;  /* 0x0009780a01007387 */ /* 0x0005e20000100a00 */
[C---:B-1----:R-:W-:Y:S03]  /*37d30*/  HMMA.1688.F32.TF32 R12, R32.reuse, R142, R64 ;  /* 0x0000008e200c723c */ /* 0x042fe60000081040 */
[----:B------:R-:W-:Y:S05]  /*37d40*/  STL.64 [R1+0x980], R4 ;  /* 0x0009800401007387 */ /* 0x000fea0000100a00 */
[C---:B--2---:R-:W-:Y:S01]  /*37d50*/  HMMA.1688.F32.TF32 R8, R32.reuse, R138, R60 ;  /* 0x0000008a2008723c */ /* 0x044fe2000008103c */
[----:B------:R1:W-:Y:S07]  /*37d60*/  STL.64 [R1+0x988], R6 ;  /* 0x0009880601007387 */ /* 0x0003ee0000100a00 */
[C---:B-1----:R-:W-:Y:S07]  /*37d70*/  HMMA.1688.F32.TF32 R4, R32.reuse, R134, R56 ;  /* 0x000000862004723c */ /* 0x042fee0000081038 */
[----:B------:R-:W-:Y:S04]  /*37d80*/  STL.64 [R1+0x990], R12 ;  /* 0x0009900c01007387 */ /* 0x000fe80000100a00 */
[----:B------:R1:W-:Y:S04]  /*37d90*/  STL.64 [R1+0x998], R14 ;  /* 0x0009980e01007387 */ /* 0x0003e80000100a00 */
        /* <DEDUP_REMOVED lines=13> */
[----:B--2---:R-:W-:Y:S01]  /*37e70*/  HMMA.1688.F32.TF32 R8, R32, R114, R100 ;  /* 0x000000722008723c */ /* 0x004fe20000081064 */
[----:B------:R1:W-:Y:S04]  /*37e80*/  STL.64 [R1+0x9e8], R6 ;  /* 0x0009e80601007387 */ /* 0x0003e80000100a00 */
[----:B------:R-:W-:Y:S04]  /*37e90*/  LDS R32, [R3+0x4700] ;  /* 0x0047000003207984 */ /* 0x000fe80000000800 */
[----:B------:R-:W-:Y:S01]  /*37ea0*/  LDS R34, [R3+0x6700] ;  /* 0x0067000003227984 */ /* 0x000fe20000000800 */
[C---:B-1----:R-:W-:Y:S05]  /*37eb0*/  HMMA.1688.F32.TF32 R4, R36.reuse, R230, R96 ;  /* 0x000000e62404723c */ /* 0x042fea0000081060 */
[----:B------:R1:W-:Y:S04]  /*37ec0*/  STL.64 [R1+0xa00], R12 ;  /* 0x000a000c01007387 */ /* 0x0003e80000100a00 */
[----:B------:R2:W-:Y:S04]  /*37ed0*/  STL.64 [R1+0xa08], R14 ;  /* 0x000a080e01007387 */ /* 0x0005e80000100a00 */
[----:B------:R-:W3:Y:S04]  /*37ee0*/  LDL.LU R96, [R1+0x1620] ;  /* 0x0016200001607983 */ /* 0x000ee80000300800 */
[----:B------:R-:W-:Y:S04]  /*37ef0*/  STL.64 [R1+0x9f0], R8 ;  /* 0x0009f00801007387 */ /* 0x000fe80000100a00 */
[----:B------:R-:W-:Y:S04]  /*37f00*/  STL.64 [R1+0x9f8], R10 ;  /* 0x0009f80a01007387 */ /* 0x000fe80000100a00 */
[----:B------:R-:W-:Y:S04]  /*37f10*/  LDS R33, [R95+0x4700] ;  /* 0x004700005f217984 */ /* 0x000fe80000000800 */
        /* <DEDUP_REMOVED lines=45> */
[----:B-1----:R-:W3:Y:S04]  /*381f0*/  LDL.LU R12, [R1+0x1710] ;  /* 0x00171000010c7983 */ /* 0x002ee80000300800 */
[----:B------:R-:W3:Y:S04]  /*38200*/  LDL.LU R13, [R1+0x1714] ;  /* 0x00171400010d7983 */ /* 0x000ee80000300800 */
[----:B--2---:R-:W3:Y:S04]  /*38210*/  LDL.LU R14, [R1+0x1718] ;  /* 0x00171800010e7983 */ /* 0x004ee80000300800 */
        /* <DEDUP_REMOVED lines=9> */
[----:B----4-:R-:W4:Y:S04]  /*382b0*/  LDL.LU R4, [R1+0x1750] ;  /* 0x0017500001047983 */ /* 0x010f280000300800 */
        /* <DEDUP_REMOVED lines=72> */
[----:B--2---:R-:W3:Y:S01]  /*38740*/  LDL.LU.64 R218, [R1+0x39e8] ;  /* 0x0039e80001da7983 */ /* 0x004ee20000300a00 */
[C---:B------:R-:W-:Y:S03]  /*38750*/  HMMA.1688.F32.TF32 R8, R36.reuse, R214, R8 ;  /* 0x000000d62408723c */ /* 0x040fe60000081008 */
[----:B------:R-:W2:Y:S05]  /*38760*/  LDL.LU.64 R216, [R1+0x39e0] ;  /* 0x0039e00001d87983 */ /* 0x000eaa0000300a00 */
[C---:B------:R-:W-:Y:S08]  /*38770*/  HMMA.1688.F32.TF32 R248, R36.reuse, R210, R248 ;  /* 0x000000d224f8723c */ /* 0x040ff000000810f8 */
[C---:B------:R-:W-:Y:S08]  /*38780*/  HMMA.1688.F32.TF32 R28, R36.reuse, R206, R28 ;  /* 0x000000ce241c723c */ /* 0x040ff0000008101c */
[C---:B------:R-:W-:Y:S08]  /*38790*/  HMMA.1688.F32.TF32 R24, R36.reuse, R202, R24 ;  /* 0x000000ca2418723c */ /* 0x040ff00000081018 */
[C---:B------:R-:W-:Y:S08]  /*387a0*/  HMMA.1688.F32.TF32 R20, R36.reuse, R190, R20 ;  /* 0x000000be2414723c */ /* 0x040ff00000081014 */
[C---:B---3--:R-:W-:Y:S11]  /*387b0*/  HMMA.1688.F32.TF32 R240, R36.reuse, R218, R240 ;  /* 0x000000da24f0723c */ /* 0x048ff600000810f0 */
[----:B------:R-:W-:Y:S11]  /*387c0*/  @!UPT UIADD3 URZ, URZ, URZ, URZ ;  /* 0x0000003f3f3ff290 */ /* 0x000ff6000fffe03f */
[----:B------:R-:W-:Y:S01]  /*387d0*/  @!UPT UIADD3 URZ, URZ, URZ, URZ ;  /* 0x0000003f3f3ff290 */ /* 0x000fe2000fffe03f */
[----:B------:R-:W-:Y:S04]  /*387e0*/  STL.64 [R1+0xa40], R240 ;  /* 0x000a40f001007387 */ /* 0x000fe80000100a00 */
[----:B------:R3:W-:Y:S04]  /*387f0*/  STL.64 [R1+0xa48], R242 ;  /* 0x000a48f201007387 */ /* 0x0007e80000100a00 */
[----:B------:R-:W-:Y:S04]  /*38800*/  STL.64 [R1+0xa50], R8 ;  /* 0x000a500801007387 */ /* 0x000fe80000100a00 */
[----:B------:R1:W-:Y:S01]  /*38810*/  STL.64 [R1+0xa58], R10 ;  /* 0x000a580a01007387 */ /* 0x0003e20000100a00 */
[C---:B---3--:R-:W-:Y:S08]  /*38820*/  HMMA.1688.F32.TF32 R240, R36.reuse, R110, R244 ;  /* 0x0000006e24f0723c */ /* 0x048ff000000810f4 */
[C---:B-1----:R-:W-:Y:S01]  /*38830*/  HMMA.1688.F32.TF32 R8, R36.reuse, R106, R236 ;  /* 0x0000006a2408723c */ /* 0x042fe200000810ec */
[----:B------:R-:W-:Y:S04]  /*38840*/  STL.64 [R1+0xa60], R248 ;  /* 0x000a60f801007387 */ /* 0x000fe80000100a00 */
[----:B------:R-:W-:Y:S10]  /*38850*/  STL.64 [R1+0xa68], R250 ;  /* 0x000a68fa01007387 */ /* 0x000ff40000100a00 */
[----:B------:R-:W-:Y:S04]  /*38860*/  STL.64 [R1+0xa70], R240 ;  /* 0x000a70f001007387 */ /* 0x000fe80000100a00 */
[----:B------:R-:W-:Y:S04]  /*38870*/  STL.64 [R1+0xa78], R242 ;  /* 0x000a78f201007387 */ /* 0x000fe80000100a00 */
[----:B------:R-:W-:Y:S04]  /*38880*/  STL.64 [R1+0xa80], R8 ;  /* 0x000a800801007387 */ /* 0x000fe80000100a00 */
[----:B------:R4:W-:Y:S02]  /*38890*/  STL.64 [R1+0xa88], R10 ;  /* 0x000a880a01007387 */ /* 0x0009e40000100a00 */
[C---:B----4-:R-:W-:Y:S08]  /*388a0*/  HMMA.1688.F32.TF32 R8, R36.reuse, R198, R4 ;  /* 0x000000c62408723c */ /* 0x050ff00000081004 */
[C---:B------:R-:W-:Y:S01]  /*388b0*/  HMMA.1688.F32.TF32 R4, R36.reuse, R194, R232 ;  /* 0x000000c22404723c */ /* 0x040fe200000810e8 */
        /* <DEDUP_REMOVED lines=17> */
[C---:B-1----:R-:W-:Y:S08]  /*389d0*/  HMMA.1688.F32.TF32 R8, R36.reuse, R174, R84 ;  /* 0x000000ae2408723c */ /* 0x042ff00000081054 */
[C---:B---3--:R-:W-:Y:S01]  /*389e0*/  HMMA.1688.F32.TF32 R4, R36.reuse, R170, R80 ;  /* 0x000000aa2404723c */ /* 0x048fe20000081050 */
[----:B------:R-:W-:Y:S04]  /*389f0*/  STL.64 [R1+0xb00], R12 ;  /* 0x000b000c01007387 */ /* 0x000fe80000100a00 */
[----:B------:R1:W-:Y:S10]  /*38a00*/  STL.64 [R1+0xb08], R14 ;  /* 0x000b080e01007387 */ /* 0x0003f40000100a00 */
[----:B------:R-:W-:Y:S01]  /*38a10*/  STL.64 [R1+0xb30], R8 ;  /* 0x000b300801007387 */ /* 0x000fe20000100a00 */
[C---:B-1----:R-:W-:Y:S03]  /*38a20*/  HMMA.1688.F32.TF32 R12, R36.reuse, R166, R76 ;  /* 0x000000a6240c723c */ /* 0x042fe6000008104c */
[----:B------:R1:W-:Y:S04]  /*38a30*/  STL.64 [R1+0xb38], R10 ;  /* 0x000b380a01007387 */ /* 0x0003e80000100a00 */
[----:B------:R-:W-:Y:S04]  /*38a40*/  STL.64 [R1+0xb40], R4 ;  /* 0x000b400401007387 */ /* 0x000fe80000100a00 */
[----:B------:R3:W-:Y:S01]  /*38a50*/  STL.64 [R1+0xb48], R6 ;  /* 0x000b480601007387 */ /* 0x0007e20000100a00 */
[C---:B-1----:R-:W-:Y:S08]  /*38a60*/  HMMA.1688.F32.TF32 R8, R36.reuse, R162, R72 ;  /* 0x000000a22408723c */ /* 0x042ff00000081048 */
[C---:B---3--:R-:W-:Y:S03]  /*38a70*/  HMMA.1688.F32.TF32 R4, R36.reuse, R158, R68 ;  /* 0x0000009e2404723c */ /* 0x048fe60000081044 */
[----:B------:R-:W-:Y:S04]  /*38a80*/  STL.64 [R1+0xb50], R12 ;  /* 0x000b500c01007387 */ /* 0x000fe80000100a00 */
[----:B------:R1:W-:Y:S08]  /*38a90*/  STL.64 [R1+0xb58], R14 ;  /* 0x000b580e01007387 */ /* 0x0003f00000100a00 */
        /* <DEDUP_REMOVED lines=24> */
[----:B---3--:R-:W-:Y:S03]  /*38c20*/  HMMA.1688.F32.TF32 R4, R36, R122, R96 ;  /* 0x0000007a2404723c */ /* 0x008fe60000081060 */
[----:B------:R-:W-:Y:S04]  /*38c30*/  STL.64 [R1+0xe00], R12 ;  /* 0x000e000c01007387 */ /* 0x000fe80000100a00 */
[----:B------:R-:W-:Y:S04]  /*38c40*/  STL.64 [R1+0xe08], R14 ;  /* 0x000e080e01007387 */ /* 0x000fe80000100a00 */
[----:B------:R-:W3:Y:S04]  /*38c50*/  LDL.LU R100, [R1+0x1590] ;  /* 0x0015900001647983 */ /* 0x000ee80000300800 */
[----:B------:R-:W-:Y:S04]  /*38c60*/  STL.64 [R1+0xe80], R8 ;  /* 0x000e800801007387 */ /* 0x000fe80000100a00 */
[----:B------:R-:W-:Y:S04]  /*38c70*/  STL.64 [R1+0xe88], R10 ;  /* 0x000e880a01007387 */ /* 0x000fe80000100a00 */
[----:B------:R1:W-:Y:S04]  /*38c80*/  STL.64 [R1+0xe90], R4 ;  /* 0x000e900401007387 */ /* 0x0003e80000100a00 */
[----:B------:R4:W-:Y:S04]  /*38c90*/  STL.64 [R1+0xe98], R6 ;  /* 0x000e980601007387 */ /* 0x0009e80000100a00 */
        /* <DEDUP_REMOVED lines=77> */
[----:B----4-:R-:W4:Y:S04]  /*39170*/  LDL.LU R6, [R1+0x10b8] ;  /* 0x0010b80001067983 */ /* 0x010f280000300800 */
        /* <DEDUP_REMOVED lines=21> */
[----:B--2---:R-:W-:Y:S08]  /*392d0*/  HMMA.1688.F32.TF32 R28, R32, R222, R28 ;  /* 0x000000de201c723c */ /* 0x004ff0000008101c */
[C---:B---3--:R-:W-:Y:S08]  /*392e0*/  HMMA.1688.F32.TF32 R240, R36.reuse, R118, R248 ;  /* 0x0000007624f0723c */ /* 0x048ff000000810f8 */
[----:B------:R-:W-:Y:S08]  /*392f0*/  HMMA.1688.F32.TF32 R36, R36, R114, R244 ;  /* 0x000000722424723c */ /* 0x000ff000000810f4 */
[C---:B------:R-:W-:Y:S01]  /*39300*/  HMMA.1688.F32.TF32 R8, R32.reuse, R230, R56 ;  /* 0x000000e62008723c */ /* 0x040fe20000081038 */
[----:B------:R-:W-:Y:S04]  /*39310*/  LDS R56, [R3+0x4780] ;  /* 0x0047800003387984 */ /* 0x000fe80000000800 */
[----:B------:R-:W-:Y:S04]  /*39320*/  LDS R58, [R3+0x6780] ;  /* 0x00678000033a7984 */ /* 0x000fe80000000800 */
[----:B------:R-:W-:Y:S04]  /*39330*/  STL.64 [R1+0xf60], R240 ;  /* 0x000f60f001007387 */ /* 0x000fe80000100a00 */
[----:B------:R-:W-:Y:S04]  /*39340*/  STL.64 [R1+0xf68], R242 ;  /* 0x000f68f201007387 */ /* 0x000fe80000100a00 */
[----:B------:R-:W-:Y:S04]  /*39350*/  STL.64 [R1+0xf30], R36 ;  /* 0x000f302401007387 */ /* 0x000fe80000100a00 */
[----:B------:R1:W-:Y:S04]  /*39360*/  STL.64 [R1+0xf38], R38 ;  /* 0x000f382601007387 */ /* 0x0003e80000100a00 */
[----:B------:R-:W-:Y:S04]  /*39370*/  STL.64 [R1+0xf70], R8 ;  /* 0x000f700801007387 */ /* 0x000fe80000100a00 */
[----:B------:R2:W-:Y:S01]  /*39380*/  STL.64 [R1+0xf78], R10 ;  /* 0x000f780a01007387 */ /* 0x0005e20000100a00 */
[C---:B-1----:R-:W-:Y:S03]  /*39390*/  HMMA.1688.F32.TF32 R36, R32.reuse, R226, R236 ;  /* 0x000000e22024723c */ /* 0x042fe600000810ec */
[----:B------:R-:W-:Y:S04]  /*393a0*/  LDS R57, [R95+0x4780] ;  /* 0x004780005f397984 */ /* 0x000fe80000000800 */
[----:B------:R-:W1:Y:S01]  /*393b0*/  LDS R59, [R95+0x6780] ;  /* 0x006780005f3b7984 */ /* 0x000e620000000800 */
[C---:B--2---:R-:W-:Y:S08]  /*393c0*/  HMMA.1688.F32.TF32 R8, R32.reuse, R218, R24 ;  /* 0x000000da2008723c */ /* 0x044ff00000081018 */
[C---:B----4-:R-:W-:Y:S07]  /*393d0*/  HMMA.1688.F32.TF32 R4, R32.reuse, R214, R4 ;  /* 0x000000d62004723c */ /* 0x050fee0000081004 */
        /* <DEDUP_REMOVED lines=13> */
[----:B------:R-:W-:Y:S07]  /*394b0*/  HMMA.1688.F32.TF32 R12, R32, R206, R12 ;  /* 0x000000ce200c723c */ /* 0x000fee000008100c */
[----:B------:R-:W-:Y:S04]  /*394c0*/  STL.64 [R1+0x12f0], R8 ;  /* 0x0012f00801007387 */ /* 0x000fe80000100a00 */
[----:B------:R2:W-:Y:S04]  /*394d0*/  STL.64 [R1+0x12f8], R10 ;  /* 0x0012f80a01007387 */ /* 0x0005e80000100a00 */
[----:B------:R3:W-:Y:S01]  /*394e0*/  STL.64 [R1+0x13c0], R4 ;  /* 0x0013c00401007387 */ /* 0x0007e20000100a00 */
[----:B------:R-:W-:-:S02]  /*394f0*/  IMAD.MOV.U32 R229, RZ, RZ, R6 ;  /* 0x000000ffffe57224 */ /* 0x000fc400078e0006 */
[----:B------:R-:W-:Y:S01]  /*39500*/  IMAD.MOV.U32 R228, RZ, RZ, R7 ;  /* 0x000000ffffe47224 */ /* 0x000fe200078e0007 */
        /* <DEDUP_REMOVED lines=37> */
[----:B---3--:R-:W-:Y:S03]  /*39760*/  HMMA.1688.F32.TF32 R4, R32, R150, R96 ;  /* 0x000000962004723c */ /* 0x008fe60000081060 */
[----:B------:R2:W-:Y:S04]  /*39770*/  STL.64 [R1+0x1930], R12 ;  /* 0x0019300c01007387 */ /* 0x0005e80000100a00 */
[----:B------:R3:W-:Y:S04]  /*39780*/  STL.64 [R1+0x1938], R14 ;  /* 0x0019380e01007387 */ /* 0x0007e80000100a00 */
[----:B------:R-:W4:Y:S04]  /*39790*/  LDL.LU R100, [R1+0x1370] ;  /* 0x0013700001647983 */ /* 0x000f280000300800 */
[----:B------:R-:W-:Y:S04]  /*397a0*/  STL.64 [R1+0x1920], R8 ;  /* 0x0019200801007387 */ /* 0x000fe80000100a00 */
[----:B------:R-:W-:Y:S04]  /*397b0*/  STL.64 [R1+0x1928], R10 ;  /* 0x0019280a01007387 */ /* 0x000fe80000100a00 */
[----:B------:R1:W-:Y:S04]  /*397c0*/  STL.64 [R1+0x1910], R4 ;  /* 0x0019100401007387 */ /* 0x0003e80000100a00 */
[----:B------:R1:W-:Y:S04]  /*397d0*/  STL.64 [R1+0x1918], R6 ;  /* 0x0019180601007387 */ /* 0x0003e80000100a00 */
[----:B------:R-:W4:Y:S04]  /*397e0*/  LDL.LU R101, [R1+0x1374] ;  /* 0x0013740001657983 */ /* 0x000f280000300800 */
[----:B------:R-:W4:Y:S01]  /*397f0*/  LDL.LU R102, [R1+0x1378] ;  /* 0x0013780001667983 */ /* 0x000f220000300800 */
[----:B------:R-:W-:-:S03]  /*39800*/  IMAD.MOV.U32 R43, RZ, RZ, R252 ;  /* 0x000000ffff2b7224 */ /* 0x000fc600078e00fc */
        /* <DEDUP_REMOVED lines=96> */
[----:B----4-:R-:W-:Y:S01]  /*39e10*/  IMAD.MOV.U32 R51, RZ, RZ, R252 ;  /* 0x000000ffff337224 */ /* 0x010fe200078e00fc */
[C---:B--2---:R-:W-:Y:S08]  /*39e20*/  HMMA.1688.F32.TF32 R36, R32.reuse, R142, R8 ;  /* 0x0000008e2024723c */ /* 0x044ff00000081008 */
[C---:B---3--:R-:W-:Y:S08]  /*39e30*/  HMMA.1688.F32.TF32 R240, R32.reuse, R146, R240 ;  /* 0x0000009220f0723c */ /* 0x048ff000000810f0 */
[C---:B------:R-:W-:Y:S11]  /*39e40*/  HMMA.1688.F32.TF32 R8, R32.reuse, R138, R248 ;  /* 0x0000008a2008723c */ /* 0x040ff600000810f8 */
[----:B------:R-:W-:Y:S04]  /*39e50*/  @!UPT UIADD3 URZ, URZ, URZ, URZ ;  /* 0x0000003f3f3ff290 */ /* 0x000fe8000fffe03f */
        /* <DEDUP_REMOVED lines=9> */
[----:B------:R-:W-:Y:S01]  /*39ef0*/  STL.64 [R1+0x18d0], R240 ;  /* 0x0018d0f001007387 */ /* 0x000fe20000100a00 */
[C---:B------:R-:W-:Y:S03]  /*39f00*/  HMMA.1688.F32.TF32 R28, R32.reuse, R122, R24 ;  /* 0x0000007a201c723c */ /* 0x040fe60000081018 */
[----:B------:R-:W-:Y:S04]  /*39f10*/  STL.64 [R1+0x18d8], R242 ;  /* 0x0018d8f201007387 */ /* 0x000fe80000100a00 */
[----:B------:R-:W-:Y:S01]  /*39f20*/  STL.64 [R1+0x18c0], R36 ;  /* 0x0018c02401007387 */ /* 0x000fe20000100a00 */
[C---:B------:R-:W-:Y:S03]  /*39f30*/  HMMA.1688.F32.TF32 R24, R32.reuse, R118, R4 ;  /* 0x000000762018723c */ /* 0x040fe60000081004 */
[----:B------:R-:W-:Y:S04]  /*39f40*/  STL.64 [R1+0x18c8], R38 ;  /* 0x0018c82601007387 */ /* 0x000fe80000100a00 */
[----:B------:R-:W-:Y:S04]  /*39f50*/  STL.64 [R1+0x18b0], R8 ;  /* 0x0018b00801007387 */ /* 0x000fe80000100a00 */
[----:B------:R1:W-:Y:S02]  /*39f60*/  STL.64 [R1+0x18b8], R10 ;  /* 0x0018b80a01007387 */ /* 0x0003e40000100a00 */
[----:B-1----:R-:W-:Y:S02]  /*39f70*/  HMMA.1688.F32.TF32 R8, R32, R114, R232 ;  /* 0x000000722008723c */ /* 0x002fe400000810e8 */
[----:B------:R-:W-:Y:S04]  /*39f80*/  STL.64 [R1+0x18a0], R28 ;  /* 0x0018a01c01007387 */ /* 0x000fe80000100a00 */
[----:B------:R-:W-:Y:S02]  /*39f90*/  STL.64 [R1+0x18a8], R30 ;  /* 0x0018a81e01007387 */ /* 0x000fe40000100a00 */
[C---:B------:R-:W-:Y:S02]  /*39fa0*/  HMMA.1688.F32.TF32 R4, R56.reuse, R230, R20 ;  /* 0x000000e63804723c */ /* 0x040fe40000081014 */
[----:B------:R-:W-:Y:S04]  /*39fb0*/  STL.64 [R1+0x1890], R24 ;  /* 0x0018901801007387 */ /* 0x000fe80000100a00 */
[----:B------:R-:W-:Y:S04]  /*39fc0*/  STL.64 [R1+0x1898], R26 ;  /* 0x0018981a01007387 */ /* 0x000fe80000100a00 */
[----:B------:R-:W-:Y:S05]  /*39fd0*/  STL.64 [R1+0x3790], R228 ;  /* 0x003790e401007387 */ /* 0x000fea0000100a00 */
[----:B------:R-:W-:Y:S04]  /*39fe0*/  STL.64 [R1+0x1870], R8 ;  /* 0x0018700801007387 */ /* 0x000fe80000100a00 */
[----:B------:R1:W-:Y:S02]  /*39ff0*/  STL.64 [R1+0x1878], R10 ;  /* 0x0018780a01007387 */ /* 0x0003e40000100a00 */
[C---:B-1----:R-:W-:Y:S02]  /*3a000*/  HMMA.1688.F32.TF32 R8, R56.reuse, R226, R16 ;  /* 0x000000e23808723c */ /* 0x042fe40000081010 */
[----:B------:R-:W-:Y:S04]  /*3a010*/  STL.64 [R1+0x1850], R4 ;  /* 0x0018500401007387 */ /* 0x000fe80000100a00 */
[----:B------:R1:W-:Y:S02]  /*3a020*/  STL.64 [R1+0x1858], R6 ;  /* 0x0018580601007387 */ /* 0x0003e40000100a00 */
[C---:B-1----:R-:W-:Y:S11]  /*3a030*/  HMMA.1688.F32.TF32 R4, R56.reuse, R222, R12 ;  /* 0x000000de3804723c */ /* 0x042ff6000008100c */
[----:B------:R-:W-:Y:S04]  /*3a040*/  @!UPT UIADD3 URZ, URZ, URZ, URZ ;  /* 0x0000003f3f3ff290 */ /* 0x000fe8000fffe03f */
[----:B------:R-:W-:Y:S01]  /*3a050*/  STL.64 [R1+0x1830], R8 ;  /* 0x0018300801007387 */ /* 0x000fe20000100a00 */
[C---:B------:R-:W-:Y:S03]  /*3a060*/  HMMA.1688.F32.TF32 R12, R56.reuse, R218, R88 ;  /* 0x000000da380c723c */ /* 0x040fe60000081058 */
[----:B------:R1:W-:Y:S05]  /*3a070*/  STL.64 [R1+0x1838], R10 ;  /* 0x0018380a01007387 */ /* 0x0003ea0000100a00 */
[C---:B-1----:R-:W-:Y:S01]  /*3a080*/  HMMA.1688.F32.TF32 R8, R56.reuse, R214, R84 ;  /* 0x000000d63808723c */ /* 0x042fe20000081054 */
[----:B------:R-:W-:Y:S04]  /*3a090*/  STL.64 [R1+0x1800], R4 ;  /* 0x0018000401007387 */ /* 0x000fe80000100a00 */
[----:B------:R1:W-:Y:S10]  /*3a0a0*/  STL.64 [R1+0x1808], R6 ;  /* 0x0018080601007387 */ /* 0x0003f40000100a00 */
        /* <DEDUP_REMOVED lines=16> */
[----:B------:R1:W-:Y:S01]  /*3a1b0*/  STL [R1+0x16f0], R4 ;  /* 0x0016f00401007387 */ /* 0x0003e20000100800 */
[C---:B------:R-:W-:Y:S03]  /*3a1c0*/  HMMA.1688.F32.TF32 R16, R56.reuse, R194, R52 ;  /* 0x000000c23810723c */ /* 0x040fe60000081034 */
[----:B-1----:R-:W2:Y:S04]  /*3a1d0*/  LDL R4, [R1+0x12c4] ;  /* 0x0012c40001047983 */ /* 0x002ea80000100800 */
[----:B------:R-:W-:Y:S04]  /*3a1e0*/  STL.64 [R1+0x16c0], R12 ;  /* 0x0016c00c01007387 */ /* 0x000fe80000100a00 */
[----:B------:R1:W-:Y:S04]  /*3a1f0*/  STL.64 [R1+0x16c8], R14 ;  /* 0x0016c80e01007387 */ /* 0x0003e80000100a00 */
[----:B------:R-:W-:Y:S04]  /*3a200*/  STL.64 [R1+0x1690], R8 ;  /* 0x0016900801007387 */ /* 0x000fe80000100a00 */
[----:B------:R3:W-:Y:S01]  /*3a210*/  STL.64 [R1+0x1698], R10 ;  /* 0x0016980a01007387 */ /* 0x0007e20000100a00 */
[C---:B-1----:R-:W-:Y:S08]  /*3a220*/  HMMA.1688.F32.TF32 R12, R56.reuse, R190, R48 ;  /* 0x000000be380c723c */ /* 0x042ff00000081030 */
[----:B---3--:R-:W-:Y:S01]  /*3a230*/  HMMA.1688.F32.TF32 R8, R56, R186, R44 ;  /* 0x000000ba3808723c */ /* 0x008fe2000008102c */
[----:B------:R-:W-:Y:S01]  /*3a240*/  IMAD.MOV.U32 R96, RZ, RZ, R173 ;  /* 0x000000ffff607224 */ /* 0x000fe200078e00ad */
[----:B------:R-:W-:Y:S01]  /*3a250*/  STL.64 [R1+0x1660], R16 ;  /* 0x0016601001007387 */ /* 0x000fe20000100a00 */
[----:B------:R-:W-:-:S02]  /*3a260*/  IMAD.MOV.U32 R97, RZ, RZ, R172 ;  /* 0x000000ffff617224 */ /* 0x000fc400078e00ac */
[----:B------:R-:W-:Y:S02]  /*3a270*/  IMAD.MOV.U32 R98, RZ, RZ, R2 ;  /* 0x000000ffff627224 */ /* 0x000fe400078e0002 */
[----:B------:R-:W-:Y:S01]  /*3a280*/  IMAD.MOV.U32 R99, RZ, RZ, R0 ;  /* 0x000000ffff637224 */ /* 0x000fe200078e0000 */
[----:B------:R1:W-:Y:S04]  /*3a290*/  STL.64 [R1+0x1668], R18 ;  /* 0x0016681201007387 */ /* 0x0003e80000100a00 */
[----:B------:R-:W-:Y:S04]  /*3a2a0*/  LDS R173, [R95+0x8000] ;  /* 0x008000005fad7984 */ /* 0x000fe80000000800 */
[----:B------:R-:W-:Y:S01]  /*3a2b0*/  STL.64 [R1+0x15c0], R12 ;  /* 0x0015c00c01007387 */ /* 0x000fe20000100a00 */
[C---:B-1----:R-:W-:Y:S03]  /*3a2c0*/  HMMA.1688.F32.TF32 R16, R56.reuse, R182, R40 ;  /* 0x000000b63810723c */ /* 0x042fe60000081028 */
[----:B------:R1:W-:Y:S04]  /*3a2d0*/  STL.64 [R1+0x15c8], R14 ;  /* 0x0015c80e01007387 */ /* 0x0003e80000100a00 */
[----:B------:R-:W-:Y:S04]  /*3a2e0*/  STL.64 [R1+0x15b0], R8 ;  /* 0x0015b00801007387 */ /* 0x000fe80000100a00 */
[----:B------:R3:W-:Y:S01]  /*3a2f0*/  STL.64 [R1+0x15b8], R10 ;  /* 0x0015b80a01007387 */ /* 0x0007e20000100a00 */
[----:B-1----:R-:W-:Y:S01]  /*3a300*/  HMMA.1688.F32.TF32 R12, R56, R178, R100 ;  /* 0x000000b2380c723c */ /* 0x002fe20000081064 */
[----:B------:R-:W-:-:S02]  /*3a310*/  IMAD.MOV.U32 R70, RZ, RZ, R193 ;  /* 0x000000ffff467224 */ /* 0x000fc400078e00c1 */
[----:B------:R-:W-:Y:S05]  /*3a320*/  LDS R172, [R3+0x8000] ;  /* 0x0080000003ac7984 */ /* 0x000fea0000000800 */
[----:B---3--:R-:W-:Y:S01]  /*3a330*/  HMMA.1688.F32.TF32 R8, R56, R174, R96 ;  /* 0x000000ae3808723c */ /* 0x008fe20000081060 */
[----:B------:R1:W-:Y:S04]  /*3a340*/  LDS R175, [R95+0xa000] ;  /* 0x00a000005faf7984 */ /* 0x0003e80000000800 */
[----:B------:R3:W-:Y:S04]  /*3a350*/  STL.64 [R1+0x15a0], R16 ;  /* 0x0015a01001007387 */ /* 0x0007e80000100a00 */
[----:B------:R-:W-:Y:S01]  /*3a360*/  STL.64 [R1+0x15a8], R18 ;  /* 0x0015a81201007387 */ /* 0x000fe20000100a00 */
[----:B------:R-:W-:-:S02]  /*3a370*/  IMAD.MOV.U32 R102, RZ, RZ, R177 ;  /* 0x000000ffff667224 */ /* 0x000fc400078e00b1 */
[----:B------:R-:W-:Y:S01]  /*3a380*/  IMAD.MOV.U32 R103, RZ, RZ, R176 ;  /* 0x000000ffff677224 */ /* 0x000fe200078e00b0 */
[----:B------:R-:W-:Y:S04]  /*3a390*/  LDS R174, [R3+0xa000] ;  /* 0x00a0000003ae7984 */ /* 0x000fe80000000800 */
[----:B------:R-:W-:Y:S04]  /*3a3a0*/  STL.64 [R1+0x1590], R12 ;  /* 0x0015900c01007387 */ /* 0x000fe80000100a00 */
[----:B------:R-:W-:Y:S04]  /*3a3b0*/  STL.64 [R1+0x1598], R14 ;  /* 0x0015980e01007387 */ /* 0x000fe80000100a00 */
[----:B------:R-:W-:Y:S04]  /*3a3c0*/  STL.64 [R1+0x1588], R10 ;  /* 0x0015880a01007387 */ /* 0x000fe80000100a00 */
        /* <DEDUP_REMOVED lines=19> */
[----:B------:R-:W-:Y:S02]  /*3a500*/  IMAD.MOV.U32 R101, RZ, RZ, R188 ;  /* 0x000000ffff657224 */ /* 0x000fe400078e00bc */
[----:B------:R-:W-:Y:S01]  /*3a510*/  IMAD.MOV.U32 R71, RZ, RZ, R192 ;  /* 0x000000ffff477224 */ /* 0x000fe200078e00c0 */
[----:B--2---:R-:W1:Y:S04]  /*3a520*/  LDSM.16.M88.4 R32, [R4+0x10000] ;  /* 0x010000000420783b */ /* 0x004e680000000200 */
[----:B------:R-:W2:Y:S04]  /*3a530*/  LDSM.16.M88.4 R36, [R4+0x10800] ;  /* 0x010800000424783b */ /* 0x000ea80000000200 */
[----:B------:R-:W2:Y:S04]  /*3a540*/  LDSM.16.M88.4 R40, [R4+0x11000] ;  /* 0x011000000428783b */ /* 0x000ea80000000200 */
[----:B------:R-:W2:Y:S04]  /*3a550*/  LDSM.16.M88.4 R44, [R4+0x11800] ;  /* 0x01180000042c783b */ /* 0x000ea80000000200 */
[----:B------:R-:W2:Y:S04]  /*3a560*/  LDSM.16.M88.4 R48, [R4+0x12000] ;  /* 0x012000000430783b */ /* 0x000ea80000000200 */
[----:B------:R-:W2:Y:S01]  /*3a570*/  LDSM.16.M88.4 R52, [R4+0x12800] ;  /* 0x012800000434783b */ /* 0x000ea20000000200 */
[----:B------:R-:W-:-:S02]  /*3a580*/  IMAD.MOV.U32 R232, RZ, RZ, R117 ;  /* 0x000000ffffe87224 */ /* 0x000fc400078e0075 */
[----:B------:R-:W-:Y:S01]  /*3a590*/  IMAD.MOV.U32 R233, RZ, RZ, R116 ;  /* 0x000000ffffe97224 */ /* 0x000fe200078e0074 */
[----:B------:R-:W-:Y:S01]  /*3a5a0*/  LDSM.16.M88.4 R88, [R4+0x19800] ;  /* 0x019800000458783b */ /* 0x000fe20000000200 */
[----:B------:R-:W-:Y:S02]  /*3a5b0*/  IMAD.MOV.U32 R234, RZ, RZ, R113 ;  /* 0x000000ffffea7224 */ /* 0x000fe400078e0071 */
[----:B------:R-:W-:Y:S01]  /*3a5c0*/  IMAD.MOV.U32 R235, RZ, RZ, R112 ;  /* 0x000000ffffeb7224 */ /* 0x000fe200078e0070 */
[----:B------:R-:W-:Y:S01]  /*3a5d0*/  LDSM.16.M88.4 R84, [R4+0x1a000] ;  /* 0x01a000000454783b */ /* 0x000fe20000000200 */
[----:B------:R-:W-:Y:S02]  /*3a5e0*/  IMAD.MOV.U32 R20, RZ, RZ, R109 ;  /* 0x000000ffff147224 */ /* 0x000fe400078e006d */
[----:B------:R-:W-:Y:S01]  /*3a5f0*/  IMAD.MOV.U32 R21, RZ, RZ, R108 ;  /* 0x000000ffff157224 */ /* 0x000fe200078e006c */
[----:B------:R-:W-:Y:S01]  /*3a600*/  LDSM.16.M88.4 R80, [R4+0x1a800] ;  /* 0x01a800000450783b */ /* 0x000fe20000000200 */
[----:B---3--:R-:W-:-:S02]  /*3a610*/  IMAD.MOV.U32 R16, RZ, RZ, R125 ;  /* 0x000000ffff107224 */ /* 0x008fc400078e007d */
[----:B------:R-:W-:Y:S01]  /*3a620*/  IMAD.MOV.U32 R17, RZ, RZ, R124 ;  /* 0x000000ffff117224 */ /* 0x000fe200078e007c */
[----:B------:R-:W-:Y:S04]  /*3a630*/  LDSM.16.M88.4 R108, [R4+0x17000] ;  /* 0x01700000046c783b */ /* 0x000fe80000000200 */
[----:B-1----:R-:W-:Y:S04]  /*3a640*/  STL [R1+0x3694], R34 ;  /* 0x0036942201007387 */ /* 0x002fe80000100800 */
        /* <DEDUP_REMOVED lines=13> */
[----:B------:R-:W-:Y:S01]  /*3a720*/  LDSM.16.M88.4 R76, [R4+0x1b000] ;  /* 0x01b00000044c783b */ /* 0x000fe20000000200 */
[----:B------:R-:W-:Y:S02]  /*3a730*/  IMAD.MOV.U32 R18, RZ, RZ, R121 ;  /* 0x000000ffff127224 */ /* 0x000fe400078e0079 */
[----:B------:R-:W-:Y:S01]  /*3a740*/  IMAD.MOV.U32 R19, RZ, RZ, R120 ;  /* 0x000000ffff137224 */ /* 0x000fe200078e0078 */
[----:B------:R-:W-:Y:S01]  /*3a750*/  LDSM.16.M88.4 R104, [R4+0x17800] ;  /* 0x017800000468783b */ /* 0x000fe20000000200 */
[----:B----4-:R-:W-:Y:S07]  /*3a760*/  HMMA.1688.F32.TF32 R176, R56, R166, R92 ;  /* 0x000000a638b0723c */ /* 0x010fee000008105c */
[----:B------:R-:W-:-:S02]  /*3a770*/  IMAD.MOV.U32 R94, RZ, RZ, R181 ;  /* 0x000000ffff5e7224 */ /* 0x000fc400078e00b5 */
[----:B------:R-:W-:Y:S01]  /*3a780*/  IMAD.MOV.U32 R95, RZ, RZ, R180 ;  /* 0x000000ffff5f7224 */ /* 0x000fe200078e00b4 */
[----:B------:R-:W-:Y:S01]  /*3a790*/  HMMA.1688.F32.TF32 R8, R56, R170, R64 ;  /* 0x000000aa3808723c */ /* 0x000fe20000081040 */
[----:B------:R-:W-:Y:S02]  /*3a7a0*/  IMAD.MOV.U32 R92, RZ, RZ, R185 ;  /* 0x000000ffff5c7224 */ /* 0x000fe400078e00b9 */
[----:B------:R-:W-:-:S05]  /*3a7b0*/  IMAD.MOV.U32 R93, RZ, RZ, R184 ;  /* 0x000000ffff5d7224 */ /* 0x000fca00078e00b8 */
[C---:B------:R-:W-:Y:S08]  /*3a7c0*/  HMMA.1688.F32.TF32 R184, R56.reuse, R158, R100 ;  /* 0x0000009e38b8723c */ /* 0x040ff00000081064 */
[C---:B------:R-:W-:Y:S07]  /*3a7d0*/  HMMA.1688.F32.TF32 R180, R56.reuse, R162, R60 ;  /* 0x000000a238b4723c */ /* 0x040fee000008103c */
[----:B------:R-:W-:Y:S04]  /*3a7e0*/  STL.64 [R1+0x1570], R8 ;  /* 0x0015700801007387 */ /* 0x000fe80000100a00 */
[----:B------:R1:W-:Y:S01]  /*3a7f0*/  STL.64 [R1+0x1578], R10 ;  /* 0x0015780a01007387 */ /* 0x0003e20000100a00 */
[C---:B------:R-:W-:Y:S03]  /*3a800*/  HMMA.1688.F32.TF32 R188, R56.reuse, R154, R96 ;  /* 0x0000009a38bc723c */ /* 0x040fe60000081060 */
[----:B------:R2:W-:Y:S04]  /*3a810*/  STL [R1+0x36cc], R176 ;  /* 0x0036ccb001007387 */ /* 0x0005e80000100800 */
        /* <DEDUP_REMOVED lines=21> */
[----:B------:R-:W-:Y:S04]  /*3a970*/  STL [R1+0x36fc], R188 ;  /* 0x0036fcbc01007387 */ /* 0x000fe80000100800 */
[----:B------:R-:W-:Y:S04]  /*3a980*/  STL [R1+0x36f8], R189 ;  /* 0x0036f8bd01007387 */ /* 0x000fe80000100800 */
[----:B------:R1:W-:Y:S04]  /*3a990*/  STL [R1+0x36f4], R190 ;  /* 0x0036f4be01007387 */ /* 0x0003e80000100800 */
[----:B------:R1:W-:Y:S01]  /*3a9a0*/  STL [R1+0x36f0], R191 ;  /* 0x0036f0bf01007387 */ /* 0x0003e20000100800 */
[----:B------:R-:W-:Y:S03]  /*3a9b0*/  HMMA.1688.F32.TF32 R192, R56, R150, R92 ;  /* 0x0000009638c0723c */ /* 0x000fe6000008105c */
        /* <DEDUP_REMOVED lines=15> */
[----:B------:R-:W-:Y:S01]  /*3aab0*/  LOP3.LUT R171, R3, 0x20, RZ, 0x3c, !PT ;  /* 0x0000002003ab7812 */ /* 0x000fe200078e3cff */
[----:B------:R-:W-:Y:S01]  /*3aac0*/  IMAD.MOV.U32 R100, RZ, RZ, R201 ;  /* 0x000000ffff647224 */ /* 0x000fe200078e00c9 */
[----:B------:R-:W-:Y:S01]  /*3aad0*/  LDS R162, [R3+0xa080] ;  /* 0x00a0800003a27984 */ /* 0x000fe20000000800 */
[----:B------:R-:W-:-:S02]  /*3aae0*/  IMAD.MOV.U32 R101, RZ, RZ, R200 ;  /* 0x000000ffff657224 */ /* 0x000fc400078e00c8 */
[----:B------:R-:W-:Y:S02]  /*3aaf0*/  IMAD.MOV.U32 R62, RZ, RZ, R205 ;  /* 0x000000ffff3e7224 */ /* 0x000fe400078e00cd */
[----:B------:R-:W-:Y:S01]  /*3ab00*/  IMAD.MOV.U32 R63, RZ, RZ, R204 ;  /* 0x000000ffff3f7224 */ /* 0x000fe200078e00cc */
[----:B------:R-:W-:Y:S04]  /*3ab10*/  STL [R1+0x370c], R192 ;  /* 0x00370cc001007387 */ /* 0x000fe80000100800 */
[----:B------:R-:W-:Y:S04]  /*3ab20*/  STL [R1+0x3708], R193 ;  /* 0x003708c101007387 */ /* 0x000fe80000100800 */
[----:B------:R-:W-:Y:S04]  /*3ab30*/  STL [R1+0x3704], R194 ;  /* 0x003704c201007387 */ /* 0x000fe80000100800 */
[----:B------:R-:W-:Y:S04]  /*3ab40*/  STL [R1+0x3700], R195 ;  /* 0x003700c301007387 */ /* 0x000fe80000100800 */
[----:B------:R-:W-:Y:S01]  /*3ab50*/  LDS R163, [R171+0xa080] ;  /* 0x00a08000aba37984 */ /* 0x000fe20000000800 */
[C---:B--2---:R-:W-:Y:S03]  /*3ab60*/  HMMA.1688.F32.TF32 R196, R56.reuse, R146, R72 ;  /* 0x0000009238c4723c */ /* 0x044fe60000081048 */
[----:B------:R-:W-:Y:S05]  /*3ab70*/  LDSM.16.M88.4 R72, [R4+0x1b800] ;  /* 0x01b800000448783b */ /* 0x000fea0000000200 */
[C---:B---3--:R-:W-:Y:S08]  /*3ab80*/  HMMA.1688.F32.TF32 R204, R56.reuse, R138, R96 ;  /* 0x0000008a38cc723c */ /* 0x048ff00000081060 */
[----:B----4-:R-:W-:Y:S01]  /*3ab90*/  HMMA.1688.F32.TF32 R200, R56, R142, R68 ;  /* 0x0000008e38c8723c */ /* 0x010fe20000081044 */
[----:B------:R-:W-:-:S02]  /*3aba0*/  IMAD.MOV.U32 R98, RZ, RZ, R209 ;  /* 0x000000ffff627224 */ /* 0x000fc400078e00d1 */
[----:B------:R-:W-:Y:S02]  /*3abb0*/  IMAD.MOV.U32 R99, RZ, RZ, R208 ;  /* 0x000000ffff637224 */ /* 0x000fe400078e00d0 */
[----:B------:R-:W-:Y:S02]  /*3abc0*/  IMAD.MOV.U32 R96, RZ, RZ, R213 ;  /* 0x000000ffff607224 */ /* 0x000fe400078e00d5 */
[----:B------:R-:W-:Y:S01]  /*3abd0*/  IMAD.MOV.U32 R97, RZ, RZ, R212 ;  /* 0x000000ffff617224 */ /* 0x000fe200078e00d4 */
[----:B------:R-:W-:Y:S04]  /*3abe0*/  STL [R1+0x371c], R196 ;  /* 0x00371cc401007387 */ /* 0x000fe80000100800 */
[----:B------:R-:W-:Y:S01]  /*3abf0*/  STL [R1+0x3718], R197 ;  /* 0x003718c501007387 */ /* 0x000fe20000100800 */
[C---:B------:R-:W-:Y:S03]  /*3ac00*/  HMMA.1688.F32.TF32 R208, R56.reuse, R134, R64 ;  /* 0x0000008638d0723c */ /* 0x040fe60000081040 */
[----:B------:R-:W-:Y:S05]  /*3ac10*/  STL [R1+0x3714], R198 ;  /* 0x003714c601007387 */ /* 0x000fea0000100800 */
[----:B------:R-:W-:Y:S07]  /*3ac20*/  HMMA.1688.F32.TF32 R212, R56, R130, R92 ;  /* 0x0000008238d4723c */ /* 0x000fee000008105c */
[----:B------:R-:W-:-:S02]  /*3ac30*/  IMAD.MOV.U32 R94, RZ, RZ, R217 ;  /* 0x000000ffff5e7224 */ /* 0x000fc400078e00d9 */
[----:B------:R-:W-:Y:S02]  /*3ac40*/  IMAD.MOV.U32 R95, RZ, RZ, R216 ;  /* 0x000000ffff5f7224 */ /* 0x000fe400078e00d8 */
[----:B------:R-:W-:Y:S01]  /*3ac50*/  HMMA.1688.F32.TF32 R216, R56, R126, R60 ;  /* 0x0000007e38d8723c */ /* 0x000fe2000008103c */
[----:B------:R-:W-:Y:S04]  /*3ac60*/  STL [R1+0x3710], R199 ;  /* 0x003710c701007387 */ /* 0x000fe80000100800 */
        /* <DEDUP_REMOVED lines=11> */
[----:B------:R-:W2:Y:S04]  /*3ad20*/  LDL.LU R69, [R1+0x2074] ;  /* 0x0020740001457983 */ /* 0x000ea80000300800 */
[----:B------:R-:W2:Y:S04]  /*3ad30*/  LDL.LU R70, [R1+0x2078] ;  /* 0x0020780001467983 */ /* 0x000ea80000300800 */
[----:B------:R-:W2:Y:S01]  /*3ad40*/  LDL.LU R71, [R1+0x207c] ;  /* 0x00207c0001477983 */ /* 0x000ea20000300800 */
[----:B------:R-:W-:-:S02]  /*3ad50*/  IMAD.MOV.U32 R92, RZ, RZ, R221 ;  /* 0x000000ffff5c7224 */ /* 0x000fc400078e00dd */
[----:B------:R-:W-:Y:S01]  /*3ad60*/  IMAD.MOV.U32 R93, RZ, RZ, R220 ;  /* 0x000000ffff5d7224 */ /* 0x000fe200078e00dc */
[----:B------:R-:W-:Y:S06]  /*3ad70*/  LDSM.16.M88.4 R124, [R4+0x15000] ;  /* 0x01500000047c783b */ /* 0x000fec0000000200 */
[----:B-1----:R-:W-:Y:S01]  /*3ad80*/  HMMA.1688.F32.TF32 R8, R56, R114, R92 ;  /* 0x000000723808723c */ /* 0x002fe2000008105c */
[----:B------:R-:W-:Y:S01]  /*3ad90*/  IMAD.MOV.U32 R64, RZ, RZ, R225 ;  /* 0x000000ffff407224 */ /* 0x000fe200078e00e1 */
[----:B------:R-:W-:Y:S01]  /*3ada0*/  LDSM.16.M88.4 R112, [R4+0x16800] ;  /* 0x016800000470783b */ /* 0x000fe20000000200 */
[----:B------:R-:W-:-:S02]  /*3adb0*/  IMAD.MOV.U32 R65, RZ, RZ, R224 ;  /* 0x000000ffff417224 */ /* 0x000fc400078e00e0 */
[----:B------:R-:W-:Y:S02]  /*3adc0*/  IMAD.MOV.U32 R66, RZ, RZ, R161 ;  /* 0x000000ffff427224 */ /* 0x000fe400078e00a1 */
[----:B------:R-:W-:Y:S11]  /*3add0*/  IMAD.MOV.U32 R67, RZ, RZ, R160 ;  /* 0x000000ffff437224 */ /* 0x000ff600078e00a0 */
[----:B------:R-:W-:Y:S06]  /*3ade0*/  @!UPT UIADD3 URZ, URZ, URZ, URZ ;  /* 0x0000003f3f3ff290 */ /* 0x000fec000fffe03f */
        /* <DEDUP_REMOVED lines=8> */
[----:B------:R-:W-:Y:S01]  /*3ae70*/  HMMA.1688.F32.TF32 R220, R56, R122, R100 ;  /* 0x0000007a38dc723c */ /* 0x000fe20000081064 */
[----:B------:R-:W-:Y:S01]  /*3ae80*/  IMAD.MOV.U32 R92, RZ, RZ, R133 ;  /* 0x000000ffff5c7224 */ /* 0x000fe200078e0085 */
[----:B------:R-:W-:Y:S01]  /*3ae90*/  LDSM.16.M88.4 R120, [R4+0x15800] ;  /* 0x015800000478783b */ /* 0x000fe20000000200 */
[----:B------:R-:W-:Y:S02]  /*3aea0*/  IMAD.MOV.U32 R93, RZ, RZ, R132 ;  /* 0x000000ffff5d7224 */ /* 0x000fe400078e0084 */
[----:B------:R-:W-:Y:S01]  /*3aeb0*/  IMAD.MOV.U32 R94, RZ, RZ, R129 ;  /* 0x000000ffff5e7224 */ /* 0x000fe200078e0081 */
[----:B------:R-:W1:Y:S01]  /*3aec0*/  LDSM.16.M88.4 R132, [R4+0x14000] ;  /* 0x014000000484783b */ /* 0x000e620000000200 */
[----:B------:R-:W-:-:S02]  /*3aed0*/  IMAD.MOV.U32 R100, RZ, RZ, R149 ;  /* 0x000000ffff647224 */ /* 0x000fc400078e0095 */
[----:B------:R-:W-:Y:S01]  /*3aee0*/  IMAD.MOV.U32 R101, RZ, RZ, R148 ;  /* 0x000000ffff657224 */ /* 0x000fe200078e0094 */
[----:B------:R-:W-:Y:S01]  /*3aef0*/  HMMA.1688.F32.TF32 R224, R56, R118, R96 ;  /* 0x0000007638e0723c */ /* 0x000fe20000081060 */
[----:B------:R-:W-:Y:S01]  /*3af00*/  IMAD.MOV.U32 R102, RZ, RZ, R145 ;  /* 0x000000ffff667224 */ /* 0x000fe200078e0091 */
[----:B------:R-:W-:Y:S01]  /*3af10*/  LDSM.16.M88.4 R116, [R4+0x16000] ;  /* 0x016000000474783b */ /* 0x000fe20000000200 */
[----:B------:R-:W-:Y:S02]  /*3af20*/  IMAD.MOV.U32 R103, RZ, RZ, R144 ;  /* 0x000000ffff677224 */ /* 0x000fe400078e0090 */
[----:B------:R-:W-:Y:S01]  /*3af30*/  IMAD.MOV.U32 R95, RZ, RZ, R128 ;  /* 0x000000ffff5f7224 */ /* 0x000fe200078e0080 */
[----:B------:R-:W-:Y:S01]  /*3af40*/  LDSM.16.M88.4 R56, [R4+0x1d800] ;  /* 0x01d800000438783b */ /* 0x000fe20000000200 */
[----:B------:R-:W-:Y:S02]  /*3af50*/  IMAD.MOV.U32 R96, RZ, RZ, R141 ;  /* 0x000000ffff607224 */ /* 0x000fe400078e008d */
[----:B------:R-:W-:Y:S01]  /*3af60*/  IMAD.MOV.U32 R97, RZ, RZ, R140 ;  /* 0x000000ffff617224 */ /* 0x000fe200078e008c */
[----:B------:R-:W3:Y:S01]  /*3af70*/  LDSM.16.M88.4 R128, [R4+0x14800] ;  /* 0x014800000480783b */ /* 0x000ee20000000200 */
[----:B------:R-:W-:-:S02]  /*3af80*/  IMAD.MOV.U32 R98, RZ, RZ, R137 ;  /* 0x000000ffff627224 */ /* 0x000fc400078e0089 */
[----:B------:R-:W-:Y:S01]  /*3af90*/  IMAD.MOV.U32 R99, RZ, RZ, R136 ;  /* 0x000000ffff637224 */ /* 0x000fe200078e0088 */
[----:B------:R-:W-:Y:S04]  /*3afa0*/  STL.64 [R1+0x3778], R222 ;  /* 0x003778de01007387 */ /* 0x000fe80000100a00 */
[----:B------:R-:W-:Y:S04]  /*3afb0*/  STL.64 [R1+0x3770], R220 ;  /* 0x003770dc01007387 */ /* 0x000fe80000100a00 */
[----:B------:R-:W-:Y:S04]  /*3afc0*/  LDSM.16.M88.4 R156, [R4+0x1e000] ;  /* 0x01e00000049c783b */ /* 0x000fe80000000200 */
[----:B------:R-:W-:Y:S04]  /*3afd0*/  STL.64 [R1+0x3788], R226 ;  /* 0x003788e201007387 */ /* 0x000fe80000100a00 */
[----:B------:R-:W-:Y:S04]  /*3afe0*/  STL.64 [R1+0x3780], R224 ;  /* 0x003780e001007387 */ /* 0x000fe80000100a00 */
[----:B------:R-:W-:Y:S04]  /*3aff0*/  LDSM.16.M88.4 R152, [R4+0x1e800] ;  /* 0x01e800000498783b */ /* 0x000fe80000000200 */
[----:B------:R-:W-:Y:S04]  /*3b000*/  LDSM.16.M88.4 R148, [R4+0x1f000] ;  /* 0x01f000000494783b */ /* 0x000fe80000000200 */
[----:B------:R-:W-:Y:S04]  /*3b010*/  LDSM.16.M88.4 R140, [R4+0x13000] ;  /* 0x01300000048c783b */ /* 0x000fe80000000200 */
[----:B------:R-:W-:Y:S04]  /*3b020*/  LDSM.16.M88.4 R144, [R4+0x1f800] ;  /* 0x01f800000490783b */ /* 0x000fe80000000200 */
[----:B------:R-:W-:Y:S04]  /*3b030*/  LDSM.16.M88.4 R136, [R4+0x13800] ;  /* 0x013800000488783b */ /* 0x000fe80000000200 */
[----:B------:R-:W-:Y:S04]  /*3b040*/  LDS R160, [R3+0x8080] ;  /* 0x0080800003a07984 */ /* 0x000fe80000000800 */
[----:B------:R-:W-:Y:S01]  /*3b050*/  LDS R161, [R171+0x8080] ;  /* 0x00808000aba17984 */ /* 0x000fe20000000800 */
[C---:B--2---:R-:W-:Y:S03]  /*3b060*/  HMMA.1688.F32.TF32 R8, R172.reuse, R32, R68 ;  /* 0x00000020ac08723c */ /* 0x044fe60000081044 */
[----:B------:R-:W-:Y:S11]  /*3b070*/  LDSM.16.M88.4 R68, [R4+0x1c000] ;  /* 0x01c000000444783b */ /* 0x000ff60000000200 */
[----:B------:R-:W-:Y:S10]  /*3b080*/  @!UPT UIADD3 URZ, URZ, URZ, URZ ;  /* 0x0000003f3f3ff290 */ /* 0x000ff4000fffe03f */
[----:B------:R-:W-:Y:S02]  /*3b090*/  IMAD.MOV.U32 R46, RZ, RZ, R8 ;  /* 0x000000ffff2e7224 */ /* 0x000fe400078e0008 */
[----:B------:R-:W-:Y:S02]  /*3b0a0*/  IMAD.MOV.U32 R47, RZ, RZ, R9 ;  /* 0x000000ffff2f7224 */ /* 0x000fe400078e0009 */
[----:B------:R-:W-:Y:S02]  /*3b0b0*/  IMAD.MOV.U32 R42, RZ, RZ, R10 ;  /* 0x000000ffff2a7224 */ /* 0x000fe400078e000a */
[----:B------:R-:W-:Y:S02]  /*3b0c0*/  IMAD.MOV.U32 R43, RZ, RZ, R11 ;  /* 0x000000ffff2b7224 */ /* 0x000fe400078e000b */
[C---:B------:R-:W-:Y:S01]  /*3b0d0*/  HMMA.1688.F32.TF32 R8, R172.reuse, R36, R64 ;  /* 0x00000024ac08723c */ /* 0x040fe20000081040 */
[----:B------:R-:W-:Y:S11]  /*3b0e0*/  LDSM.16.M88.4 R64, [R4+0x1c800] ;  /* 0x01c800000440783b */ /* 0x000ff60000000200 */
[----:B------:R-:W-:Y:S11]  /*3b0f0*/  @!UPT UIADD3 URZ, URZ, URZ, URZ ;  /* 0x0000003f3f3ff290 */ /* 0x000ff6000fffe03f */
[----:B------:R-:W-:Y:S01]  /*3b100*/  @!UPT UIADD3 URZ, URZ, URZ, URZ ;  /* 0x0000003f3f3ff290 */ /* 0x000fe2000fffe03f */
        /* <DEDUP_REMOVED lines=13> */
[----:B------:R-:W2:Y:S11]  /*3b1e0*/  LDSM.16.M88.4 R100, [R4+0x18000] ;  /* 0x018000000464783b */ /* 0x000eb60000000200 */
[----:B------:R-:W-:Y:S11]  /*3b1f0*/  @!UPT UIADD3 URZ, URZ, URZ, URZ ;  /* 0x0000003f3f3ff290 */ /* 0x000ff6000fffe03f */
[----:B------:R-:W-:Y:S01]  /*3b200*/  @!UPT UIADD3 URZ, URZ, URZ, URZ ;  /* 0x0000003f3f3ff290 */ /* 0x000fe2000fffe03f */
[----:B------:R-:W-:Y:S02]  /*3b210*/  IMAD.MOV.U32 R180, RZ, RZ, R8 ;  /* 0x000000ffffb47224 */ /* 0x000fe400078e0008 */
[----:B------:R-:W-:Y:S02]  /*3b220*/  IMAD.MOV.U32 R181, RZ, RZ, R9 ;  /* 0x000000ffffb57224 */ /* 0x000fe400078e0009 */
[----:B------:R-:W-:Y:S02]  /*3b230*/  IMAD.MOV.U32 R182, RZ, RZ, R10 ;  /* 0x000000ffffb67224 */ /* 0x000fe400078e000a */
[----:B------:R-:W-:Y:S02]  /*3b240*/  IMAD.MOV.U32 R183, RZ, RZ, R11 ;  /* 0x000000ffffb77224 */ /* 0x000fe400078e000b */
[C---:B------:R-:W-:Y:S01]  /*3b250*/  HMMA.1688.F32.TF32 R8, R172.reuse, R48, R96 ;  /* 0x00000030ac08723c */ /* 0x040fe20000081060 */
[----:B------:R-:W4:Y:S11]  /*3b260*/  LDSM.16.M88.4 R96, [R4+0x18800] ;  /* 0x018800000460783b */ /* 0x000f360000000200 */
[----:B------:R-:W-:Y:S11]  /*3b270*/  @!UPT UIADD3 URZ, URZ, URZ, URZ ;  /* 0x0000003f3f3ff290 */ /* 0x000ff6000fffe03f */
[----:B------:R-:W-:Y:S01]  /*3b280*/  @!UPT UIADD3 URZ, URZ, URZ, URZ ;  /* 0x0000003f3f3ff290 */ /* 0x000fe2000fffe03f */
[----:B------:R-:W-:Y:S02]  /*3b290*/  IMAD.MOV.U32 R184, RZ, RZ, R8 ;  /* 0x000000ffffb87224 */ /* 0x000fe400078e0008 */
[----:B------:R-:W-:Y:S02]  /*3b2a0*/  IMAD.MOV.U32 R185, RZ, RZ, R9 ;  /* 0x000000ffffb97224 */ /* 0x000fe400078e0009 */
[----:B------:R-:W-:Y:S02]  /*3b2b0*/  IMAD.MOV.U32 R186, RZ, RZ, R10 ;  /* 0x000000ffffba7224 */ /* 0x000fe400078e000a */
[----:B------:R-:W-:Y:S02]  /*3b2c0*/  IMAD.MOV.U32 R187, RZ, RZ, R11 ;  /* 0x000000ffffbb7224 */ /* 0x000fe400078e000b */
[----:B------:R-:W-:Y:S01]  /*3b2d0*/  HMMA.1688.F32.TF32 R8, R172, R52, R92 ;  /* 0x00000034ac08723c */ /* 0x000fe2000008105c */
[----:B------:R-:W1:Y:S04]  /*3b2e0*/  LDSM.16.M88.4 R92, [R4+0x19000] ;  /* 0x01900000045c783b */ /* 0x000e680000000200 */
[----:B------:R-:W-:Y:S04]  /*3b2f0*/  STL.64 [R1+0x37a0], R178 ;  /* 0x0037a0b201007387 */ /* 0x000fe80000100a00 */
[----:B------:R-:W-:Y:S04]  /*3b300*/  STL.64 [R1+0x3798], R176 ;  /* 0x003798b001007387 */ /* 0x000fe80000100a00 */
[----:B------:R-:W-:Y:S04]  /*3b310*/  STL.64 [R1+0x37b0], R182 ;  /* 0x0037b0b601007387 */ /* 0x000fe80000100a00 */
[----:B------:R-:W-:Y:S04]  /*3b320*/  STL.64 [R1+0x37a8], R180 ;  /* 0x0037a8b401007387 */ /* 0x000fe80000100a00 */
[----:B------:R-:W-:Y:S03]  /*3b330*/  STL.64 [R1+0x37c0], R186 ;  /* 0x0037c0ba01007387 */ /* 0x000fe60000100a00 */
[----:B------:R-:W-:-:S02]  /*3b340*/  IMAD.MOV.U32 R190, RZ, RZ, R10 ;  /* 0x000000ffffbe7224 */ /* 0x000fc400078e000a */
[----:B------:R-:W-:Y:S02]  /*3b350*/  IMAD.MOV.U32 R191, RZ, RZ, R11 ;  /* 0x000000ffffbf7224 */ /* 0x000fe400078e000b */
[----:B------:R-:W-:Y:S02]  /*3b360*/  IMAD.MOV.U32 R188, RZ, RZ, R8 ;  /* 0x000000ffffbc7224 */ /* 0x000fe400078e0008 */
[----:B------:R-:W-:Y:S01]  /*3b370*/  IMAD.MOV.U32 R189, RZ, RZ, R9 ;  /* 0x000000ffffbd7224 */ /* 0x000fe200078e0009 */
[----:B------:R-:W-:Y:S04]  /*3b380*/  STL.64 [R1+0x37b8], R184 ;  /* 0x0037b8b801007387 */ /* 0x000fe80000100a00 */
[----:B------:R-:W-:Y:S04]  /*3b390*/  STL.64 [R1+0x37d0], R190 ;  /* 0x0037d0be01007387 */ /* 0x000fe80000100a00 */
[----:B------:R-:W-:Y:S04]  /*3b3a0*/  STL.64 [R1+0x37c8], R188 ;  /* 0x0037c8bc01007387 */ /* 0x000fe80000100a00 */
[----:B-1----:R-:W-:Y:S04]  /*3b3b0*/  STL [R1+0x34f8], R134 ;  /* 0x0034f88601007387 */ /* 0x002fe80000100800 */
[----:B------:R-:W-:Y:S04]  /*3b3c0*/  STL [R1+0x34f4], R135 ;  /* 0x0034f48701007387 */ /* 0x000fe80000100800 */
[----:B---3--:R-:W-:Y:S04]  /*3b3d0*/  STL [R1+0x3500], R130 ;  /* 0x0035008201007387 */ /* 0x008fe80000100800 */
        /* <DEDUP_REMOVED lines=15> */
[----:B----4-:R-:W-:Y:S04]  /*3b4d0*/  STL [R1+0x352c], R98 ;  /* 0x00352c6201007387 */ /* 0x010fe80000100800 */
        /* <DEDUP_REMOVED lines=27> */
[----:B------:R-:W3:Y:S04]  /*3b690*/  LDL.LU R12, [R1+0x2970] ;  /* 0x00297000010c7983 */ /* 0x000ee80000300800 */
[----:B------:R-:W3:Y:S04]  /*3b6a0*/  LDL.LU R13, [R1+0x2974] ;  /* 0x00297400010d7983 */ /* 0x000ee80000300800 */
[----:B------:R-:W3:Y:S04]  /*3b6b0*/  LDL.LU R14, [R1+0x2978] ;  /* 0x00297800010e7983 */ /* 0x000ee80000300800 */
[----:B------:R-:W3:Y:S01]  /*3b6c0*/  LDL.LU R15, [R1+0x297c] ;  /* 0x00297c00010f7983 */ /* 0x000ee20000300800 */
[----:B------:R-:W-:Y:S03]  /*3b6d0*/  HMMA.1688.F32.TF32 R4, R172, R140, R20 ;  /* 0x0000008cac04723c */ /* 0x000fe60000081014 */
[----:B------:R-:W-:Y:S04]  /*3b6e0*/  STL [R1+0x359c], R146 ;  /* 0x00359c9201007387 */ /* 0x000fe80000100800 */
[----:B------:R1:W-:Y:S04]  /*3b6f0*/  STL [R1+0x3598], R147 ;  /* 0x0035989301007387 */ /* 0x0003e80000100800 */
        /* <DEDUP_REMOVED lines=8> */
[C---:B------:R-:W-:Y:S03]  /*3b780*/  HMMA.1688.F32.TF32 R4, R172.reuse, R136, R232 ;  /* 0x00000088ac04723c */ /* 0x040fe600000810e8 */
[----:B------:R-:W-:Y:S04]  /*3b790*/  STL.64 [R1+0x3930], R194 ;  /* 0x003930c201007387 */ /* 0x000fe80000100a00 */
[----:B------:R-:W-:Y:S11]  /*3b7a0*/  STL.64 [R1+0x3928], R192 ;  /* 0x003928c001007387 */ /* 0x000ff60000100a00 */
[----:B------:R-:W-:Y:S06]  /*3b7b0*/  @!UPT UIADD3 URZ, URZ, URZ, URZ ;  /* 0x0000003f3f3ff290 */ /* 0x000fec000fffe03f */
[----:B------:R-:W-:Y:S02]  /*3b7c0*/  IMAD.MOV.U32 R198, RZ, RZ, R6 ;  /* 0x000000ffffc67224 */ /* 0x000fe400078e0006 */
[----:B------:R-:W-:Y:S02]  /*3b7d0*/  IMAD.MOV.U32 R199, RZ, RZ, R7 ;  /* 0x000000ffffc77224 */ /* 0x000fe400078e0007 */
[----:B------:R-:W-:Y:S02]  /*3b7e0*/  IMAD.MOV.U32 R196, RZ, RZ, R4 ;  /* 0x000000ffffc47224 */ /* 0x000fe400078e0004 */
[----:B------:R-:W-:Y:S01]  /*3b7f0*/  IMAD.MOV.U32 R197, RZ, RZ, R5 ;  /* 0x000000ffffc57224 */ /* 0x000fe200078e0005 */
[----:B------:R-:W-:Y:S01]  /*3b800*/  STL.64 [R1+0x3940], R198 ;  /* 0x003940c601007387 */ /* 0x000fe20000100a00 */
[----:B------:R-:W-:Y:S03]  /*3b810*/  HMMA.1688.F32.TF32 R4, R172, R132, R16 ;  /* 0x00000084ac04723c */ /* 0x000fe60000081010 */
[----:B------:R-:W-:Y:S04]  /*3b820*/  STL.64 [R1+0x3938], R196 ;  /* 0x003938c401007387 */ /* 0x000fe80000100a00 */
[----:B------:R-:W4:Y:S04]  /*3b830*/  LDL.LU R16, [R1+0x2950] ;  /* 0x0029500001107983 */ /* 0x000f280000300800 */
[----:B------:R-:W4:Y:S04]  /*3b840*/  LDL.LU R17, [R1+0x2954] ;  /* 0x0029540001117983 */ /* 0x000f280000300800 */
[----:B------:R-:W4:Y:S04]  /*3b850*/  LDL.LU R18, [R1+0x2958] ;  /* 0x0029580001127983 */ /* 0x000f280000300800 */
[----:B------:R-:W4:Y:S05]  /*3b860*/  LDL.LU R19, [R1+0x295c] ;  /* 0x00295c0001137983 */ /* 0x000f2a0000300800 */
[----:B-1----:R-:W-:-:S02]  /*3b870*/  IMAD.MOV.U32 R71, RZ, RZ, R7 ;  /* 0x000000ffff477224 */ /* 0x002fc400078e0007 */
[----:B------:R-:W-:Y:S02]  /*3b880*/  IMAD.MOV.U32 R70, RZ, RZ, R6 ;  /* 0x000000ffff467224 */ /* 0x000fe400078e0006 */
[----:B--2---:R-:W-:Y:S02]  /*3b890*/  IMAD.MOV.U32 R67, RZ, RZ, R5 ;  /* 0x000000ffff437224 */ /* 0x004fe400078e0005 */
[----:B------:R-:W-:Y:S01]  /*3b8a0*/  IMAD.MOV.U32 R66, RZ, RZ, R4 ;  /* 0x000000ffff427224 */ /* 0x000fe200078e0004 */
[----:B------:R-:W-:Y:S04]  /*3b8b0*/  STL [R1+0x35ac], R71 ;  /* 0x0035ac4701007387 */ /* 0x000fe80000100800 */
[----:B------:R-:W-:Y:S04]  /*3b8c0*/  STL [R1+0x35a8], R70 ;  /* 0x0035a84601007387 */ /* 0x000fe80000100800 */
[----:B------:R-:W-:Y:S04]  /*3b8d0*/  STL [R1+0x35a4], R67 ;  /* 0x0035a44301007387 */ /* 0x000fe80000100800 */
[----:B------:R1:W-:Y:S01]  /*3b8e0*/  STL [R1+0x35a0], R66 ;  /* 0x0035a04201007387 */ /* 0x0003e20000100800 */
[----:B---3--:R-:W-:Y:S03]  /*3b8f0*/  HMMA.1688.F32.TF32 R4, R172, R128, R12 ;  /* 0x00000080ac04723c */ /* 0x008fe6000008100c */
[----:B------:R-:W2:Y:S04]  /*3b900*/  LDL.LU R12, [R1+0x2940] ;  /* 0x00294000010c7983 */ /* 0x000ea80000300800 */
[----:B------:R-:W2:Y:S04]  /*3b910*/  LDL.LU R13, [R1+0x2944] ;  /* 0x00294400010d7983 */ /* 0x000ea80000300800 */
[----:B------:R-:W2:Y:S04]  /*3b920*/  LDL.LU R14, [R1+0x2948] ;  /* 0x00294800010e7983 */ /* 0x000ea80000300800 */
[----:B------:R-:W2:Y:S09]  /*3b930*/  LDL.LU R15, [R1+0x294c] ;  /* 0x00294c00010f7983 */ /* 0x000eb20000300800 */
[----:B------:R-:W-:-:S02]  /*3b940*/  IMAD.MOV.U32 R63, RZ, RZ, R7 ;  /* 0x000000ffff3f7224 */ /* 0x000fc400078e0007 */
[----:B------:R-:W-:Y:S02]  /*3b950*/  IMAD.MOV.U32 R62, RZ, RZ, R6 ;  /* 0x000000ffff3e7224 */ /* 0x000fe400078e0006 */
[----:B----4-:R-:W-:Y:S02]  /*3b960*/  IMAD.MOV.U32 R59, RZ, RZ, R5 ;  /* 0x000000ffff3b7224 */ /* 0x010fe400078e0005 */
[----:B------:R-:W-:Y:S01]  /*3b970*/  IMAD.MOV.U32 R58, RZ, RZ, R4 ;  /* 0x000000ffff3a7224 */ /* 0x000fe200078e0004 */
[----:B------:R-:W-:Y:S01]  /*3b980*/  STL [R1+0x35bc], R63 ;  /* 0x0035bc3f01007387 */ /* 0x000fe20000100800 */
[----:B------:R-:W-:Y:S03]  /*3b990*/  HMMA.1688.F32.TF32 R4, R172, R124, R20 ;  /* 0x0000007cac04723c */ /* 0x000fe60000081014 */
[----:B------:R-:W-:Y:S04]  /*3b9a0*/  STL [R1+0x35b8], R62 ;  /* 0x0035b83e01007387 */ /* 0x000fe80000100800 */
        /* <DEDUP_REMOVED lines=10> */
[----:B------:R-:W-:Y:S04]  /*3ba50*/  STL [R1+0x35cc], R79 ;  /* 0x0035cc4f01007387 */ /* 0x000fe80000100800 */
[----:B------:R-:W-:Y:S04]  /*3ba60*/  STL [R1+0x35c8], R78 ;  /* 0x0035c84e01007387 */ /* 0x000fe80000100800 */
[----:B------:R-:W-:Y:S04]  /*3ba70*/  STL [R1+0x35c4], R75 ;  /* 0x0035c44b01007387 */ /* 0x000fe80000100800 */
[----:B------:R1:W-:Y:S01]  /*3ba80*/  STL [R1+0x35c0], R74 ;  /* 0x0035c04a01007387 */ /* 0x0003e20000100800 */
[----:B------:R-:W-:Y:S03]  /*3ba90*/  HMMA.1688.F32.TF32 R4, R172, R120, R16 ;  /* 0x00000078ac04723c */ /* 0x000fe60000081010 */
[----:B------:R-:W3:Y:S04]  /*3baa0*/  LDL.LU R16, [R1+0x2920] ;  /* 0x0029200001107983 */ /* 0x000ee80000300800 */
[----:B------:R-:W3:Y:S04]  /*3bab0*/  LDL.LU R17, [R1+0x2924] ;  /* 0x0029240001117983 */ /* 0x000ee80000300800 */
[----:B------:R-:W3:Y:S04]  /*3bac0*/  LDL.LU R18, [R1+0x2928] ;  /* 0x0029280001127983 */ /* 0x000ee80000300800 */
[----:B------:R-:W3:Y:S09]  /*3bad0*/  LDL.LU R19, [R1+0x292c] ;  /* 0x00292c0001137983 */ /* 0x000ef20000300800 */
        /* <DEDUP_REMOVED lines=8> */
[----:B--2---:R-:W-:Y:S03]  /*3bb60*/  HMMA.1688.F32.TF32 R4, R172, R116, R12 ;  /* 0x00000074ac04723c */ /* 0x004fe6000008100c */
        /* <DEDUP_REMOVED lines=12> */
[----:B----4-:R-:W-:Y:S03]  /*3bc30*/  HMMA.1688.F32.TF32 R4, R172, R112, R20 ;  /* 0x00000070ac04723c */ /* 0x010fe60000081014 */
[----:B------:R-:W4:Y:S04]  /*3bc40*/  LDL.LU R20, [R1+0x2900] ;  /* 0x0029000001147983 */ /* 0x000f280000300800 */
[----:B------:R-:W4:Y:S04]  /*3bc50*/  LDL.LU R21, [R1+0x2904] ;  /* 0x0029040001157983 */ /* 0x000f280000300800 */
[----:B------:R-:W4:Y:S04]  /*3bc60*/  LDL.LU R22, [R1+0x2908] ;  /* 0x0029080001167983 */ /* 0x000f280000300800 */
[----:B------:R-:W4:Y:S09]  /*3bc70*/  LDL.LU R23, [R1+0x290c] ;  /* 0x00290c0001177983 */ /* 0x000f320000300800 */
[----:B-1----:R-:W-:-:S02]  /*3bc80*/  IMAD.MOV.U32 R66, RZ, RZ, R7 ;  /* 0x000000ffff427224 */ /* 0x002fc400078e0007 */
[----:B------:R-:W-:Y:S02]  /*3bc90*/  IMAD.MOV.U32 R67, RZ, RZ, R6 ;  /* 0x000000ffff437224 */ /* 0x000fe400078e0006 */
[----:B------:R-:W-:Y:S02]  /*3bca0*/  IMAD.MOV.U32 R70, RZ, RZ, R5 ;  /* 0x000000ffff467224 */ /* 0x000fe400078e0005 */
[----:B------:R-:W-:Y:S01]  /*3bcb0*/  IMAD.MOV.U32 R71, RZ, RZ, R4 ;  /* 0x000000ffff477224 */ /* 0x000fe200078e0004 */
[----:B------:R1:W-:Y:S04]  /*3bcc0*/  STL [R1+0x35fc], R66 ;  /* 0x0035fc4201007387 */ /* 0x0003e80000100800 */
[----:B------:R1:W-:Y:S01]  /*3bcd0*/  STL [R1+0x35f8], R67 ;  /* 0x0035f84301007387 */ /* 0x0003e20000100800 */
[----:B---3--:R-:W-:Y:S03]  /*3bce0*/  HMMA.1688.F32.TF32 R4, R172, R108, R16 ;  /* 0x0000006cac04723c */ /* 0x008fe60000081010 */
[----:B------:R3:W-:Y:S04]  /*3bcf0*/  STL [R1+0x35f4], R70 ;  /* 0x0035f44601007387 */ /* 0x0007e80000100800 */
[----:B------:R1:W-:Y:S04]  /*3bd00*/  STL [R1+0x35f0], R71 ;  /* 0x0035f04701007387 */ /* 0x0003e80000100800 */
[----:B------:R-:W3:Y:S04]  /*3bd10*/  LDL.LU R16, [R1+0x28f0] ;  /* 0x0028f00001107983 */ /* 0x000ee80000300800 */
[----:B------:R-:W3:Y:S04]  /*3bd20*/  LDL.LU R17, [R1+0x28f4] ;  /* 0x0028f40001117983 */ /* 0x000ee80000300800 */
[----:B------:R-:W3:Y:S04]  /*3bd30*/  LDL.LU R18, [R1+0x28f8] ;  /* 0x0028f80001127983 */ /* 0x000ee80000300800 */
[----:B------:R-:W3:Y:S01]  /*3bd40*/  LDL.LU R19, [R1+0x28fc] ;  /* 0x0028fc0001137983 */ /* 0x000ee20000300800 */
        /* <DEDUP_REMOVED lines=17> */
[----:B------:R1:W-:Y:S04]  /*3be60*/  STL [R1+0x361c], R58 ;  /* 0x00361c3a01007387 */ /* 0x0003e80000100800 */
[----:B------:R1:W-:Y:S04]  /*3be70*/  STL [R1+0x3618], R59 ;  /* 0x0036183b01007387 */ /* 0x0003e80000100800 */
[----:B------:R1:W-:Y:S04]  /*3be80*/  STL [R1+0x3614], R62 ;  /* 0x0036143e01007387 */ /* 0x0003e80000100800 */
[----:B------:R1:W-:Y:S01]  /*3be90*/  STL [R1+0x3610], R63 ;  /* 0x0036103f01007387 */ /* 0x0003e20000100800 */
        /* <DEDUP_REMOVED lines=9> */
[----:B------:R-:W-:Y:S04]  /*3bf30*/  STL [R1+0x362c], R74 ;  /* 0x00362c4a01007387 */ /* 0x000fe80000100800 */
[----:B------:R-:W-:Y:S04]  /*3bf40*/  STL [R1+0x3628], R75 ;  /* 0x0036284b01007387 */ /* 0x000fe80000100800 */
[----:B------:R-:W-:Y:S04]  /*3bf50*/  STL [R1+0x3624], R78 ;  /* 0x0036244e01007387 */ /* 0x000fe80000100800 */
[----:B------:R-:W-:Y:S01]  /*3bf60*/  STL [R1+0x3620], R79 ;  /* 0x0036204f01007387 */ /* 0x000fe20000100800 */
[----:B---3--:R-:W-:Y:S03]  /*3bf70*/  HMMA.1688.F32.TF32 R4, R172, R96, R16 ;  /* 0x00000060ac04723c */ /* 0x008fe60000081010 */
        /* <DEDUP_REMOVED lines=11> */
[----:B------:R-:W-:Y:S04]  /*3c030*/  STL [R1+0x3630], R159 ;  /* 0x0036309f01007387 */ /* 0x000fe80000100800 */
[----:B------:R-:W3:Y:S04]  /*3c040*/  LDL.LU R20, [R1+0x28b0] ;  /* 0x0028b00001147983 */ /* 0x000ee80000300800 */
[----:B------:R-:W3:Y:S04]  /*3c050*/  LDL.LU R21, [R1+0x28b4] ;  /* 0x0028b40001157983 */ /* 0x000ee80000300800 */
[----:B------:R-:W3:Y:S04]  /*3c060*/  LDL.LU R22, [R1+0x28b8] ;  /* 0x0028b80001167983 */ /* 0x000ee80000300800 */
[----:B------:R-:W3:Y:S01]  /*3c070*/  LDL.LU R23, [R1+0x28bc] ;  /* 0x0028bc0001177983 */ /* 0x000ee20000300800 */
        /* <DEDUP_REMOVED lines=8> */
[----:B------:R-:W-:Y:S02]  /*3c100*/  IMAD.MOV.U32 R95, RZ, RZ, R7 ;  /* 0x000000ffff5f7224 */ /* 0x000fe400078e0007 */
[----:B----4-:R-:W-:Y:S03]  /*3c110*/  HMMA.1688.F32.TF32 R4, R172, R88, R232 ;  /* 0x00000058ac04723c */ /* 0x010fe600000810e8 */
[----:B------:R4:W-:Y:S04]  /*3c120*/  STL [R1+0x364c], R95 ;  /* 0x00364c5f01007387 */ /* 0x0009e80000100800 */
[----:B------:R1:W-:Y:S04]  /*3c130*/  STL [R1+0x3648], R94 ;  /* 0x0036485e01007387 */ /* 0x0003e80000100800 */
[----:B------:R1:W-:Y:S04]  /*3c140*/  STL [R1+0x3644], R91 ;  /* 0x0036445b01007387 */ /* 0x0003e80000100800 */
[----:B------:R1:W-:Y:S09]  /*3c150*/  STL [R1+0x3640], R90 ;  /* 0x0036405a01007387 */ /* 0x0003f20000100800 */
        /* <DEDUP_REMOVED lines=8> */
[----:B---3--:R-:W-:Y:S03]  /*3c1e0*/  HMMA.1688.F32.TF32 R4, R172, R84, R16 ;  /* 0x00000054ac04723c */ /* 0x008fe60000081010 */
[----:B------:R-:W3:Y:S04]  /*3c1f0*/  LDL.LU R16, [R1+0x2890] ;  /* 0x0028900001107983 */ /* 0x000ee80000300800 */
[----:B------:R-:W3:Y:S04]  /*3c200*/  LDL.LU R17, [R1+0x2894] ;  /* 0x0028940001117983 */ /* 0x000ee80000300800 */
[----:B------:R-:W3:Y:S04]  /*3c210*/  LDL.LU R18, [R1+0x2898] ;  /* 0x0028980001127983 */ /* 0x000ee80000300800 */
[----:B------:R-:W3:Y:S09]  /*3c220*/  LDL.LU R19, [R1+0x289c] ;  /* 0x00289c0001137983 */ /* 0x000ef20000300800 */
[----:B-1----:R-:W-:-:S02]  /*3c230*/  IMAD.MOV.U32 R66, RZ, RZ, R4 ;  /* 0x000000ffff427224 */ /* 0x002fc400078e0004 */
[----:B------:R-:W-:Y:S02]  /*3c240*/  IMAD.MOV.U32 R67, RZ, RZ, R5 ;  /* 0x000000ffff437224 */ /* 0x000fe400078e0005 */
[----:B------:R-:W-:Y:S02]  /*3c250*/  IMAD.MOV.U32 R70, RZ, RZ, R6 ;  /* 0x000000ffff467224 */ /* 0x000fe400078e0006 */
[----:B------:R-:W-:Y:S02]  /*3c260*/  IMAD.MOV.U32 R71, RZ, RZ, R7 ;  /* 0x000000ffff477224 */ /* 0x000fe400078e0007 */
[----:B------:R-:W-:Y:S03]  /*3c270*/  HMMA.1688.F32.TF32 R4, R172, R80, R20 ;  /* 0x00000050ac04723c */ /* 0x000fe60000081014 */
        /* <DEDUP_REMOVED lines=12> */
[----:B--2---:R-:W-:Y:S03]  /*3c340*/  HMMA.1688.F32.TF32 R4, R172, R76, R12 ;  /* 0x0000004cac04723c */ /* 0x004fe6000008100c */
[----:B------:R-:W2:Y:S04]  /*3c350*/  LDL.LU R12, [R1+0x2880] ;  /* 0x00288000010c7983 */ /* 0x000ea80000300800 */
[----:B------:R-:W2:Y:S04]  /*3c360*/  LDL.LU R13, [R1+0x2884] ;  /* 0x00288400010d7983 */ /* 0x000ea80000300800 */
[----:B------:R-:W2:Y:S04]  /*3c370*/  LDL.LU R14, [R1+0x2888] ;  /* 0x00288800010e7983 */ /* 0x000ea80000300800 */
[----:B------:R-:W2:Y:S04]  /*3c380*/  LDL.LU R15, [R1+0x288c] ;  /* 0x00288c00010f7983 */ /* 0x000ea80000300800 */
[----:B------:R-:W4:Y:S04]  /*3c390*/  LDL.LU R28, [R1+0x2870] ;  /* 0x00287000011c7983 */ /* 0x000f280000300800 */
[----:B------:R-:W4:Y:S01]  /*3c3a0*/  LDL.LU R29, [R1+0x2874] ;  /* 0x00287400011d7983 */ /* 0x000f220000300800 */
[----:B------:R-:W-:-:S03]  /*3c3b0*/  IMAD.MOV.U32 R98, RZ, RZ, R4 ;  /* 0x000000ffff627224 */ /* 0x000fc600078e0004 */
[----:B------:R-:W4:Y:S01]  /*3c3c0*/  LDL.LU R30, [R1+0x2878] ;  /* 0x00287800011e7983 */ /* 0x000f220000300800 */
[----:B------:R-:W-:Y:S02]  /*3c3d0*/  IMAD.MOV.U32 R99, RZ, RZ, R5 ;  /* 0x000000ffff637224 */ /* 0x000fe400078e0005 */
[----:B------:R-:W-:Y:S01]  /*3c3e0*/  IMAD.MOV.U32 R102, RZ, RZ, R6 ;  /* 0x000000ffff667224 */ /* 0x000fe200078e0006 */
[----:B------:R-:W4:Y:S01]  /*3c3f0*/  LDL.LU R31, [R1+0x287c] ;  /* 0x00287c00011f7983 */ /* 0x000f220000300800 */
[----:B------:R-:W-:-:S05]  /*3c400*/  IMAD.MOV.U32 R103, RZ, RZ, R7 ;  /* 0x000000ffff677224 */ /* 0x000fca00078e0007 */
        /* <DEDUP_REMOVED lines=10> */
[----:B------:R-:W-:Y:S02]  /*3c4b0*/  @!UPT UIADD3 URZ, URZ, URZ, URZ ;  /* 0x0000003f3f3ff290 */ /* 0x000fe4000fffe03f */
[----:B------:R-:W-:Y:S02]  /*3c4c0*/  IMAD.MOV.U32 R58, RZ, RZ, R4 ;  /* 0x000000ffff3a7224 */ /* 0x000fe400078e0004 */
[----:B------:R-:W-:Y:S01]  /*3c4d0*/  IMAD.MOV.U32 R59, RZ, RZ, R5 ;  /* 0x000000ffff3b7224 */ /* 0x000fe200078e0005 */
[----:B------:R-:W3:Y:S01]  /*3c4e0*/  LDL.LU R4, [R1+0x2850] ;  /* 0x0028500001047983 */ /* 0x000ee20000300800 */
[----:B------:R-:W-:Y:S02]  /*3c4f0*/  IMAD.MOV.U32 R62, RZ, RZ, R6 ;  /* 0x000000ffff3e7224 */ /* 0x000fe400078e0006 */
[----:B------:R-:W-:Y:S01]  /*3c500*/  IMAD.MOV.U32 R63, RZ, RZ, R7 ;  /* 0x000000ffff3f7224 */ /* 0x000fe200078e0007 */
        /* <DEDUP_REMOVED lines=15> */
[C---:B--2---:R-:W-:Y:S03]  /*3c600*/  HMMA.1688.F32.TF32 R8, R172.reuse, R68, R12 ;  /* 0x00000044ac08723c */ /* 0x044fe6000008100c */
[----:B------:R-:W2:Y:S04]  /*3c610*/  LDL.LU R12, [R1+0x2810] ;  /* 0x00281000010c7983 */ /* 0x000ea80000300800 */
[----:B------:R-:W2:Y:S04]  /*3c620*/  LDL.LU R13, [R1+0x2814] ;  /* 0x00281400010d7983 */ /* 0x000ea80000300800 */
[----:B------:R-:W2:Y:S04]  /*3c630*/  LDL.LU R14, [R1+0x2818] ;  /* 0x00281800010e7983 */ /* 0x000ea80000300800 */
[----:B------:R-:W2:Y:S01]  /*3c640*/  LDL.LU R15, [R1+0x281c] ;  /* 0x00281c00010f7983 */ /* 0x000ea20000300800 */
[C---:B---3--:R-:W-:Y:S11]  /*3c650*/  HMMA.1688.F32.TF32 R4, R172.reuse, R56, R4 ;  /* 0x00000038ac04723c */ /* 0x048ff60000081004 */
[----:B------:R-:W-:Y:S11]  /*3c660*/  @!UPT UIADD3 URZ, URZ, URZ, URZ ;  /* 0x0000003f3f3ff290 */ /* 0x000ff6000fffe03f */
[----:B------:R-:W-:Y:S02]  /*3c670*/  @!UPT UIADD3 URZ, URZ, URZ, URZ ;  /* 0x0000003f3f3ff290 */ /* 0x000fe4000fffe03f */
[----:B----4-:R-:W-:Y:S02]  /*3c680*/  IMAD.MOV.U32 R95, RZ, RZ, R4 ;  /* 0x000000ffff5f7224 */ /* 0x010fe400078e0004 */
        /* <DEDUP_REMOVED lines=13> */
[----:B-1----:R-:W-:Y:S02]  /*3c760*/  IMAD.MOV.U32 R71, RZ, RZ, R4 ;  /* 0x000000ffff477224 */ /* 0x002fe400078e0004 */
[----:B------:R-:W-:Y:S02]  /*3c770*/  IMAD.MOV.U32 R70, RZ, RZ, R5 ;  /* 0x000000ffff467224 */ /* 0x000fe400078e0005 */
[----:B------:R-:W-:Y:S02]  /*3c780*/  IMAD.MOV.U32 R67, RZ, RZ, R6 ;  /* 0x000000ffff437224 */ /* 0x000fe400078e0006 */
[----:B------:R-:W-:Y:S02]  /*3c790*/  IMAD.MOV.U32 R66, RZ, RZ, R7 ;  /* 0x000000ffff427224 */ /* 0x000fe400078e0007 */
[----:B------:R-:W-:Y:S07]  /*3c7a0*/  HMMA.1688.F32.TF32 R4, R172, R148, R16 ;  /* 0x00000094ac04723c */ /* 0x000fee0000081010 */
[----:B------:R-:W-:-:S02]  /*3c7b0*/  IMAD.MOV.U32 R16, RZ, RZ, R165 ;  /* 0x000000ffff107224 */ /* 0x000fc400078e00a5 */
[----:B------:R-:W-:Y:S11]  /*3c7c0*/  IMAD.MOV.U32 R17, RZ, RZ, R164 ;  /* 0x000000ffff117224 */ /* 0x000ff600078e00a4 */
[----:B------:R-:W-:Y:S04]  /*3c7d0*/  @!UPT UIADD3 URZ, URZ, URZ, URZ ;  /* 0x0000003f3f3ff290 */ /* 0x000fe8000fffe03f */
[----:B------:R-:W-:Y:S02]  /*3c7e0*/  IMAD.MOV.U32 R114, RZ, RZ, R4 ;  /* 0x000000ffff727224 */ /* 0x000fe400078e0004 */
[----:B------:R-:W-:Y:S02]  /*3c7f0*/  IMAD.MOV.U32 R122, RZ, RZ, R5 ;  /* 0x000000ffff7a7224 */ /* 0x000fe400078e0005 */
[----:B------:R-:W-:Y:S02]  /*3c800*/  IMAD.MOV.U32 R126, RZ, RZ, R6 ;  /* 0x000000ffff7e7224 */ /* 0x000fe400078e0006 */
[----:B------:R-:W-:Y:S02]  /*3c810*/  IMAD.MOV.U32 R130, RZ, RZ, R7 ;  /* 0x000000ffff827224 */ /* 0x000fe400078e0007 */
[----:B--2---:R-:W-:Y:S01]  /*3c820*/  HMMA.1688.F32.TF32 R4, R172, R144, R12 ;  /* 0x00000090ac04723c */ /* 0x004fe2000008100c */
[----:B------:R-:W2:Y:S04]  /*3c830*/  LDL.LU R12, [R1+0x2700] ;  /* 0x00270000010c7983 */ /* 0x000ea80000300800 */
[----:B------:R-:W2:Y:S04]  /*3c840*/  LDL.LU R13, [R1+0x2704] ;  /* 0x00270400010d7983 */ /* 0x000ea80000300800 */
[----:B------:R-:W2:Y:S04]  /*3c850*/  LDL.LU R14, [R1+0x2708] ;  /* 0x00270800010e7983 */ /* 0x000ea80000300800 */
[----:B------:R-:W2:Y:S04]  /*3c860*/  LDL.LU R15, [R1+0x270c] ;  /* 0x00270c00010f7983 */ /* 0x000ea80000300800 */
[----:B------:R-:W3:Y:S04]  /*3c870*/  LDL.LU R165, [R1+0x39d4] ;  /* 0x0039d40001a57983 */ /* 0x000ee80000300800 */
[----:B------:R-:W4:Y:S04]  /*3c880*/  LDL.LU R164, [R1+0x39d0] ;  /* 0x0039d00001a47983 */ /* 0x000f280000300800 */
[----:B------:R-:W2:Y:S04]  /*3c890*/  LDL.LU R18, [R1+0x2718] ;  /* 0x0027180001127983 */ /* 0x000ea80000300800 */
[----:B------:R-:W2:Y:S04]  /*3c8a0*/  LDL.LU R19, [R1+0x271c] ;  /* 0x00271c0001137983 */ /* 0x000ea80000300800 */
[----:B------:R-:W2:Y:S04]  /*3c8b0*/  LDL.LU R232, [R1+0x2730] ;  /* 0x0027300001e87983 */ /* 0x000ea80000300800 */
[----:B------:R-:W2:Y:S01]  /*3c8c0*/  LDL.LU R233, [R1+0x2734] ;  /* 0x0027340001e97983 */ /* 0x000ea20000300800 */
[----:B------:R-:W-:-:S02]  /*3c8d0*/  IMAD.MOV.U32 R74, RZ, RZ, R8 ;  /* 0x000000ffff4a7224 */ /* 0x000fc400078e0008 */
[----:B------:R-:W-:Y:S02]  /*3c8e0*/  IMAD.MOV.U32 R75, RZ, RZ, R9 ;  /* 0x000000ffff4b7224 */ /* 0x000fe400078e0009 */
[----:B------:R-:W-:Y:S02]  /*3c8f0*/  IMAD.MOV.U32 R78, RZ, RZ, R10 ;  /* 0x000000ffff4e7224 */ /* 0x000fe400078e000a */
[----:B---3--:R-:W-:Y:S02]  /*3c900*/  IMAD.MOV.U32 R234, RZ, RZ, R165 ;  /* 0x000000ffffea7224 */ /* 0x008fe400078e00a5 */
[----:B------:R-:W3:Y:S01]  /*3c910*/  LDL.LU R165, [R1+0x39cc] ;  /* 0x0039cc0001a57983 */ /* 0x000ee20000300800 */
[----:B----4-:R-:W-:-:S03]  /*3c920*/  IMAD.MOV.U32 R235, RZ, RZ, R164 ;  /* 0x000000ffffeb7224 */ /* 0x010fc600078e00a4 */
[----:B------:R-:W4:Y:S01]  /*3c930*/  LDL.LU R164, [R1+0x39c8] ;  /* 0x0039c80001a47983 */ /* 0x000f220000300800 */
[----:B------:R-:W-:Y:S02]  /*3c940*/  IMAD.MOV.U32 R79, RZ, RZ, R11 ;  /* 0x000000ffff4f7224 */ /* 0x000fe400078e000b */
[----:B------:R-:W-:Y:S01]  /*3c950*/  HMMA.1688.F32.TF32 R8, R172, R64, R28 ;  /* 0x00000040ac08723c */ /* 0x000fe2000008101c */
[----:B------:R-:W-:Y:S02]  /*3c960*/  IMAD.MOV.U32 R82, RZ, RZ, R4 ;  /* 0x000000ffff527224 */ /* 0x000fe400078e0004 */
[----:B------:R-:W-:Y:S01]  /*3c970*/  IMAD.MOV.U32 R83, RZ, RZ, R5 ;  /* 0x000000ffff537224 */ /* 0x000fe200078e0005 */
[----:B------:R-:W2:Y:S01]  /*3c980*/  LDL.LU R4, [R1+0x2740] ;  /* 0x0027400001047983 */ /* 0x000ea20000300800 */
[----:B------:R-:W-:Y:S02]  /*3c990*/  IMAD.MOV.U32 R86, RZ, RZ, R6 ;  /* 0x000000ffff567224 */ /* 0x000fe400078e0006 */
[----:B------:R-:W-:Y:S01]  /*3c9a0*/  IMAD.MOV.U32 R87, RZ, RZ, R7 ;  /* 0x000000ffff577224 */ /* 0x000fe200078e0007 */
[----:B------:R-:W2:Y:S04]  /*3c9b0*/  LDL.LU R5, [R1+0x2744] ;  /* 0x0027440001057983 */ /* 0x000ea80000300800 */
[----:B------:R-:W2:Y:S04]  /*3c9c0*/  LDL.LU R6, [R1+0x2748] ;  /* 0x0027480001067983 */ /* 0x000ea80000300800 */
[----:B------:R-:W2:Y:S08]  /*3c9d0*/  LDL.LU R7, [R1+0x274c] ;  /* 0x00274c0001077983 */ /* 0x000eb00000300800 */
[----:B------:R-:W-:-:S02]  /*3c9e0*/  IMAD.MOV.U32 R154, RZ, RZ, R8 ;  /* 0x000000ffff9a7224 */ /* 0x000fc400078e0008 */
[----:B------:R-:W-:Y:S02]  /*3c9f0*/  IMAD.MOV.U32 R155, RZ, RZ, R9 ;  /* 0x000000ffff9b7224 */ /* 0x000fe400078e0009 */
[----:B------:R-:W-:Y:S02]  /*3ca00*/  IMAD.MOV.U32 R158, RZ, RZ, R10 ;  /* 0x000000ffff9e7224 */ /* 0x000fe400078e000a */
[----:B------:R-:W-:Y:S02]  /*3ca10*/  IMAD.MOV.U32 R159, RZ, RZ, R11 ;  /* 0x000000ffff9f7224 */ /* 0x000fe400078e000b */
[----:B------:R-:W-:Y:S01]  /*3ca20*/  HMMA.1688.F32.TF32 R8, R172, R60, R24 ;  /* 0x0000003cac08723c */ /* 0x000fe20000081018 */
[----:B------:R-:W2:Y:S04]  /*3ca30*/  LDL.LU R24, [R1+0x2750] ;  /* 0x0027500001187983 */ /* 0x000ea80000300800 */
[----:B------:R-:W2:Y:S02]  /*3ca40*/  LDL.LU R25, [R1+0x2754] ;  /* 0x0027540001197983 */ /* 0x000ea40000300800 */
[----:B---3--:R-:W-:-:S02]  /*3ca50*/  IMAD.MOV.U32 R27, RZ, RZ, R165 ;  /* 0x000000ffff1b7224 */ /* 0x008fc400078e00a5 */
[----:B----4-:R-:W-:Y:S02]  /*3ca60*/  IMAD.MOV.U32 R26, RZ, RZ, R164 ;  /* 0x000000ffff1a7224 */ /* 0x010fe400078e00a4 */
[----:B------:R-:W3:Y:S04]  /*3ca70*/  LDL.LU R164, [R1+0x39c4] ;  /* 0x0039c40001a47983 */ /* 0x000ee80000300800 */
[----:B------:R-:W4:Y:S04]  /*3ca80*/  LDL.LU R165, [R1+0x39c0] ;  /* 0x0039c00001a57983 */ /* 0x000f280000300800 */
[----:B------:R-:W2:Y:S04]  /*3ca90*/  LDL.LU R236, [R1+0x2770] ;  /* 0x0027700001ec7983 */ /* 0x000ea80000300800 */
[----:B------:R-:W2:Y:S04]  /*3caa0*/  LDL.LU R237, [R1+0x2774] ;  /* 0x0027740001ed7983 */ /* 0x000ea80000300800 */
[----:B------:R-:W2:Y:S04]  /*3cab0*/  LDL.LU R238, [R1+0x2778] ;  /* 0x0027780001ee7983 */ /* 0x000ea80000300800 */
[----:B------:R-:W2:Y:S04]  /*3cac0*/  LDL.LU R239, [R1+0x277c] ;  /* 0x00277c0001ef7983 */ /* 0x000ea80000300800 */
[----:B------:R-:W2:Y:S01]  /*3cad0*/  LDL.LU R244, [R1+0x2780] ;  /* 0x0027800001f47983 */ /* 0x000ea20000300800 */
[----:B------:R-:W-:-:S02]  /*3cae0*/  IMAD.MOV.U32 R106, RZ, RZ, R8 ;  /* 0x000000ffff6a7224 */ /* 0x000fc400078e0008 */
[----:B------:R-:W-:Y:S02]  /*3caf0*/  IMAD.MOV.U32 R107, RZ, RZ, R9 ;  /* 0x000000ffff6b7224 */ /* 0x000fe400078e0009 */
[----:B------:R-:W-:Y:S02]  /*3cb00*/  IMAD.MOV.U32 R110, RZ, RZ, R10 ;  /* 0x000000ffff6e7224 */ /* 0x000fe400078e000a */
[----:B------:R-:W-:Y:S02]  /*3cb10*/  IMAD.MOV.U32 R111, RZ, RZ, R11 ;  /* 0x000000ffff6f7224 */ /* 0x000fe400078e000b */
[----:B---3--:R-:W-:Y:S02]  /*3cb20*/  IMAD.MOV.U32 R246, RZ, RZ, R164 ;  /* 0x000000fffff67224 */ /* 0x008fe400078e00a4 */
[----:B----4-:R-:W-:Y:S02]  /*3cb30*/  IMAD.MOV.U32 R245, RZ, RZ, R165 ;  /* 0x000000fffff57224 */ /* 0x010fe400078e00a5 */
[----:B------:R-:W3:Y:S04]  /*3cb40*/  LDL.LU R165, [R1+0x39bc] ;  /* 0x0039bc0001a57983 */ /* 0x000ee80000300800 */
[----:B------:R-:W3:Y:S04]  /*3cb50*/  LDL.LU R164, [R1+0x39b8] ;  /* 0x0039b80001a47983 */ /* 0x000ee80000300800 */
[----:B------:R-:W4:Y:S04]  /*3cb60*/  LDL.LU R247, [R1+0x278c] ;  /* 0x00278c0001f77983 */ /* 0x000f280000300800 */
        /* <DEDUP_REMOVED lines=39> */
[C---:B---3--:R-:W-:Y:S11]  /*3cde0*/  HMMA.1688.F32.TF32 R172, R160.reuse, R36, R208 ;  /* 0x00000024a0ac723c */ /* 0x048ff600000810d0 */
[----:B------:R-:W-:Y:S11]  /*3cdf0*/  @!UPT UIADD3 URZ, URZ, URZ, URZ ;  /* 0x0000003f3f3ff290 */ /* 0x000ff6000fffe03f */
[----:B------:R-:W-:Y:S02]  /*3ce00*/  @!UPT UIADD3 URZ, URZ, URZ, URZ ;  /* 0x0000003f3f3ff290 */ /* 0x000fe4000fffe03f */
[----:B------:R-:W-:Y:S02]  /*3ce10*/  IMAD.MOV.U32 R131, RZ, RZ, R172 ;  /* 0x000000ffff837224 */ /* 0x000fe400078e00ac */
[----:B------:R-:W-:Y:S02]  /*3ce20*/  IMAD.MOV.U32 R134, RZ, RZ, R173 ;  /* 0x000000ffff867224 */ /* 0x000fe400078e00ad */
[----:B------:R-:W-:Y:S02]  /*3ce30*/  IMAD.MOV.U32 R135, RZ, RZ, R174 ;  /* 0x000000ffff877224 */ /* 0x000fe400078e00ae */
[----:B------:R-:W-:Y:S02]  /*3ce40*/  IMAD.MOV.U32 R127, RZ, RZ, R175 ;  /* 0x000000ffff7f7224 */ /* 0x000fe400078e00af */
[C---:B----4-:R-:W-:Y:S08]  /*3ce50*/  HMMA.1688.F32.TF32 R172, R160.reuse, R40, R204 ;  /* 0x00000028a0ac723c */ /* 0x050ff000000810cc */
[C---:B------:R-:W-:Y:S08]  /*3ce60*/  HMMA.1688.F32.TF32 R176, R160.reuse, R48, R228 ;  /* 0x00000030a0b0723c */ /* 0x040ff000000810e4 */
[----:B------:R-:W-:Y:S08]  /*3ce70*/  HMMA.1688.F32.TF32 R180, R160, R44, R200 ;  /* 0x0000002ca0b4723c */ /* 0x000ff000000810c8 */
[----:B------:R-:W-:-:S02]  /*3ce80*/  IMAD.MOV.U32 R123, RZ, RZ, R172 ;  /* 0x000000ffff7b7224 */ /* 0x000fc400078e00ac */
[----:B------:R-:W-:Y:S02]  /*3ce90*/  IMAD.MOV.U32 R118, RZ, RZ, R173 ;  /* 0x000000ffff767224 */ /* 0x000fe400078e00ad */
[----:B------:R-:W-:Y:S02]  /*3cea0*/  IMAD.MOV.U32 R119, RZ, RZ, R174 ;  /* 0x000000ffff777224 */ /* 0x000fe400078e00ae */
[----:B------:R-:W-:Y:S02]  /*3ceb0*/  IMAD.MOV.U32 R115, RZ, RZ, R175 ;  /* 0x000000ffff737224 */ /* 0x000fe400078e00af */
[C---:B------:R-:W-:Y:S08]  /*3cec0*/  HMMA.1688.F32.TF32 R172, R160.reuse, R52, R240 ;  /* 0x00000034a0ac723c */ /* 0x040ff000000810f0 */
        /* <DEDUP_REMOVED lines=15> */
[----:B------:R-:W-:Y:S04]  /*3cfc0*/  STL.64 [R1+0x2a60], R172 ;  /* 0x002a60ac01007387 */ /* 0x000fe80000100a00 */
[----:B------:R-:W-:Y:S04]  /*3cfd0*/  STL.64 [R1+0x2a68], R174 ;  /* 0x002a68ae01007387 */ /* 0x000fe80000100a00 */
[----:B------:R-:W-:Y:S04]  /*3cfe0*/  STL.64 [R1+0x2a50], R8 ;  /* 0x002a500801007387 */ /* 0x000fe80000100a00 */
[----:B------:R1:W-:Y:S02]  /*3cff0*/  STL.64 [R1+0x2a58], R10 ;  /* 0x002a580a01007387 */ /* 0x0003e40000100a00 */
[C---:B-1----:R-:W-:Y:S08]  /*3d000*/  HMMA.1688.F32.TF32 R8, R160.reuse, R116, R4 ;  /* 0x00000074a008723c */ /* 0x042ff00000081004 */
[C---:B------:R-:W-:Y:S01]  /*3d010*/  HMMA.1688.F32.TF32 R4, R160.reuse, R112, R232 ;  /* 0x00000070a004723c */ /* 0x040fe200000810e8 */
[----:B------:R-:W-:Y:S04]  /*3d020*/  STL.64 [R1+0x2a40], R28 ;  /* 0x002a401c01007387 */ /* 0x000fe80000100a00 */
[----:B------:R-:W-:Y:S03]  /*3d030*/  STL.64 [R1+0x2a48], R30 ;  /* 0x002a481e01007387 */ /* 0x000fe60000100a00 */
[C---:B------:R-:W-:Y:S01]  /*3d040*/  HMMA.1688.F32.TF32 R20, R160.reuse, R108, R20 ;  /* 0x0000006ca014723c */ /* 0x040fe20000081014 */
[----:B------:R-:W-:Y:S04]  /*3d050*/  STL.64 [R1+0x2a30], R24 ;  /* 0x002a301801007387 */ /* 0x000fe80000100a00 */
[----:B------:R-:W-:Y:S04]  /*3d060*/  STL.64 [R1+0x2a38], R26 ;  /* 0x002a381a01007387 */ /* 0x000fe80000100a00 */
[----:B------:R-:W-:Y:S04]  /*3d070*/  STL.64 [R1+0x2a20], R8 ;  /* 0x002a200801007387 */ /* 0x000fe80000100a00 */
[----:B------:R1:W-:Y:S04]  /*3d080*/  STL.64 [R1+0x2a28], R10 ;  /* 0x002a280a01007387 */ /* 0x0003e80000100a00 */
[----:B------:R-:W-:Y:S04]  /*3d090*/  STL.64 [R1+0x2a10], R4 ;  /* 0x002a100401007387 */ /* 0x000fe80000100a00 */
[----:B------:R2:W-:Y:S01]  /*3d0a0*/  STL.64 [R1+0x2a18], R6 ;  /* 0x002a180601007387 */ /* 0x0005e20000100a00 */
[C---:B-1----:R-:W-:Y:S08]  /*3d0b0*/  HMMA.1688.F32.TF32 R8, R160.reuse, R104, R16 ;  /* 0x00000068a008723c */ /* 0x042ff00000081010 */
[C---:B--2---:R-:W-:Y:S01]  /*3d0c0*/  HMMA.1688.F32.TF32 R4, R160.reuse, R100, R12 ;  /* 0x00000064a004723c */ /* 0x044fe2000008100c */
[----:B------:R-:W-:Y:S04]  /*3d0d0*/  STL.64 [R1+0x2a00], R20 ;  /* 0x002a001401007387 */ /* 0x000fe80000100a00 */
[----:B------:R-:W-:Y:S04]  /*3d0e0*/  STL.64 [R1+0x2a08], R22 ;  /* 0x002a081601007387 */ /* 0x000fe80000100a00 */
[----:B------:R-:W2:Y:S06]  /*3d0f0*/  LDL.LU R16, [R1+0x2590] ;  /* 0x0025900001107983 */ /* 0x000eac0000300800 */
[----:B------:R1:W-:Y:S04]  /*3d100*/  STL.64 [R1+0x29f0], R8 ;  /* 0x0029f00801007387 */ /* 0x0003e80000100a00 */
[----:B------:R3:W-:Y:S04]  /*3d110*/  STL.64 [R1+0x29f8], R10 ;  /* 0x0029f80a01007387 */ /* 0x0007e80000100a00 */
        /* <DEDUP_REMOVED lines=23> */
[----:B---3--:R-:W2:Y:S04]  /*3d290*/  LDL.LU R10, [R1+0x2628] ;  /* 0x00262800010a7983 */ /* 0x008ea80000300800 */
        /* <DEDUP_REMOVED lines=69> */
[C---:B------:R-:W-:Y:S11]  /*3d6f0*/  HMMA.1688.F32.TF32 R164, R160.reuse, R32, R164 ;  /* 0x00000020a0a4723c */ /* 0x040ff600000810a4 */
[----:B------:R-:W-:Y:S11]  /*3d700*/  @!UPT UIADD3 URZ, URZ, URZ, URZ ;  /* 0x0000003f3f3ff290 */ /* 0x000ff6000fffe03f */
[----:B------:R-:W-:Y:S02]  /*3d710*/  @!UPT UIADD3 URZ, URZ, URZ, URZ ;  /* 0x0000003f3f3ff290 */ /* 0x000fe4000fffe03f */
[----:B------:R-:W-:Y:S02]  /*3d720*/  IMAD.MOV.U32 R103, RZ, RZ, R164 ;  /* 0x000000ffff677224 */ /* 0x000fe400078e00a4 */
[----:B------:R-:W-:Y:S01]  /*3d730*/  IMAD.MOV.U32 R102, RZ, RZ, R165 ;  /* 0x000000ffff667224 */ /* 0x000fe200078e00a5 */
[----:B------:R-:W-:Y:S01]  /*3d740*/  LDS R164, [R3+0x8100] ;  /* 0x0081000003a47984 */ /* 0x000fe20000000800 */
[----:B------:R-:W-:Y:S02]  /*3d750*/  IMAD.MOV.U32 R99, RZ, RZ, R166 ;  /* 0x000000ffff637224 */ /* 0x000fe400078e00a6 */
[----:B------:R-:W-:Y:S01]  /*3d760*/  IMAD.MOV.U32 R98, RZ, RZ, R167 ;  /* 0x000000ffff627224 */ /* 0x000fe200078e00a7 */
[----:B------:R-:W-:Y:S04]  /*3d770*/  LDS R166, [R3+0xa100] ;  /* 0x00a1000003a67984 */ /* 0x000fe80000000800 */
[----:B------:R-:W-:Y:S04]  /*3d780*/  LDS R165, [R171+0x8100] ;  /* 0x00810000aba57984 */ /* 0x000fe80000000800 */
[----:B------:R-:W1:Y:S01]  /*3d790*/  LDS R167, [R171+0xa100] ;  /* 0x00a10000aba77984 */ /* 0x000e620000000800 */
[C---:B--2---:R-:W-:Y:S08]  /*3d7a0*/  HMMA.1688.F32.TF32 R8, R160.reuse, R152, R8 ;  /* 0x00000098a008723c */ /* 0x044ff00000081008 */
[C---:B---3--:R-:W-:Y:S08]  /*3d7b0*/  HMMA.1688.F32.TF32 R188, R160.reuse, R96, R184 ;  /* 0x00000060a0bc723c */ /* 0x048ff000000810b8 */
[C---:B------:R-:W-:Y:S08]  /*3d7c0*/  HMMA.1688.F32.TF32 R184, R160.reuse, R92, R180 ;  /* 0x0000005ca0b8723c */ /* 0x040ff000000810b4 */
[C---:B------:R-:W-:Y:S07]  /*3d7d0*/  HMMA.1688.F32.TF32 R172, R160.reuse, R88, R176 ;  /* 0x00000058a0ac723c */ /* 0x040fee00000810b0 */
        /* <DEDUP_REMOVED lines=17> */
[C---:B--2---:R-:W-:Y:S06]  /*3d8f0*/  HMMA.1688.F32.TF32 R172, R160.reuse, R64, R204 ;  /* 0x00000040a0ac723c */ /* 0x044fec00000810cc */
[----:B------:R-:W-:Y:S04]  /*3d900*/  STL.64 [R1+0x2970], R180 ;  /* 0x002970b401007387 */ /* 0x000fe80000100a00 */
[----:B------:R2:W-:Y:S05]  /*3d910*/  STL.64 [R1+0x2978], R182 ;  /* 0x002978b601007387 */ /* 0x0005ea0000100a00 */
[----:B------:R-:W-:Y:S04]  /*3d920*/  STL.64 [R1+0x2960], R176 ;  /* 0x002960b001007387 */ /* 0x000fe80000100a00 */
[----:B------:R3:W-:Y:S01]  /*3d930*/  STL.64 [R1+0x2968], R178 ;  /* 0x002968b201007387 */ /* 0x0007e20000100a00 */
[C---:B--2---:R-:W-:Y:S03]  /*3d940*/  HMMA.1688.F32.TF32 R180, R160.reuse, R60, R200 ;  /* 0x0000003ca0b4723c */ /* 0x044fe600000810c8 */
[----:B------:R-:W-:Y:S05]  /*3d950*/  STL.64 [R1+0x2950], R172 ;  /* 0x002950ac01007387 */ /* 0x000fea0000100a00 */
[C---:B---3--:R-:W-:Y:S01]  /*3d960*/  HMMA.1688.F32.TF32 R176, R160.reuse, R56, R228 ;  /* 0x00000038a0b0723c */ /* 0x048fe200000810e4 */
[----:B------:R2:W-:Y:S07]  /*3d970*/  STL.64 [R1+0x2958], R174 ;  /* 0x002958ae01007387 */ /* 0x0005ee0000100a00 */
[C---:B--2---:R-:W-:Y:S07]  /*3d980*/  HMMA.1688.F32.TF32 R172, R160.reuse, R156, R240 ;  /* 0x0000009ca0ac723c */ /* 0x044fee00000810f0 */
[----:B------:R-:W-:Y:S04]  /*3d990*/  STL.64 [R1+0x2940], R180 ;  /* 0x002940b401007387 */ /* 0x000fe80000100a00 */
[----:B------:R-:W-:Y:S04]  /*3d9a0*/  STL.64 [R1+0x2948], R182 ;  /* 0x002948b601007387 */ /* 0x000fe80000100a00 */
[----:B------:R-:W-:Y:S04]  /*3d9b0*/  STL.64 [R1+0x2930], R176 ;  /* 0x002930b001007387 */ /* 0x000fe80000100a00 */
[----:B------:R2:W-:Y:S04]  /*3d9c0*/  STL.64 [R1+0x2938], R178 ;  /* 0x002938b201007387 */ /* 0x0005e80000100a00 */
[----:B------:R-:W-:Y:S01]  /*3d9d0*/  STL.64 [R1+0x2920], R172 ;  /* 0x002920ac01007387 */ /* 0x000fe20000100a00 */
[C---:B--2---:R-:W-:Y:S03]  /*3d9e0*/  HMMA.1688.F32.TF32 R176, R160.reuse, R148, R248 ;  /* 0x00000094a0b0723c */ /* 0x044fe600000810f8 */
[----:B------:R2:W-:Y:S04]  /*3d9f0*/  STL.64 [R1+0x2928], R174 ;  /* 0x002928ae01007387 */ /* 0x0005e80000100a00 */
[----:B------:R-:W-:Y:S04]  /*3da00*/  STL.64 [R1+0x2910], R8 ;  /* 0x0029100801007387 */ /* 0x000fe80000100a00 */
[----:B------:R1:W-:Y:S01]  /*3da10*/  STL.64 [R1+0x2918], R10 ;  /* 0x0029180a01007387 */ /* 0x0003e20000100a00 */
[----:B--2---:R-:W-:Y:S03]  /*3da20*/  HMMA.1688.F32.TF32 R172, R160, R144, R244 ;  /* 0x00000090a0ac723c */ /* 0x004fe600000810f4 */
[----:B------:R-:W-:Y:S04]  /*3da30*/  LDS R160, [R3+0x8180] ;  /* 0x0081800003a07984 */ /* 0x000fe80000000800 */
[----:B------:R-:W-:Y:S01]  /*3da40*/  LDS R162, [R3+0xa180] ;  /* 0x00a1800003a27984 */ /* 0x000fe20000000800 */
[C---:B-1----:R-:W-:Y:S03]  /*3da50*/  HMMA.1688.F32.TF32 R8, R164.reuse, R32, R236 ;  /* 0x00000020a408723c */ /* 0x042fe600000810ec */
[----:B------:R-:W-:Y:S04]  /*3da60*/  STL.64 [R1+0x2900], R176 ;  /* 0x002900b001007387 */ /* 0x000fe80000100a00 */
[----:B------:R-:W-:Y:S01]  /*3da70*/  STL.64 [R1+0x2908], R178 ;  /* 0x002908b201007387 */ /* 0x000fe20000100a00 */
[C---:B------:R-:W-:Y:S03]  /*3da80*/  HMMA.1688.F32.TF32 R28, R164.reuse, R36, R28 ;  /* 0x00000024a41c723c */ /* 0x040fe6000008101c */
[----:B------:R-:W-:Y:S04]  /*3da90*/  LDS R161, [R171+0x8180] ;  /* 0x00818000aba17984 */ /* 0x000fe80000000800 */
[----:B------:R-:W1:Y:S01]  /*3daa0*/  LDS R163, [R171+0xa180] ;  /* 0x00a18000aba37984 */ /* 0x000e620000000800 */
[C---:B------:R-:W-:Y:S03]  /*3dab0*/  HMMA.1688.F32.TF32 R24, R164.reuse, R40, R24 ;  /* 0x00000028a418723c */ /* 0x040fe60000081018 */
        /* <DEDUP_REMOVED lines=15> */
[----:B------:R2:W-:Y:S02]  /*3dbb0*/  STL.64 [R1+0x28c8], R6 ;  /* 0x0028c80601007387 */ /* 0x0005e40000100a00 */
[C---:B--2---:R-:W-:Y:S02]  /*3dbc0*/  HMMA.1688.F32.TF32 R4, R164.reuse, R52, R20 ;  /* 0x00000034a404723c */ /* 0x044fe40000081014 */
[----:B------:R-:W-:Y:S04]  /*3dbd0*/  STL.64 [R1+0x39a0], R54 ;  /* 0x0039a03601007387 */ /* 0x000fe80000100a00 */
[----:B------:R-:W-:Y:S02]  /*3dbe0*/  STL.64 [R1+0x3998], R52 ;  /* 0x0039983401007387 */ /* 0x000fe40000100a00 */
[C---:B------:R-:W-:Y:S11]  /*3dbf0*/  HMMA.1688.F32.TF32 R8, R164.reuse, R140, R16 ;  /* 0x0000008ca408723c */ /* 0x040ff60000081010 */
[----:B------:R-:W-:Y:S04]  /*3dc00*/  @!UPT UIADD3 URZ, URZ, URZ, URZ ;  /* 0x0000003f3f3ff290 */ /* 0x000fe8000fffe03f */
[----:B------:R-:W-:Y:S04]  /*3dc10*/  STL.64 [R1+0x28b0], R4 ;  /* 0x0028b00401007387 */ /* 0x000fe80000100a00 */
[----:B------:R2:W-:Y:S04]  /*3dc20*/  STL.64 [R1+0x28b8], R6 ;  /* 0x0028b80601007387 */ /* 0x0005e80000100a00 */
[----:B------:R-:W1:Y:S01]  /*3dc30*/  LDL.LU R20, [R1+0x23e0] ;  /* 0x0023e00001147983 */ /* 0x000e620000300800 */
[C---:B--2---:R-:W-:Y:S03]  /*3dc40*/  HMMA.1688.F32.TF32 R4, R164.reuse, R136, R12 ;  /* 0x00000088a404723c */ /* 0x044fe6000008100c */
[----:B------:R2:W-:Y:S04]  /*3dc50*/  STL.64 [R1+0x28a0], R8 ;  /* 0x0028a00801007387 */ /* 0x0005e80000100a00 */
[----:B------:R3:W-:Y:S11]  /*3dc60*/  STL.64 [R1+0x28a8], R10 ;  /* 0x0028a80a01007387 */ /* 0x0007f60000100a00 */
[----:B------:R-:W-:Y:S05]  /*3dc70*/  @!UPT UIADD3 URZ, URZ, URZ, URZ ;  /* 0x0000003f3f3ff290 */ /* 0x000fea000fffe03f */
[----:B------:R4:W-:Y:S04]  /*3dc80*/  STL.64 [R1+0x2890], R4 ;  /* 0x0028900401007387 */ /* 0x0009e80000100a00 */
        /* <DEDUP_REMOVED lines=116> */
[C---:B-1----:R-:W-:Y:S08]  /*3e3d0*/  HMMA.1688.F32.TF32 R52, R164.reuse, R120, R188 ;  /* 0x00000078a434723c */ /* 0x042ff000000810bc */
[C---:B--2---:R-:W-:Y:S01]  /*3e3e0*/  HMMA.1688.F32.TF32 R48, R164.reuse, R116, R184 ;  /* 0x00000074a430723c */ /* 0x044fe200000810b8 */
        /* <DEDUP_REMOVED lines=8> */
[C---:B--2---:R-:W-:Y:S03]  /*3e470*/  HMMA.1688.F32.TF32 R48, R164.reuse, R104, R224 ;  /* 0x00000068a430723c */ /* 0x044fe600000810e0 */
        /* <DEDUP_REMOVED lines=43> */
[----:B----4-:R-:W-:Y:S03]  /*3e730*/  HMMA.1688.F32.TF32 R24, R164, R148, R4 ;  /* 0x00000094a418723c */ /* 0x010fe60000081004 */
[----:B------:R-:W-:Y:S04]  /*3e740*/  STL.64 [R1+0x2758], R50 ;  /* 0x0027583201007387 */ /* 0x000fe80000100a00 */
[----:B------:R-:W-:Y:S01]  /*3e750*/  STL.64 [R1+0x2740], R8 ;  /* 0x0027400801007387 */ /* 0x000fe20000100a00 */
[----:B------:R-:W-:Y:S03]  /*3e760*/  HMMA.1688.F32.TF32 R4, R160, R32, R20 ;  /* 0x00000020a004723c */ /* 0x000fe60000081014 */
[----:B------:R1:W-:Y:S05]  /*3e770*/  STL.64 [R1+0x2748], R10 ;  /* 0x0027480a01007387 */ /* 0x0003ea0000100a00 */
[----:B-1----:R-:W-:Y:S01]  /*3e780*/  HMMA.1688.F32.TF32 R8, R164, R144, R232 ;  /* 0x00000090a408723c */ /* 0x002fe200000810e8 */
[----:B------:R-:W-:Y:S04]  /*3e790*/  STL.64 [R1+0x2730], R28 ;  /* 0x0027301c01007387 */ /* 0x000fe80000100a00 */
[----:B------:R-:W-:Y:S04]  /*3e7a0*/  STL.64 [R1+0x2738], R30 ;  /* 0x0027381e01007387 */ /* 0x000fe80000100a00 */
[----:B------:R-:W-:Y:S04]  /*3e7b0*/  STL.64 [R1+0x2720], R24 ;  /* 0x0027201801007387 */ /* 0x000fe80000100a00 */
[----:B------:R-:W-:Y:S04]  /*3e7c0*/  STL.64 [R1+0x2728], R26 ;  /* 0x0027281a01007387 */ /* 0x000fe80000100a00 */
[----:B------:R-:W-:Y:S04]  /*3e7d0*/  LDS R164, [R3+0x8200] ;  /* 0x0082000003a47984 */ /* 0x000fe80000000800 */
[----:B------:R-:W-:Y:S04]  /*3e7e0*/  LDS R166, [R3+0xa200] ;  /* 0x00a2000003a67984 */ /* 0x000fe80000000800 */
[----:B------:R-:W-:Y:S04]  /*3e7f0*/  STL.64 [R1+0x2060], R8 ;  /* 0x0020600801007387 */ /* 0x000fe80000100a00 */
[----:B------:R1:W-:Y:S04]  /*3e800*/  STL.64 [R1+0x2068], R10 ;  /* 0x0020680a01007387 */ /* 0x0003e80000100a00 */
[----:B------:R-:W-:Y:S04]  /*3e810*/  STL.64 [R1+0x2070], R4 ;  /* 0x0020700401007387 */ /* 0x000fe80000100a00 */
[----:B------:R2:W-:Y:S01]  /*3e820*/  STL.64 [R1+0x2078], R6 ;  /* 0x0020780601007387 */ /* 0x0005e20000100a00 */
[C---:B-1----:R-:W-:Y:S03]  /*3e830*/  HMMA.1688.F32.TF32 R8, R160.reuse, R36, R16 ;  /* 0x00000024a008723c */ /* 0x042fe60000081010 */
[----:B------:R-:W-:Y:S04]  /*3e840*/  LDS R165, [R171+0x8200] ;  /* 0x00820000aba57984 */ /* 0x000fe80000000800 */
[----:B------:R-:W1:Y:S01]  /*3e850*/  LDS R167, [R171+0xa200] ;  /* 0x00a20000aba77984 */ /* 0x000e620000000800 */
[C---:B--2---:R-:W-:Y:S03]  /*3e860*/  HMMA.1688.F32.TF32 R4, R160.reuse, R40, R12 ;  /* 0x00000028a004723c */ /* 0x044fe6000008100c */
[----:B------:R-:W1:Y:S11]  /*3e870*/  LDL.LU R12, [R1+0x21d0] ;  /* 0x0021d000010c7983 */ /* 0x000e760000300800 */
[----:B------:R-:W-:Y:S01]  /*3e880*/  @!UPT UIADD3 URZ, URZ, URZ, URZ ;  /* 0x0000003f3f3ff290 */ /* 0x000fe2000fffe03f */
[----:B------:R-:W-:Y:S04]  /*3e890*/  STL.64 [R1+0x2710], R8 ;  /* 0x0027100801007387 */ /* 0x000fe80000100a00 */
[----:B------:R-:W-:Y:S04]  /*3e8a0*/  STL.64 [R1+0x2718], R10 ;  /* 0x0027180a01007387 */ /* 0x000fe80000100a00 */
[----:B------:R2:W-:Y:S04]  /*3e8b0*/  STL.64 [R1+0x2700], R4 ;  /* 0x0027000401007387 */ /* 0x0005e80000100a00 */
[----:B------:R3:W-:Y:S04]  /*3e8c0*/  STL.64 [R1+0x2708], R6 ;  /* 0x0027080601007387 */ /* 0x0007e80000100a00 */
        /* <DEDUP_REMOVED lines=115> */
[----:B------:R-:W-:Y:S04]  /*3f000*/  STL.64 [R1+0x3990], R42 ;  /* 0x0039902a01007387 */ /* 0x000fe80000100a00 */
[----:B------:R1:W-:Y:S04]  /*3f010*/  STL.64 [R1+0x3988], R40 ;  /* 0x0039882801007387 */ /* 0x0003e80000100a00 */
[----:B-1----:R-:W3:Y:S04]  /*3f020*/  LDL.LU R40, [R1+0x23a0] ;  /* 0x0023a00001287983 */ /* 0x002ee80000300800 */
[----:B------:R-:W3:Y:S04]  /*3f030*/  LDL.LU R41, [R1+0x23a4] ;  /* 0x0023a40001297983 */ /* 0x000ee80000300800 */
[----:B------:R-:W3:Y:S04]  /*3f040*/  LDL.LU R42, [R1+0x23a8] ;  /* 0x0023a800012a7983 */ /* 0x000ee80000300800 */
[----:B------:R-:W3:Y:S01]  /*3f050*/  LDL.LU R43, [R1+0x23ac] ;  /* 0x0023ac00012b7983 */ /* 0x000ee20000300800 */
[C---:B--2---:R-:W-:Y:S11]  /*3f060*/  HMMA.1688.F32.TF32 R48, R160.reuse, R44, R48 ;  /* 0x0000002ca030723c */ /* 0x044ff60000081030 */
[----:B------:R-:W-:Y:S11]  /*3f070*/  @!UPT UIADD3 URZ, URZ, URZ, URZ ;  /* 0x0000003f3f3ff290 */ /* 0x000ff6000fffe03f */
[----:B------:R-:W-:Y:S01]  /*3f080*/  @!UPT UIADD3 URZ, URZ, URZ, URZ ;  /* 0x0000003f3f3ff290 */ /* 0x000fe2000fffe03f */
[----:B------:R-:W-:Y:S04]  /*3f090*/  STL.64 [R1+0x26f0], R48 ;  /* 0x0026f03001007387 */ /* 0x000fe80000100a00 */
[----:B------:R1:W-:Y:S04]  /*3f0a0*/  STL.64 [R1+0x26f8], R50 ;  /* 0x0026f83201007387 */ /* 0x0003e80000100a00 */
[----:B-1----:R-:W2:Y:S04]  /*3f0b0*/  LDL.LU.64 R50, [R1+0x39b0] ;  /* 0x0039b00001327983 */ /* 0x002ea80000300a00 */
[----:B------:R-:W2:Y:S02]  /*3f0c0*/  LDL.LU.64 R48, [R1+0x39a8] ;  /* 0x0039a80001307983 */ /* 0x000ea40000300a00 */
        /* <DEDUP_REMOVED lines=8> */
[C---:B------:R-:W-:Y:S08]  /*3f150*/  HMMA.1688.F32.TF32 R184, R160.reuse, R124, R184 ;  /* 0x0000007ca0b8723c */ /* 0x040ff000000810b8 */
[C---:B------:R-:W-:Y:S08]  /*3f160*/  HMMA.1688.F32.TF32 R8, R160.reuse, R76, R8 ;  /* 0x0000004ca008723c */ /* 0x040ff00000081008 */
[C---:B---3--:R-:W-:Y:S08]  /*3f170*/  HMMA.1688.F32.TF32 R28, R160.reuse, R60, R28 ;  /* 0x0000003ca01c723c */ /* 0x048ff0000008101c */
[C---:B------:R-:W-:Y:S08]  /*3f180*/  HMMA.1688.F32.TF32 R24, R160.reuse, R56, R24 ;  /* 0x00000038a018723c */ /* 0x040ff00000081018 */
[C---:B----4-:R-:W-:Y:S08]  /*3f190*/  HMMA.1688.F32.TF32 R20, R160.reuse, R148, R20 ;  /* 0x00000094a014723c */ /* 0x050ff00000081014 */
[C---:B--2---:R-:W-:Y:S11]  /*3f1a0*/  HMMA.1688.F32.TF32 R40, R160.reuse, R52, R40 ;  /* 0x00000034a028723c */ /* 0x044ff60000081028 */
[----:B------:R-:W-:Y:S11]  /*3f1b0*/  @!UPT UIADD3 URZ, URZ, URZ, URZ ;  /* 0x0000003f3f3ff290 */ /* 0x000ff6000fffe03f */
[----:B------:R-:W-:Y:S01]  /*3f1c0*/  @!UPT UIADD3 URZ, URZ, URZ, URZ ;  /* 0x0000003f3f3ff290 */ /* 0x000fe2000fffe03f */
[----:B------:R-:W-:Y:S04]  /*3f1d0*/  STL.64 [R1+0x26d0], R40 ;  /* 0x0026d02801007387 */ /* 0x000fe80000100a00 */
[----:B------:R1:W-:Y:S02]  /*3f1e0*/  STL.64 [R1+0x26d8], R42 ;  /* 0x0026d82a01007387 */ /* 0x0003e40000100a00 */
[C---:B-1----:R-:W-:Y:S08]  /*3f1f0*/  HMMA.1688.F32.TF32 R40, R160.reuse, R140, R172 ;  /* 0x0000008ca028723c */ /* 0x042ff000000810ac */
[C---:B------:R-:W-:Y:S11]  /*3f200*/  HMMA.1688.F32.TF32 R172, R160.reuse, R132, R192 ;  /* 0x00000084a0ac723c */ /* 0x040ff600000810c0 */
[----:B------:R-:W-:Y:S04]  /*3f210*/  @!UPT UIADD3 URZ, URZ, URZ, URZ ;  /* 0x0000003f3f3ff290 */ /* 0x000fe8000fffe03f */
[----:B------:R-:W-:Y:S04]  /*3f220*/  STL.64 [R1+0x26c0], R40 ;  /* 0x0026c02801007387 */ /* 0x000fe80000100a00 */
[----:B------:R1:W-:Y:S02]  /*3f230*/  STL.64 [R1+0x26c8], R42 ;  /* 0x0026c82a01007387 */ /* 0x0003e40000100a00 */
[C---:B-1----:R-:W-:Y:S02]  /*3f240*/  HMMA.1688.F32.TF32 R40, R160.reuse, R128, R188 ;  /* 0x00000080a028723c */ /* 0x042fe400000810bc */
[----:B------:R-:W-:Y:S04]  /*3f250*/  STL.64 [R1+0x26b0], R196 ;  /* 0x0026b0c401007387 */ /* 0x000fe80000100a00 */
[----:B------:R-:W-:Y:S04]  /*3f260*/  STL.64 [R1+0x26b8], R198 ;  /* 0x0026b8c601007387 */ /* 0x000fe80000100a00 */
[----:B------:R-:W-:Y:S04]  /*3f270*/  STL.64 [R1+0x26a0], R172 ;  /* 0x0026a0ac01007387 */ /* 0x000fe80000100a00 */
[----:B------:R1:W-:Y:S09]  /*3f280*/  STL.64 [R1+0x26a8], R174 ;  /* 0x0026a8ae01007387 */ /* 0x0003f20000100a00 */
[----:B------:R-:W-:Y:S01]  /*3f290*/  STL.64 [R1+0x2690], R40 ;  /* 0x0026902801007387 */ /* 0x000fe20000100a00 */
[C---:B-1----:R-:W-:Y:S03]  /*3f2a0*/  HMMA.1688.F32.TF32 R172, R160.reuse, R120, R180 ;  /* 0x00000078a0ac723c */ /* 0x042fe600000810b4 */
[----:B------:R1:W-:Y:S05]  /*3f2b0*/  STL.64 [R1+0x2698], R42 ;  /* 0x0026982a01007387 */ /* 0x0003ea0000100a00 */
[C---:B-1----:R-:W-:Y:S01]  /*3f2c0*/  HMMA.1688.F32.TF32 R40, R160.reuse, R116, R176 ;  /* 0x00000074a028723c */ /* 0x042fe200000810b0 */
[----:B------:R-:W-:Y:S04]  /*3f2d0*/  STL.64 [R1+0x2680], R184 ;  /* 0x002680b801007387 */ /* 0x000fe80000100a00 */
[----:B------:R-:W-:Y:S03]  /*3f2e0*/  STL.64 [R1+0x2688], R186 ;  /* 0x002688ba01007387 */ /* 0x000fe60000100a00 */
[C---:B------:R-:W-:Y:S07]  /*3f2f0*/  HMMA.1688.F32.TF32 R176, R160.reuse, R112, R224 ;  /* 0x00000070a0b0723c */ /* 0x040fee00000810e0 */
[----:B------:R-:W-:Y:S04]  /*3f300*/  STL.64 [R1+0x2670], R172 ;  /* 0x002670ac01007387 */ /* 0x000fe80000100a00 */
[----:B------:R1:W-:Y:S04]  /*3f310*/  STL.64 [R1+0x2678], R174 ;  /* 0x002678ae01007387 */ /* 0x0003e80000100a00 */
[----:B------:R-:W-:Y:S01]  /*3f320*/  STL.64 [R1+0x2660], R40 ;  /* 0x0026602801007387 */ /* 0x000fe20000100a00 */
[C---:B-1----:R-:W-:Y:S03]  /*3f330*/  HMMA.1688.F32.TF32 R172, R160.reuse, R108, R220 ;  /* 0x0000006ca0ac723c */ /* 0x042fe600000810dc */
        /* <DEDUP_REMOVED lines=21> */
[----:B------:R-:W-:Y:S04]  /*3f490*/  STL.64 [R1+0x25f8], R178 ;  /* 0x0025f8b201007387 */ /* 0x000fe80000100a00 */
[----:B------:R-:W-:Y:S04]  /*3f4a0*/  STL.64 [R1+0x25e0], R172 ;  /* 0x0025e0ac01007387 */ /* 0x000fe80000100a00 */
[----:B------:R1:W-:Y:S04]  /*3f4b0*/  STL.64 [R1+0x25e8], R174 ;  /* 0x0025e8ae01007387 */ /* 0x0003e80000100a00 */
        /* <DEDUP_REMOVED lines=8> */
[----:B------:R-:W-:Y:S08]  /*3f540*/  STL.64 [R1+0x25b8], R174 ;  /* 0x0025b8ae01007387 */ /* 0x000ff00000100a00 */
[----:B------:R-:W-:Y:S04]  /*3f550*/  STL.64 [R1+0x25a0], R40 ;  /* 0x0025a02801007387 */ /* 0x000fe80000100a00 */
[----:B------:R-:W-:Y:S04]  /*3f560*/  STL.64 [R1+0x25a8], R42 ;  /* 0x0025a82a01007387 */ /* 0x000fe80000100a00 */
[----:B------:R-:W-:Y:S04]  /*3f570*/  STL.64 [R1+0x2590], R8 ;  /* 0x0025900801007387 */ /* 0x000fe80000100a00 */
[----:B------:R1:W-:Y:S02]  /*3f580*/  STL.64 [R1+0x2598], R10 ;  /* 0x0025980a01007387 */ /* 0x0003e40000100a00 */
[C---:B-1----:R-:W-:Y:S08]  /*3f590*/  HMMA.1688.F32.TF32 R8, R160.reuse, R156, R4 ;  /* 0x0000009ca008723c */ /* 0x042ff00000081004 */
        /* <DEDUP_REMOVED lines=9> */
[----:B-1----:R-:W-:Y:S08]  /*3f630*/  HMMA.1688.F32.TF32 R8, R160, R144, R16 ;  /* 0x00000090a008723c */ /* 0x002ff00000081010 */
[C---:B--2---:R-:W-:Y:S01]  /*3f640*/  HMMA.1688.F32.TF32 R4, R164.reuse, R32, R12 ;  /* 0x00000020a404723c */ /* 0x044fe2000008100c */
[----:B------:R1:W-:Y:S04]  /*3f650*/  STL.64 [R1+0x2540], R20 ;  /* 0x0025401401007387 */ /* 0x0003e80000100a00 */
[----:B------:R2:W-:Y:S04]  /*3f660*/  STL.64 [R1+0x2548], R22 ;  /* 0x0025481601007387 */ /* 0x0005e80000100a00 */
[----:B------:R-:W3:Y:S04]  /*3f670*/  LDL.LU R12, [R1+0x11f0] ;  /* 0x0011f000010c7983 */ /* 0x000ee80000300800 */
[----:B------:R-:W-:Y:S04]  /*3f680*/  LDS R160, [R3+0x8280] ;  /* 0x0082800003a07984 */ /* 0x000fe80000000800 */
[----:B------:R-:W-:Y:S04]  /*3f690*/  STL.64 [R1+0x2300], R8 ;  /* 0x0023000801007387 */ /* 0x000fe80000100a00 */
[----:B------:R-:W-:Y:S04]  /*3f6a0*/  STL.64 [R1+0x2308], R10 ;  /* 0x0023080a01007387 */ /* 0x000fe80000100a00 */
[----:B------:R4:W-:Y:S04]  /*3f6b0*/  STL.64 [R1+0x22f0], R4 ;  /* 0x0022f00401007387 */ /* 0x0009e80000100a00 */
[----:B------:R1:W-:Y:S04]  /*3f6c0*/  STL.64 [R1+0x22f8], R6 ;  /* 0x0022f80601007387 */ /* 0x0003e80000100a00 */
        /* <DEDUP_REMOVED lines=120> */
[----:B------:R-:W2:Y:S01]  /*3fe50*/  LDL.LU.64 R40, [R1+0x3988] ;  /* 0x0039880001287983 */ /* 0x000ea20000300a00 */
[C---:B---3--:R-:W-:Y:S08]  /*3fe60*/  HMMA.1688.F32.TF32 R196, R164.reuse, R44, R196 ;  /* 0x0000002ca4c4723c */ /* 0x048ff000000810c4 */
[C---:B------:R-:W-:Y:S08]  /*3fe70*/  HMMA.1688.F32.TF32 R192, R164.reuse, R48, R192 ;  /* 0x00000030a4c0723c */ /* 0x040ff000000810c0 */
[C---:B------:R-:W-:Y:S08]  /*3fe80*/  HMMA.1688.F32.TF32 R8, R164.reuse, R92, R8 ;  /* 0x0000005ca408723c */ /* 0x040ff00000081008 */
[C---:B------:R-:W-:Y:S08]  /*3fe90*/  HMMA.1688.F32.TF32 R28, R164.reuse, R76, R28 ;  /* 0x0000004ca41c723c */ /* 0x040ff0000008101c */
[C---:B----4-:R-:W-:Y:S08]  /*3fea0*/  HMMA.1688.F32.TF32 R24, R164.reuse, R72, R24 ;  /* 0x00000048a418723c */ /* 0x050ff00000081018 */
[C---:B------:R-:W-:Y:S08]  /*3feb0*/  HMMA.1688.F32.TF32 R20, R164.reuse, R60, R20 ;  /* 0x0000003ca414723c */ /* 0x040ff00000081014 */
[C---:B--2---:R-:W-:Y:S11]  /*3fec0*/  HMMA.1688.F32.TF32 R172, R164.reuse, R40, R172 ;  /* 0x00000028a4ac723c */ /* 0x044ff600000810ac */
[----:B------:R-:W-:Y:S11]  /*3fed0*/  @!UPT UIADD3 URZ, URZ, URZ, URZ ;  /* 0x0000003f3f3ff290 */ /* 0x000ff6000fffe03f */
[----:B------:R-:W-:Y:S01]  /*3fee0*/  @!UPT UIADD3 URZ, URZ, URZ, URZ ;  /* 0x0000003f3f3ff290 */ /* 0x000fe2000fffe03f */
        /* <DEDUP_REMOVED lines=51> */
[----:B------:R-:W-:Y:S08]  /*40220*/  STL.64 [R1+0x2418], R178 ;  /* 0x002418b201007387 */ /* 0x000ff00000100a00 */
[----:B------:R-:W-:Y:S04]  /*40230*/  STL.64 [R1+0x2400], R172 ;  /* 0x002400ac01007387 */ /* 0x000fe80000100a00 */
[----:B------:R-:W-:Y:S04]  /*40240*/  STL.64 [R1+0x2408], R174 ;  /* 0x002408ae01007387 */ /* 0x000fe80000100a00 */
[----:B------:R-:W-:Y:S04]  /*40250*/  STL.64 [R1+0x23f0], R8 ;  /* 0x0023f00801007387 */ /* 0x000fe80000100a00 */
[----:B------:R2:W-:Y:S02]  /*40260*/  STL.64 [R1+0x23f8], R10 ;  /* 0x0023f80a01007387 */ /* 0x0005e40000100a00 */
[C---:B--2---:R-:W-:Y:S08]  /*40270*/  HMMA.1688.F32.TF32 R8, R164.reuse, R68, R4 ;  /* 0x00000044a408723c */ /* 0x044ff00000081004 */
        /* <DEDUP_REMOVED lines=10> */
[----:B---3--:R-:W-:Y:S01]  /*40320*/  HMMA.1688.F32.TF32 R4, R164, R156, R12 ;  /* 0x0000009ca404723c */ /* 0x008fe2000008100c */
[----:B------:R2:W-:Y:S04]  /*40330*/  STL.64 [R1+0x23a0], R20 ;  /* 0x0023a01401007387 */ /* 0x0005e80000100a00 */
[----:B------:R3:W-:Y:S04]  /*40340*/  STL.64 [R1+0x23a8], R22 ;  /* 0x0023a81601007387 */ /* 0x0007e80000100a00 */
[----:B------:R-:W4:Y:S06]  /*40350*/  LDL.LU R16, [R1+0x1010] ;  /* 0x0010100001107983 */ /* 0x000f2c0000300800 */
[----:B------:R1:W-:Y:S04]  /*40360*/  STL.64 [R1+0x2390], R8 ;  /* 0x0023900801007387 */ /* 0x0003e80000100a00 */
[----:B------:R1:W-:Y:S04]  /*40370*/  STL.64 [R1+0x2398], R10 ;  /* 0x0023980a01007387 */ /* 0x0003e80000100a00 */
[----:B------:R1:W-:Y:S04]  /*40380*/  STL.64 [R1+0x2380], R4 ;  /* 0x0023800401007387 */ /* 0x0003e80000100a00 */
[----:B------:R1:W-:Y:S04]  /*40390*/  STL.64 [R1+0x2388], R6 ;  /* 0x0023880601007387 */ /* 0x0003e80000100a00 */
        /* <DEDUP_REMOVED lines=109> */
[C---:B------:R-:W-:Y:S08]  /*40a70*/  HMMA.1688.F32.TF32 R196, R164.reuse, R148, R196 ;  /* 0x00000094a4c4723c */ /* 0x040ff000000810c4 */
[----:B----4-:R-:W-:Y:S01]  /*40a80*/  HMMA.1688.F32.TF32 R192, R164, R144, R192 ;  /* 0x00000090a4c0723c */ /* 0x010fe200000810c0 */
[----:B------:R-:W-:Y:S04]  /*40a90*/  LDS R164, [R3+0x8300] ;  /* 0x0083000003a47984 */ /* 0x000fe80000000800 */
[----:B------:R-:W-:Y:S04]  /*40aa0*/  LDS R166, [R3+0xa300] ;  /* 0x00a3000003a67984 */ /* 0x000fe80000000800 */
[----:B------:R-:W-:Y:S04]  /*40ab0*/  STL.64 [R1+0x2370], R172 ;  /* 0x002370ac01007387 */ /* 0x000fe80000100a00 */
[----:B------:R1:W-:Y:S01]  /*40ac0*/  STL.64 [R1+0x2378], R174 ;  /* 0x002378ae01007387 */ /* 0x0003e20000100a00 */
[C---:B------:R-:W-:Y:S03]  /*40ad0*/  HMMA.1688.F32.TF32 R28, R160.reuse, R96, R28 ;  /* 0x00000060a01c723c */ /* 0x040fe6000008101c */
[----:B------:R-:W-:Y:S04]  /*40ae0*/  LDS R165, [R171+0x8300] ;  /* 0x00830000aba57984 */ /* 0x000fe80000000800 */
[----:B------:R-:W2:Y:S01]  /*40af0*/  LDS R167, [R171+0xa300] ;  /* 0x00a30000aba77984 */ /* 0x000ea20000000800 */
[C---:B-1----:R-:W-:Y:S03]  /*40b00*/  HMMA.1688.F32.TF32 R172, R160.reuse, R32, R188 ;  /* 0x00000020a0ac723c */ /* 0x042fe600000810bc */
[----:B------:R-:W-:Y:S04]  /*40b10*/  STL.64 [R1+0x2360], R196 ;  /* 0x002360c401007387 */ /* 0x000fe80000100a00 */
[----:B------:R-:W-:Y:S01]  /*40b20*/  STL.64 [R1+0x2368], R198 ;  /* 0x002368c601007387 */ /* 0x000fe20000100a00 */
[C---:B------:R-:W-:Y:S03]  /*40b30*/  HMMA.1688.F32.TF32 R188, R160.reuse, R36, R184 ;  /* 0x00000024a0bc723c */ /* 0x040fe600000810b8 */
[----:B------:R-:W-:Y:S04]  /*40b40*/  STL.64 [R1+0x22e0], R192 ;  /* 0x0022e0c001007387 */ /* 0x000fe80000100a00 */
[----:B------:R-:W-:Y:S01]  /*40b50*/  STL.64 [R1+0x22e8], R194 ;  /* 0x0022e8c201007387 */ /* 0x000fe20000100a00 */
        /* <DEDUP_REMOVED lines=19> */
[C---:B---3--:R-:W-:Y:S03]  /*40c90*/  HMMA.1688.F32.TF32 R176, R160.reuse, R132, R208 ;  /* 0x00000084a0b0723c */ /* 0x048fe600000810d0 */
        /* <DEDUP_REMOVED lines=8> */
[C---:B---3--:R-:W-:Y:S01]  /*40d20*/  HMMA.1688.F32.TF32 R176, R160.reuse, R120, R228 ;  /* 0x00000078a0b0723c */ /* 0x048fe200000810e4 */
        /* <DEDUP_REMOVED lines=14> */
[----:B------:R-:W-:Y:S01]  /*40e10*/  STL.64 [R1+0x2248], R178 ;  /* 0x002248b201007387 */ /* 0x000fe20000100a00 */
[C---:B------:R-:W-:Y:S07]  /*40e20*/  HMMA.1688.F32.TF32 R24, R160.reuse, R92, R24 ;  /* 0x0000005ca018723c */ /* 0x040fee0000081018 */
        /* <DEDUP_REMOVED lines=27> */
[----:B-1----:R-:W2:Y:S04]  /*40fe0*/  LDL.LU R20, [R1+0xe10] ;  /* 0x000e100001147983 */ /* 0x002ea80000300800 */
        /* <DEDUP_REMOVED lines=105> */
[C---:B----4-:R-:W-:Y:S08]  /*41680*/  HMMA.1688.F32.TF32 R172, R160.reuse, R68, R172 ;  /* 0x00000044a0ac723c */ /* 0x050ff000000810ac */
[C---:B------:R-:W-:Y:S11]  /*41690*/  HMMA.1688.F32.TF32 R196, R160.reuse, R64, R196 ;  /* 0x00000040a0c4723c */ /* 0x040ff600000810c4 */
[----:B------:R-:W-:Y:S04]  /*416a0*/  @!UPT UIADD3 URZ, URZ, URZ, URZ ;  /* 0x0000003f3f3ff290 */ /* 0x000fe8000fffe03f */
        /* <DEDUP_REMOVED lines=15> */
[----:B------:R-:W-:Y:S02]  /*417a0*/  HMMA.1688.F32.TF32 R176, R160, R144, R224 ;  /* 0x00000090a0b0723c */ /* 0x000fe400000810e0 */
        /* <DEDUP_REMOVED lines=9> */
[----:B------:R-:W-:Y:S04]  /*41840*/  STL.64 [R1+0x2148], R182 ;  /* 0x002148b601007387 */ /* 0x000fe80000100a00 */
[----:B------:R-:W-:Y:S04]  /*41850*/  STL.64 [R1+0x2120], R176 ;  /* 0x002120b001007387 */ /* 0x000fe80000100a00 */
[----:B------:R-:W-:Y:S08]  /*41860*/  STL.64 [R1+0x2128], R178 ;  /* 0x002128b201007387 */ /* 0x000ff00000100a00 */
        /* <DEDUP_REMOVED lines=18> */
[----:B------:R-:W-:Y:S05]  /*41990*/  STL.64 [R1+0x20d8], R182 ;  /* 0x0020d8b601007387 */ /* 0x000fea0000100a00 */
        /* <DEDUP_REMOVED lines=144> */
[C---:B---3--:R-:W-:Y:S11]  /*422a0*/  HMMA.1688.F32.TF32 R172, R164.reuse, R88, R172 ;  /* 0x00000058a4ac723c */ /* 0x048ff600000810ac */
[----:B------:R-:W-:Y:S11]  /*422b0*/  @!UPT UIADD3 URZ, URZ, URZ, URZ ;  /* 0x0000003f3f3ff290 */ /* 0x000ff6000fffe03f */
[----:B------:R-:W-:Y:S01]  /*422c0*/  @!UPT UIADD3 URZ, URZ, URZ, URZ ;  /* 0x0000003f3f3ff290 */ /* 0x000fe2000fffe03f */
[----:B------:R-:W-:Y:S04]  /*422d0*/  STL.64 [R1+0x1fd0], R172 ;  /* 0x001fd0ac01007387 */ /* 0x000fe80000100a00 */
[----:B------:R1:W-:Y:S02]  /*422e0*/  STL.64 [R1+0x1fd8], R174 ;  /* 0x001fd8ae01007387 */ /* 0x0003e40000100a00 */
[C---:B-1----:R-:W-:Y:S08]  /*422f0*/  HMMA.1688.F32.TF32 R172, R164.reuse, R84, R196 ;  /* 0x00000054a4ac723c */ /* 0x042ff000000810c4 */
[C---:B----4-:R-:W-:Y:S08]  /*42300*/  HMMA.1688.F32.TF32 R192, R164.reuse, R80, R192 ;  /* 0x00000050a4c0723c */ /* 0x050ff000000810c0 */
        /* <DEDUP_REMOVED lines=28> */
[----:B--2---:R-:W-:Y:S01]  /*424d0*/  HMMA.1688.F32.TF32 R176, R164, R144, R204 ;  /* 0x00000090a4b0723c */ /* 0x004fe200000810cc */
[----:B------:R1:W-:Y:S04]  /*424e0*/  STL.64 [R1+0x1f38], R174 ;  /* 0x001f38ae01007387 */ /* 0x0003e80000100a00 */
[----:B------:R-:W-:Y:S03]  /*424f0*/  LDS R164, [R3+0x8400] ;  /* 0x0084000003a47984 */ /* 0x000fe60000000800 */
[C---:B------:R-:W-:Y:S01]  /*42500*/  HMMA.1688.F32.TF32 R28, R160.reuse, R136, R28 ;  /* 0x00000088a01c723c */ /* 0x040fe2000008101c */
[----:B------:R-:W-:Y:S04]  /*42510*/  LDS R166, [R3+0xa400] ;  /* 0x00a4000003a67984 */ /* 0x000fe80000000800 */
[----:B------:R-:W-:Y:S03]  /*42520*/  LDS R165, [R171+0x8400] ;  /* 0x00840000aba57984 */ /* 0x000fe60000000800 */
[C---:B-1----:R-:W-:Y:S01]  /*42530*/  HMMA.1688.F32.TF32 R172, R160.reuse, R32, R200 ;  /* 0x00000020a0ac723c */ /* 0x042fe200000810c8 */
[----:B------:R-:W-:Y:S04]  /*42540*/  STL.64 [R1+0x1f20], R180 ;  /* 0x001f20b401007387 */ /* 0x000fe80000100a00 */
[----:B------:R-:W-:Y:S04]  /*42550*/  STL.64 [R1+0x1f28], R182 ;  /* 0x001f28b601007387 */ /* 0x000fe80000100a00 */
[----:B------:R-:W-:Y:S04]  /*42560*/  STL.64 [R1+0x1f10], R176 ;  /* 0x001f10b001007387 */ /* 0x000fe80000100a00 */
[----:B------:R1:W-:Y:S01]  /*42570*/  STL.64 [R1+0x1f18], R178 ;  /* 0x001f18b201007387 */ /* 0x0003e20000100a00 */
[C---:B------:R-:W-:Y:S03]  /*42580*/  HMMA.1688.F32.TF32 R24, R160.reuse, R132, R24 ;  /* 0x00000084a018723c */ /* 0x040fe60000081018 */
[----:B------:R-:W2:Y:S06]  /*42590*/  LDS R167, [R171+0xa400] ;  /* 0x00a40000aba77984 */ /* 0x000eac0000000800 */
[----:B------:R-:W-:Y:S01]  /*425a0*/  STL.64 [R1+0x1f00], R172 ;  /* 0x001f00ac01007387 */ /* 0x000fe20000100a00 */
[C---:B-1----:R-:W-:Y:S03]  /*425b0*/  HMMA.1688.F32.TF32 R176, R160.reuse, R36, R228 ;  /* 0x00000024a0b0723c */ /* 0x042fe600000810e4 */
[----:B------:R1:W-:Y:S05]  /*425c0*/  STL.64 [R1+0x1f08], R174 ;  /* 0x001f08ae01007387 */ /* 0x0003ea0000100a00 */
[C---:B-1----:R-:W-:Y:S11]  /*425d0*/  HMMA.1688.F32.TF32 R172, R160.reuse, R40, R240 ;  /* 0x00000028a0ac723c */ /* 0x042ff600000810f0 */
[----:B------:R-:W-:Y:S04]  /*425e0*/  @!UPT UIADD3 URZ, URZ, URZ, URZ ;  /* 0x0000003f3f3ff290 */ /* 0x000fe8000fffe03f */
        /* <DEDUP_REMOVED lines=28> */
[----:B------:R1:W-:Y:S04]  /*427b0*/  STL.64 [R1+0x1e50], R20 ;  /* 0x001e501401007387 */ /* 0x0003e80000100a00 */
[----:B------:R3:W-:Y:S04]  /*427c0*/  STL.64 [R1+0x1e58], R22 ;  /* 0x001e581601007387 */ /* 0x0007e80000100a00 */
[----:B-1----:R-:W4:Y:S06]  /*427d0*/  LDL.LU R20, [R1+0x7a0] ;  /* 0x0007a00001147983 */ /* 0x002f2c0000300800 */
[----:B------:R1:W-:Y:S04]  /*427e0*/  STL.64 [R1+0x1e40], R8 ;  /* 0x001e400801007387 */ /* 0x0003e80000100a00 */
[----:B------:R1:W-:Y:S04]  /*427f0*/  STL.64 [R1+0x1e48], R10 ;  /* 0x001e480a01007387 */ /* 0x0003e80000100a00 */
[----:B------:R1:W-:Y:S04]  /*42800*/  STL.64 [R1+0x1e30], R4 ;  /* 0x001e300401007387 */ /* 0x0003e80000100a00 */
[----:B------:R1:W-:Y:S04]  /*42810*/  STL.64 [R1+0x1e38], R6 ;  /* 0x001e380601007387 */ /* 0x0003e80000100a00 */
        /* <DEDUP_REMOVED lines=19> */
[----:B-1----:R-:W3:Y:S04]  /*42950*/  LDL.LU R8, [R1+0x800] ;  /* 0x0008000001087983 */ /* 0x002ee80000300800 */
        /* <DEDUP_REMOVED lines=75> */
[----:B------:R-:W-:Y:S01]  /*42e10*/  STL.64 [R1+0x1e20], R172 ;  /* 0x001e20ac01007387 */ /* 0x000fe20000100a00 */
[C---:B------:R-:W-:Y:S03]  /*42e20*/  HMMA.1688.F32.TF32 R176, R160.reuse, R92, R220 ;  /* 0x0000005ca0b0723c */ /* 0x040fe600000810dc */
[----:B------:R1:W-:Y:S05]  /*42e30*/  STL.64 [R1+0x1e28], R174 ;  /* 0x001e28ae01007387 */ /* 0x0003ea0000100a00 */
[C---:B-1----:R-:W-:Y:S01]  /*42e40*/  HMMA.1688.F32.TF32 R172, R160.reuse, R96, R224 ;  /* 0x00000060a0ac723c */ /* 0x042fe200000810e0 */
[----:B------:R-:W-:Y:S04]  /*42e50*/  STL.64 [R1+0x1e10], R184 ;  /* 0x001e10b801007387 */ /* 0x000fe80000100a00 */
[----:B------:R-:W-:Y:S04]  /*42e60*/  STL.64 [R1+0x1e18], R186 ;  /* 0x001e18ba01007387 */ /* 0x000fe80000100a00 */
        /* <DEDUP_REMOVED lines=33> */
[----:B------:R-:W-:Y:S01]  /*43080*/  STL.64 [R1+0x1d38], R178 ;  /* 0x001d38b201007387 */ /* 0x000fe20000100a00 */
[----:B-1----:R-:W-:Y:S03]  /*43090*/  HMMA.1688.F32.TF32 R172, R160, R152, R236 ;  /* 0x00000098a0ac723c */ /* 0x002fe600000810ec */
[----:B------:R-:W-:Y:S04]  /*430a0*/  STL.64 [R1+0x1d20], R8 ;  /* 0x001d200801007387 */ /* 0x000fe80000100a00 */
[----:B------:R1:W-:Y:S01]  /*430b0*/  STL.64 [R1+0x1d28], R10 ;  /* 0x001d280a01007387 */ /* 0x0003e20000100a00 */
[----:B------:R-:W-:Y:S08]  /*430c0*/  HMMA.1688.F32.TF32 R4, R164, R32, R4 ;  /* 0x00000020a404723c */ /* 0x000ff00000081004 */
        /* <DEDUP_REMOVED lines=15> */
[----:B------:R-:W-:Y:S11]  /*431c0*/  STL.64 [R1+0x3980], R42 ;  /* 0x0039802a01007387 */ /* 0x000ff60000100a00 */
[----:B------:R-:W-:Y:S01]  /*431d0*/  @!UPT UIADD3 URZ, URZ, URZ, URZ ;  /* 0x0000003f3f3ff290 */ /* 0x000fe2000fffe03f */
        /* <DEDUP_REMOVED lines=10> */
[----:B------:R2:W-:Y:S02]  /*43280*/  STL.64 [R1+0x1cb8], R6 ;  /* 0x001cb80601007387 */ /* 0x0005e40000100a00 */
[C---:B--2---:R-:W-:Y:S02]  /*43290*/  HMMA.1688.F32.TF32 R4, R164.reuse, R48, R12 ;  /* 0x00000030a404723c */ /* 0x044fe4000008100c */
[----:B------:R-:W1:Y:S11]  /*432a0*/  LDL.LU R12, [R1+0xf0] ;  /* 0x0000f000010c7983 */ /* 0x000e760000300800 */
[----:B------:R-:W-:Y:S10]  /*432b0*/  @!UPT UIADD3 URZ, URZ, URZ, URZ ;  /* 0x0000003f3f3ff290 */ /* 0x000ff4000fffe03f */
        /* <DEDUP_REMOVED lines=114> */
[----:B------:R-:W-:Y:S04]  /*439e0*/  STL.64 [R1+0x3958], R48 ;  /* 0x0039583001007387 */ /* 0x000fe80000100a00 */
[----:B------:R-:W-:Y:S04]  /*439f0*/  STL.64 [R1+0x3950], R54 ;  /* 0x0039503601007387 */ /* 0x000fe80000100a00 */
[----:B------:R-:W-:Y:S01]  /*43a00*/  STL.64 [R1+0x3948], R52 ;  /* 0x0039483401007387 */ /* 0x000fe20000100a00 */
[C---:B--2---:R-:W-:Y:S08]  /*43a10*/  HMMA.1688.F32.TF32 R8, R164.reuse, R76, R8 ;  /* 0x0000004ca408723c */ /* 0x044ff00000081008 */
[C---:B---3--:R-:W-:Y:S11]  /*43a20*/  HMMA.1688.F32.TF32 R40, R164.reuse, R52, R40 ;  /* 0x00000034a428723c */ /* 0x048ff60000081028 */
[----:B------:R-:W-:Y:S11]  /*43a30*/  @!UPT UIADD3 URZ, URZ, URZ, URZ ;  /* 0x0000003f3f3ff290 */ /* 0x000ff6000fffe03f */
[----:B------:R-:W-:Y:S01]  /*43a40*/  @!UPT UIADD3 URZ, URZ, URZ, URZ ;  /* 0x0000003f3f3ff290 */ /* 0x000fe2000fffe03f */
[----:B------:R-:W-:Y:S04]  /*43a50*/  STL.64 [R1+0x1c90], R40 ;  /* 0x001c902801007387 */ /* 0x000fe80000100a00 */
[----:B------:R2:W-:Y:S02]  /*43a60*/  STL.64 [R1+0x1c98], R42 ;  /* 0x001c982a01007387 */ /* 0x0005e40000100a00 */
[C---:B--2---:R-:W-:Y:S08]  /*43a70*/  HMMA.1688.F32.TF32 R40, R164.reuse, R140, R172 ;  /* 0x0000008ca428723c */ /* 0x044ff000000810ac */
[C---:B----4-:R-:W-:Y:S08]  /*43a80*/  HMMA.1688.F32.TF32 R48, R164.reuse, R136, R196 ;  /* 0x00000088a430723c */ /* 0x050ff000000810c4 */
        /* <DEDUP_REMOVED lines=23> */
[----:B------:R2:W-:Y:S04]  /*43c00*/  STL.64 [R1+0x1bb8], R50 ;  /* 0x001bb83201007387 */ /* 0x0005e80000100a00 */
        /* <DEDUP_REMOVED lines=28> */
[----:B------:R-:W-:Y:S01]  /*43dd0*/  STL.64 [R1+0x1a78], R46 ;  /* 0x001a782e01007387 */ /* 0x000fe20000100a00 */
[C---:B------:R-:W-:Y:S07]  /*43de0*/  HMMA.1688.F32.TF32 R28, R164.reuse, R60, R28 ;  /* 0x0000003ca41c723c */ /* 0x040fee000008101c */
[----:B------:R-:W-:Y:S01]  /*43df0*/  STL.64 [R1+0x1a50], R40 ;  /* 0x001a502801007387 */ /* 0x000fe20000100a00 */
[C---:B------:R-:W-:Y:S03]  /*43e00*/  HMMA.1688.F32.TF32 R24, R164.reuse, R56, R24 ;  /* 0x00000038a418723c */ /* 0x040fe60000081018 */
[----:B------:R-:W-:Y:S04]  /*43e10*/  STL.64 [R1+0x1a58], R42 ;  /* 0x001a582a01007387 */ /* 0x000fe80000100a00 */
[----:B------:R-:W-:Y:S04]  /*43e20*/  STL.64 [R1+0x1a30], R8 ;  /* 0x001a300801007387 */ /* 0x000fe80000100a00 */
[----:B------:R2:W-:Y:S02]  /*43e30*/  STL.64 [R1+0x1a38], R10 ;  /* 0x001a380a01007387 */ /* 0x0005e40000100a00 */
[C---:B--2---:R-:W-:Y:S08]  /*43e40*/  HMMA.1688.F32.TF32 R8, R164.reuse, R156, R4 ;  /* 0x0000009ca408723c */ /* 0x044ff00000081004 */
        /* <DEDUP_REMOVED lines=10> */
[----:B--2---:R-:W-:Y:S08]  /*43ef0*/  HMMA.1688.F32.TF32 R8, R164, R144, R16 ;  /* 0x00000090a408723c */ /* 0x004ff00000081010 */
[C---:B-1----:R-:W-:Y:S01]  /*43f00*/  HMMA.1688.F32.TF32 R4, R160.reuse, R32, R12 ;  /* 0x00000020a004723c */ /* 0x042fe2000008100c */
[----:B------:R1:W-:Y:S04]  /*43f10*/  STL.64 [R1+0x1990], R20 ;  /* 0x0019901401007387 */ /* 0x0003e80000100a00 */
[----:B------:R2:W-:Y:S04]  /*43f20*/  STL.64 [R1+0x1998], R22 ;  /* 0x0019981601007387 */ /* 0x0005e80000100a00 */
[----:B------:R-:W3:Y:S04]  /*43f30*/  LDL.LU R12, [R1+0x150] ;  /* 0x00015000010c7983 */ /* 0x000ee80000300800 */
[----:B------:R-:W-:Y:S04]  /*43f40*/  LDS R164, [R3+0x8500] ;  /* 0x0085000003a47984 */ /* 0x000fe80000000800 */
[----:B------:R4:W-:Y:S04]  /*43f50*/  STL.64 [R1+0x1810], R8 ;  /* 0x0018100801007387 */ /* 0x0009e80000100a00 */
[----:B------:R1:W-:Y:S04]  /*43f60*/  STL.64 [R1+0x1818], R10 ;  /* 0x0018180a01007387 */ /* 0x0003e80000100a00 */
        /* <DEDUP_REMOVED lines=134> */
[----:B------:R-:W2:Y:S02]  /*447d0*/  LDL.LU.64 R40, [R1+0x3978] ;  /* 0x0039780001287983 */ /* 0x000ea40000300a00 */
[C---:B--2---:R-:W-:Y:S11]  /*447e0*/  HMMA.1688.F32.TF32 R44, R160.reuse, R40, R44 ;  /* 0x00000028a02c723c */ /* 0x044ff6000008102c */
[----:B------:R-:W-:Y:S11]  /*447f0*/  @!UPT UIADD3 URZ, URZ, URZ, URZ ;  /* 0x0000003f3f3ff290 */ /* 0x000ff6000fffe03f */
[----:B------:R-:W-:Y:S01]  /*44800*/  @!UPT UIADD3 URZ, URZ, URZ, URZ ;  /* 0x0000003f3f3ff290 */ /* 0x000fe2000fffe03f */
[----:B------:R-:W-:Y:S04]  /*44810*/  STL.64 [R1+0x17a0], R44 ;  /* 0x0017a02c01007387 */ /* 0x000fe80000100a00 */
[----:B------:R2:W-:Y:S04]  /*44820*/  STL.64 [R1+0x17a8], R46 ;  /* 0x0017a82e01007387 */ /* 0x0005e80000100a00 */
[----:B--2---:R-:W2:Y:S04]  /*44830*/  LDL.LU.64 R46, [R1+0x3970] ;  /* 0x00397000012e7983 */ /* 0x004ea80000300a00 */
[----:B------:R-:W3:Y:S02]  /*44840*/  LDL.LU.64 R44, [R1+0x3968] ;  /* 0x00396800012c7983 */ /* 0x000ee40000300a00 */
[C---:B---3--:R-:W-:Y:S11]  /*44850*/  HMMA.1688.F32.TF32 R48, R160.reuse, R44, R48 ;  /* 0x0000002ca030723c */ /* 0x048ff60000081030 */
[----:B------:R-:W-:Y:S11]  /*44860*/  @!UPT UIADD3 URZ, URZ, URZ, URZ ;  /* 0x0000003f3f3ff290 */ /* 0x000ff6000fffe03f */
[----:B------:R-:W-:Y:S01]  /*44870*/  @!UPT UIADD3 URZ, URZ, URZ, URZ ;  /* 0x0000003f3f3ff290 */ /* 0x000fe2000fffe03f */
[----:B------:R-:W-:Y:S04]  /*44880*/  STL.64 [R1+0x1770], R48 ;  /* 0x0017703001007387 */ /* 0x000fe80000100a00 */
[----:B------:R3:W-:Y:S04]  /*44890*/  STL.64 [R1+0x1778], R50 ;  /* 0x0017783201007387 */ /* 0x0007e80000100a00 */
[----:B---3--:R-:W3:Y:S04]  /*448a0*/  LDL.LU.64 R50, [R1+0x3960] ;  /* 0x0039600001327983 */ /* 0x008ee80000300a00 */
[----:B------:R-:W2:Y:S02]  /*448b0*/  LDL.LU.64 R48, [R1+0x3958] ;  /* 0x0039580001307983 */ /* 0x000ea40000300a00 */
[C---:B--2---:R-:W-:Y:S11]  /*448c0*/  HMMA.1688.F32.TF32 R52, R160.reuse, R48, R52 ;  /* 0x00000030a034723c */ /* 0x044ff60000081034 */
[----:B------:R-:W-:Y:S11]  /*448d0*/  @!UPT UIADD3 URZ, URZ, URZ, URZ ;  /* 0x0000003f3f3ff290 */ /* 0x000ff6000fffe03f */
[----:B------:R-:W-:Y:S01]  /*448e0*/  @!UPT UIADD3 URZ, URZ, URZ, URZ ;  /* 0x0000003f3f3ff290 */ /* 0x000fe2000fffe03f */
[----:B------:R-:W-:Y:S04]  /*448f0*/  STL.64 [R1+0x1730], R52 ;  /* 0x0017303401007387 */ /* 0x000fe80000100a00 */
[----:B------:R2:W-:Y:S04]  /*44900*/  STL.64 [R1+0x1738], R54 ;  /* 0x0017383601007387 */ /* 0x0005e80000100a00 */
[----:B--2---:R-:W2:Y:S04]  /*44910*/  LDL.LU.64 R54, [R1+0x3950] ;  /* 0x0039500001367983 */ /* 0x004ea80000300a00 */
[----:B------:R-:W2:Y:S01]  /*44920*/  LDL.LU.64 R52, [R1+0x3948] ;  /* 0x0039480001347983 */ /* 0x000ea20000300a00 */
[C---:B------:R-:W-:Y:S08]  /*44930*/  HMMA.1688.F32.TF32 R172, R160.reuse, R140, R172 ;  /* 0x0000008ca0ac723c */ /* 0x040ff000000810ac */
[C---:B------:R-:W-:Y:S08]  /*44940*/  HMMA.1688.F32.TF32 R192, R160.reuse, R136, R192 ;  /* 0x00000088a0c0723c */ /* 0x040ff000000810c0 */
[C---:B----4-:R-:W-:Y:S08]  /*44950*/  HMMA.1688.F32.TF32 R8, R160.reuse, R80, R8 ;  /* 0x00000050a008723c */ /* 0x050ff00000081008 */
[C---:B------:R-:W-:Y:S08]  /*44960*/  HMMA.1688.F32.TF32 R28, R160.reuse, R64, R28 ;  /* 0x00000040a01c723c */ /* 0x040ff0000008101c */
[C---:B------:R-:W-:Y:S08]  /*44970*/  HMMA.1688.F32.TF32 R24, R160.reuse, R60, R24 ;  /* 0x0000003ca018723c */ /* 0x040ff00000081018 */
[C---:B------:R-:W-:Y:S08]  /*44980*/  HMMA.1688.F32.TF32 R20, R160.reuse, R152, R20 ;  /* 0x00000098a014723c */ /* 0x040ff00000081014 */
[C---:B--2---:R-:W-:Y:S11]  /*44990*/  HMMA.1688.F32.TF32 R196, R160.reuse, R52, R196 ;  /* 0x00000034a0c4723c */ /* 0x044ff600000810c4 */
[----:B------:R-:W-:Y:S11]  /*449a0*/  @!UPT UIADD3 URZ, URZ, URZ, URZ ;  /* 0x0000003f3f3ff290 */ /* 0x000ff6000fffe03f */
[----:B------:R-:W-:Y:S01]  /*449b0*/  @!UPT UIADD3 URZ, URZ, URZ, URZ ;  /* 0x0000003f3f3ff290 */ /* 0x000fe2000fffe03f */
[----:B------:R-:W-:Y:S04]  /*449c0*/  STL.64 [R1+0x1700], R196 ;  /* 0x001700c401007387 */ /* 0x000fe80000100a00 */
[----:B------:R2:W-:Y:S04]  /*449d0*/  STL.64 [R1+0x1708], R198 ;  /* 0x001708c601007387 */ /* 0x0005e80000100a00 */
[----:B--2---:R-:W2:Y:S04]  /*449e0*/  LDL.LU.64 R198, [R1+0x3940] ;  /* 0x0039400001c67983 */ /* 0x004ea80000300a00 */
[----:B------:R-:W4:Y:S04]  /*449f0*/  LDL.LU.64 R196, [R1+0x3938] ;  /* 0x0039380001c47983 */ /* 0x000f280000300a00 */
[----:B------:R-:W-:Y:S04]  /*44a00*/  STL.64 [R1+0x16d0], R172 ;  /* 0x0016d0ac01007387 */ /* 0x000fe80000100a00 */
[----:B------:R1:W-:Y:S02]  /*44a10*/  STL.64 [R1+0x16d8], R174 ;  /* 0x0016d8ae01007387 */ /* 0x0003e40000100a00 */
[C---:B-1----:R-:W-:Y:S02]  /*44a20*/  HMMA.1688.F32.TF32 R172, R160.reuse, R132, R188 ;  /* 0x00000084a0ac723c */ /* 0x042fe400000810bc */
[----:B------:R-:W-:Y:S04]  /*44a30*/  STL.64 [R1+0x16a0], R192 ;  /* 0x0016a0c001007387 */ /* 0x000fe80000100a00 */
[----:B------:R-:W-:Y:S02]  /*44a40*/  STL.64 [R1+0x16a8], R194 ;  /* 0x0016a8c201007387 */ /* 0x000fe40000100a00 */
        /* <DEDUP_REMOVED lines=178> */
[----:B------:R-:W-:Y:S04]  /*45570*/  @!UPT UIADD3 URZ, URZ, URZ, URZ ;  /* 0x0000003f3f3ff290 */ /* 0x000fe8000fffe03f */
[----:B------:R-:W-:Y:S04]  /*45580*/  STL.64 [R1+0x13a0], R160 ;  /* 0x0013a0a001007387 */ /* 0x000fe80000100a00 */
[----:B------:R-:W-:Y:S01]  /*45590*/  STL.64 [R1+0x13a8], R162 ;  /* 0x0013a8a201007387 */ /* 0x000fe20000100a00 */
[C---:B------:R-:W-:Y:S03]  /*455a0*/  HMMA.1688.F32.TF32 R28, R164.reuse, R84, R28 ;  /* 0x00000054a41c723c */ /* 0x040fe6000008101c */
[----:B------:R-:W-:Y:S04]  /*455b0*/  LDS R160, [R3+0x8580] ;  /* 0x0085800003a07984 */ /* 0x000fe80000000800 */
[----:B------:R-:W-:Y:S01]  /*455c0*/  LDS R162, [R3+0xa580] ;  /* 0x00a5800003a27984 */ /* 0x000fe20000000800 */
[C---:B------:R-:W-:Y:S03]  /*455d0*/  HMMA.1688.F32.TF32 R192, R164.reuse, R40, R192 ;  /* 0x00000028a4c0723c */ /* 0x040fe600000810c0 */
[----:B------:R-:W-:Y:S04]  /*455e0*/  STL.64 [R1+0x1390], R172 ;  /* 0x001390ac01007387 */ /* 0x000fe80000100a00 */
[----:B------:R1:W-:Y:S01]  /*455f0*/  STL.64 [R1+0x1398], R174 ;  /* 0x001398ae01007387 */ /* 0x0003e20000100a00 */
[C---:B------:R-:W-:Y:S03]  /*45600*/  HMMA.1688.F32.TF32 R24, R164.reuse, R80, R24 ;  /* 0x00000050a418723c */ /* 0x040fe60000081018 */
[----:B------:R-:W-:Y:S04]  /*45610*/  LDS R161, [R171+0x8580] ;  /* 0x00858000aba17984 */ /* 0x000fe80000000800 */
[----:B------:R-:W2:Y:S01]  /*45620*/  LDS R163, [R171+0xa580] ;  /* 0x00a58000aba37984 */ /* 0x000ea20000000800 */
[C---:B-1----:R-:W-:Y:S07]  /*45630*/  HMMA.1688.F32.TF32 R172, R164.reuse, R44, R188 ;  /* 0x0000002ca4ac723c */ /* 0x042fee00000810bc */
[----:B------:R-:W-:Y:S01]  /*45640*/  STL.64 [R1+0x1380], R192 ;  /* 0x001380c001007387 */ /* 0x000fe20000100a00 */
[C---:B------:R-:W-:Y:S03]  /*45650*/  HMMA.1688.F32.TF32 R188, R164.reuse, R48, R184 ;  /* 0x00000030a4bc723c */ /* 0x040fe600000810b8 */
[----:B------:R-:W-:Y:S05]  /*45660*/  STL.64 [R1+0x1388], R194 ;  /* 0x001388c201007387 */ /* 0x000fea0000100a00 */
        /* <DEDUP_REMOVED lines=63> */
[----:B------:R-:W4:Y:S06]  /*45a60*/  LDL.LU R200, [R1+0x60] ;  /* 0x0000600001c87983 */ /* 0x000f2c0000300800 */
[----:B------:R-:W-:Y:S04]  /*45a70*/  STL.64 [R1+0x11e0], R8 ;  /* 0x0011e00801007387 */ /* 0x000fe80000100a00 */
[----:B------:R-:W-:Y:S04]  /*45a80*/  STL.64 [R1+0x11e8], R10 ;  /* 0x0011e80a01007387 */ /* 0x000fe80000100a00 */
[----:B------:R1:W-:Y:S04]  /*45a90*/  STL.64 [R1+0x11d0], R4 ;  /* 0x0011d00401007387 */ /* 0x0003e80000100a00 */
[----:B------:R1:W-:Y:S04]  /*45aa0*/  STL.64 [R1+0x11d8], R6 ;  /* 0x0011d80601007387 */ /* 0x0003e80000100a00 */
        /* <DEDUP_REMOVED lines=107> */
[----:B------:R-:W-:Y:S07]  /*46160*/  HMMA.1688.F32.TF32 R164, R164, R144, R244 ;  /* 0x00000090a4a4723c */ /* 0x000fee00000810f4 */
[----:B------:R-:W-:Y:S04]  /*46170*/  STL.64 [R1+0x11b0], R192 ;  /* 0x0011b0c001007387 */ /* 0x000fe80000100a00 */
[----:B------:R1:W-:Y:S04]  /*46180*/  STL.64 [R1+0x11b8], R194 ;  /* 0x0011b8c201007387 */ /* 0x0003e80000100a00 */
[----:B-1----:R-:W2:Y:S04]  /*46190*/  LDL.LU.64 R194, [R1+0x3930] ;  /* 0x0039300001c27983 */ /* 0x002ea80000300a00 */
[----:B------:R-:W3:Y:S04]  /*461a0*/  LDL.LU.64 R192, [R1+0x3928] ;  /* 0x0039280001c07983 */ /* 0x000ee80000300a00 */
[----:B------:R-:W-:Y:S04]  /*461b0*/  STL.64 [R1+0x1180], R240 ;  /* 0x001180f001007387 */ /* 0x000fe80000100a00 */
[----:B------:R1:W-:Y:S04]  /*461c0*/  STL.64 [R1+0x1188], R242 ;  /* 0x001188f201007387 */ /* 0x0003e80000100a00 */
[----:B-1----:R-:W4:Y:S04]  /*461d0*/  LDL.LU.64 R242, [R1+0x3920] ;  /* 0x0039200001f27983 */ /* 0x002f280000300a00 */
        /* <DEDUP_REMOVED lines=9> */
[----:B------:R-:W2:Y:S04]  /*46270*/  LDL.LU.64 R246, [R1+0x38f0] ;  /* 0x0038f00001f67983 */ /* 0x000ea80000300a00 */
[----:B------:R-:W2:Y:S04]  /*46280*/  LDL.LU.64 R244, [R1+0x38e8] ;  /* 0x0038e80001f47983 */ /* 0x000ea80000300a00 */
[----:B------:R1:W-:Y:S04]  /*46290*/  STL.64 [R1+0x1120], R164 ;  /* 0x001120a401007387 */ /* 0x0003e80000100a00 */
[----:B------:R1:W-:Y:S04]  /*462a0*/  STL.64 [R1+0x1128], R166 ;  /* 0x001128a601007387 */ /* 0x0003e80000100a00 */
[----:B-1----:R-:W2:Y:S04]  /*462b0*/  LDL.LU R164, [R1+0x260] ;  /* 0x0002600001a47983 */ /* 0x002ea80000300800 */
[----:B------:R-:W2:Y:S04]  /*462c0*/  LDL.LU R165, [R1+0x264] ;  /* 0x0002640001a57983 */ /* 0x000ea80000300800 */
[----:B------:R-:W2:Y:S04]  /*462d0*/  LDL.LU R166, [R1+0x268] ;  /* 0x0002680001a67983 */ /* 0x000ea80000300800 */
[----:B------:R-:W2:Y:S01]  /*462e0*/  LDL.LU R167, [R1+0x26c] ;  /* 0x00026c0001a77983 */ /* 0x000ea20000300800 */
        /* <DEDUP_REMOVED lines=11> */
[C---:B--2---:R-:W-:Y:S11]  /*463a0*/  HMMA.1688.F32.TF32 R164, R160.reuse, R32, R164 ;  /* 0x00000020a0a4723c */ /* 0x044ff600000810a4 */
[----:B------:R-:W-:Y:S11]  /*463b0*/  @!UPT UIADD3 URZ, URZ, URZ, URZ ;  /* 0x0000003f3f3ff290 */ /* 0x000ff6000fffe03f */
[----:B------:R-:W-:Y:S01]  /*463c0*/  @!UPT UIADD3 URZ, URZ, URZ, URZ ;  /* 0x0000003f3f3ff290 */ /* 0x000fe2000fffe03f */
[----:B------:R-:W-:Y:S04]  /*463d0*/  STL.64 [R1+0x1110], R164 ;  /* 0x001110a401007387 */ /* 0x000fe80000100a00 */
[----:B------:R-:W-:Y:S04]  /*463e0*/  STL.64 [R1+0x1118], R166 ;  /* 0x001118a601007387 */ /* 0x000fe80000100a00 */
[----:B------:R-:W-:Y:S04]  /*463f0*/  STL.64 [R1+0x10f0], R236 ;  /* 0x0010f0ec01007387 */ /* 0x000fe80000100a00 */
[----:B------:R1:W-:Y:S04]  /*46400*/  STL.64 [R1+0x10f8], R238 ;  /* 0x0010f8ee01007387 */ /* 0x0003e80000100a00 */
[----:B------:R-:W-:Y:S04]  /*46410*/  LDS R164, [R3+0x8600] ;  /* 0x0086000003a47984 */ /* 0x000fe80000000800 */
[----:B------:R-:W-:Y:S04]  /*46420*/  LDS R166, [R3+0xa600] ;  /* 0x00a6000003a67984 */ /* 0x000fe80000000800 */
[----:B-1----:R-:W2:Y:S04]  /*46430*/  LDL.LU.64 R238, [R1+0x38e0] ;  /* 0x0038e00001ee7983 */ /* 0x002ea80000300a00 */
[----:B------:R-:W2:Y:S04]  /*46440*/  LDL.LU.64 R236, [R1+0x38d8] ;  /* 0x0038d80001ec7983 */ /* 0x000ea80000300a00 */
[----:B------:R-:W-:Y:S04]  /*46450*/  STL.64 [R1+0x10e0], R28 ;  /* 0x0010e01c01007387 */ /* 0x000fe80000100a00 */
[----:B------:R1:W-:Y:S04]  /*46460*/  STL.64 [R1+0x10e8], R30 ;  /* 0x0010e81e01007387 */ /* 0x0003e80000100a00 */
[----:B------:R-:W-:Y:S04]  /*46470*/  LDS R165, [R171+0x8600] ;  /* 0x00860000aba57984 */ /* 0x000fe80000000800 */
[----:B------:R-:W2:Y:S04]  /*46480*/  LDS R167, [R171+0xa600] ;  /* 0x00a60000aba77984 */ /* 0x000ea80000000800 */
        /* <DEDUP_REMOVED lines=44> */
[C---:B----4-:R-:W-:Y:S03]  /*46750*/  HMMA.1688.F32.TF32 R176, R160.reuse, R96, R212 ;  /* 0x00000060a0b0723c */ /* 0x050fe600000810d4 */
        /* <DEDUP_REMOVED lines=8> */
[C---:B----4-:R-:W-:Y:S01]  /*467e0*/  HMMA.1688.F32.TF32 R176, R160.reuse, R84, R200 ;  /* 0x00000054a0b0723c */ /* 0x050fe200000810c8 */
[----:B------:R1:W-:Y:S07]  /*467f0*/  STL.64 [R1+0xf18], R174 ;  /* 0x000f18ae01007387 */ /* 0x0003ee0000100a00 */
[----:B-1----:R-:W-:Y:S07]  /*46800*/  HMMA.1688.F32.TF32 R172, R160, R80, R228 ;  /* 0x00000050a0ac723c */ /* 0x002fee00000810e4 */
[----:B------:R-:W-:Y:S01]  /*46810*/  STL.64 [R1+0xf00], R180 ;  /* 0x000f00b401007387 */ /* 0x000fe20000100a00 */
[----:B------:R-:W-:-:S03]  /*46820*/  IMAD.MOV.U32 R200, RZ, RZ, R8 ;  /* 0x000000ffffc87224 */ /* 0x000fc600078e0008 */
[----:B------:R-:W-:Y:S04]  /*46830*/  STL.64 [R1+0xf08], R182 ;  /* 0x000f08b601007387 */ /* 0x000fe80000100a00 */
[----:B------:R-:W-:Y:S01]  /*46840*/  STL.64 [R1+0xef0], R176 ;  /* 0x000ef0b001007387 */ /* 0x000fe20000100a00 */
[----:B------:R-:W-:-:S03]  /*46850*/  IMAD.MOV.U32 R201, RZ, RZ, R9 ;  /* 0x000000ffffc97224 */ /* 0x000fc600078e0009 */
[----:B------:R-:W-:Y:S01]  /*46860*/  STL.64 [R1+0xef8], R178 ;  /* 0x000ef8b201007387 */ /* 0x000fe20000100a00 */
[----:B------:R-:W-:-:S03]  /*46870*/  IMAD.MOV.U32 R202, RZ, RZ, R10 ;  /* 0x000000ffffca7224 */ /* 0x000fc600078e000a */
[----:B------:R-:W4:Y:S01]  /*46880*/  LDL.LU R8, [R1+0x3864] ;  /* 0x0038640001087983 */ /* 0x000f220000300800 */
[----:B------:R-:W-:-:S03]  /*46890*/  IMAD.MOV.U32 R203, RZ, RZ, R11 ;  /* 0x000000ffffcb7224 */ /* 0x000fc600078e000b */
[----:B------:R1:W-:Y:S04]  /*468a0*/  STL.64 [R1+0xee0], R172 ;  /* 0x000ee0ac01007387 */ /* 0x0003e80000100a00 */
[----:B------:R1:W-:Y:S04]  /*468b0*/  STL.64 [R1+0xee8], R174 ;  /* 0x000ee8ae01007387 */ /* 0x0003e80000100a00 */
[----:B------:R-:W4:Y:S04]  /*468c0*/  LDL.LU R9, [R1+0x3860] ;  /* 0x0038600001097983 */ /* 0x000f280000300800 */
[----:B------:R-:W4:Y:S04]  /*468d0*/  LDL.LU R10, [R1+0x385c] ;  /* 0x00385c00010a7983 */ /* 0x000f280000300800 */
[----:B------:R-:W4:Y:S04]  /*468e0*/  LDL.LU R11, [R1+0x3858] ;  /* 0x00385800010b7983 */ /* 0x000f280000300800 */
[----:B------:R-:W3:Y:S04]  /*468f0*/  LDL.LU R184, [R1] ;  /* 0x0000000001b87983 */ /* 0x000ee80000300800 */
        /* <DEDUP_REMOVED lines=22> */
[----:B------:R-:W4:Y:S04]  /*46a60*/  LDL.LU R247, [R1+0x4c] ;  /* 0x00004c0001f77983 */ /* 0x000f280000300800 */
[----:B-1----:R-:W4:Y:S04]  /*46a70*/  LDL.LU R172, [R1+0x20] ;  /* 0x0000200001ac7983 */ /* 0x002f280000300800 */
[----:B------:R-:W4:Y:S04]  /*46a80*/  LDL.LU R173, [R1+0x24] ;  /* 0x0000240001ad7983 */ /* 0x000f280000300800 */
[----:B------:R-:W4:Y:S04]  /*46a90*/  LDL.LU R174, [R1+0x28] ;  /* 0x0000280001ae7983 */ /* 0x000f280000300800 */
[----:B------:R-:W4:Y:S01]  /*46aa0*/  LDL.LU R175, [R1+0x2c] ;  /* 0x00002c0001af7983 */ /* 0x000f220000300800 */
[----:B--2---:R-:W-:-:S02]  /*46ab0*/  IMAD.MOV.U32 R216, RZ, RZ, R28 ;  /* 0x000000ffffd87224 */ /* 0x004fc400078e001c */
[----:B------:R-:W-:Y:S01]  /*46ac0*/  IMAD.MOV.U32 R217, RZ, RZ, R29 ;  /* 0x000000ffffd97224 */ /* 0x000fe200078e001d */
[----:B------:R-:W2:Y:S01]  /*46ad0*/  LDL.LU R28, [R1+0x3854] ;  /* 0x00385400011c7983 */ /* 0x000ea20000300800 */
[----:B------:R-:W-:Y:S02]  /*46ae0*/  IMAD.MOV.U32 R218, RZ, RZ, R30 ;  /* 0x000000ffffda7224 */ /* 0x000fe400078e001e */
[----:B------:R-:W-:Y:S01]  /*46af0*/  IMAD.MOV.U32 R219, RZ, RZ, R31 ;  /* 0x000000ffffdb7224 */ /* 0x000fe200078e001f */
[----:B------:R-:W2:Y:S01]  /*46b00*/  LDL.LU R29, [R1+0x3850] ;  /* 0x00385000011d7983 */ /* 0x000ea20000300800 */
[----:B------:R-:W-:-:S03]  /*46b10*/  IMAD.MOV.U32 R220, RZ, RZ, R24 ;  /* 0x000000ffffdc7224 */ /* 0x000fc600078e0018 */
        /* <DEDUP_REMOVED lines=14> */
[----:B------:R-:W2:Y:S04]  /*46c00*/  LDL.LU R5, [R1+0x3830] ;  /* 0x0038300001057983 */ /* 0x000ea80000300800 */
[----:B------:R-:W2:Y:S04]  /*46c10*/  LDL.LU R6, [R1+0x382c] ;  /* 0x00382c0001067983 */ /* 0x000ea80000300800 */
        /* <DEDUP_REMOVED lines=26> */
[----:B------:R-:W2:Y:S04]  /*46dc0*/  LDL.LU R241, [R1+0x3800] ;  /* 0x0038000001f17983 */ /* 0x000ea80000300800 */
[----:B------:R-:W2:Y:S04]  /*46dd0*/  LDL.LU R242, [R1+0x37fc] ;  /* 0x0037fc0001f27983 */ /* 0x000ea80000300800 */
[----:B------:R-:W2:Y:S01]  /*46de0*/  LDL.LU R243, [R1+0x37f8] ;  /* 0x0037f80001f37983 */ /* 0x000ea20000300800 */
[C---:B---3--:R-:W-:Y:S08]  /*46df0*/  HMMA.1688.F32.TF32 R248, R160.reuse, R72, R248 ;  /* 0x00000048a0f8723c */ /* 0x048ff000000810f8 */
[C---:B----4-:R-:W-:Y:S11]  /*46e00*/  HMMA.1688.F32.TF32 R244, R160.reuse, R76, R244 ;  /* 0x0000004ca0f4723c */ /* 0x050ff600000810f4 */
[----:B------:R-:W-:Y:S11]  /*46e10*/  @!UPT UIADD3 URZ, URZ, URZ, URZ ;  /* 0x0000003f3f3ff290 */ /* 0x000ff6000fffe03f */
[----:B------:R-:W-:Y:S01]  /*46e20*/  @!UPT UIADD3 URZ, URZ, URZ, URZ ;  /* 0x0000003f3f3ff290 */ /* 0x000fe2000fffe03f */
        /* <DEDUP_REMOVED lines=13> */
[C---:B-1----:R-:W-:Y:S08]  /*46f00*/  HMMA.1688.F32.TF32 R172, R160.reuse, R64, R188 ;  /* 0x00000040a0ac723c */ /* 0x042ff000000810bc */
[----:B------:R-:W-:Y:S11]  /*46f10*/  HMMA.1688.F32.TF32 R188, R160, R60, R184 ;  /* 0x0000003ca0bc723c */ /* 0x000ff600000810b8 */
[----:B------:R-:W-:Y:S04]  /*46f20*/  @!UPT UIADD3 URZ, URZ, URZ, URZ ;  /* 0x0000003f3f3ff290 */ /* 0x000fe8000fffe03f */
[----:B------:R-:W-:Y:S04]  /*46f30*/  STL.64 [R1+0xe10], R172 ;  /* 0x000e10ac01007387 */ /* 0x000fe80000100a00 */
[----:B------:R-:W-:Y:S04]  /*46f40*/  STL.64 [R1+0xe18], R174 ;  /* 0x000e18ae01007387 */ /* 0x000fe80000100a00 */
[----:B------:R-:W-:Y:S04]  /*46f50*/  STL.64 [R1+0xdf0], R188 ;  /* 0x000df0bc01007387 */ /* 0x000fe80000100a00 */
[----:B------:R1:W-:Y:S01]  /*46f60*/  STL.64 [R1+0xdf8], R190 ;  /* 0x000df8be01007387 */ /* 0x0003e20000100a00 */
[----:B--2---:R-:W-:Y:S08]  /*46f70*/  HMMA.1688.F32.TF32 R4, R164, R32, R4 ;  /* 0x00000020a404723c */ /* 0x004ff00000081004 */
[----:B-1----:R-:W-:Y:S08]  /*46f80*/  HMMA.1688.F32.TF32 R188, R160, R152, R240 ;  /* 0x00000098a0bc723c */ /* 0x002ff000000810f0 */
[----:B------:R-:W-:Y:S08]  /*46f90*/  HMMA.1688.F32.TF32 R8, R164, R44, R8 ;  /* 0x0000002ca408723c */ /* 0x000ff00000081008 */
[C---:B---3--:R-:W-:Y:S08]  /*46fa0*/  HMMA.1688.F32.TF32 R172, R160.reuse, R156, R244 ;  /* 0x0000009ca0ac723c */ /* 0x048ff000000810f4 */
[C---:B----4-:R-:W-:Y:S11]  /*46fb0*/  HMMA.1688.F32.TF32 R184, R160.reuse, R56, R248 ;  /* 0x00000038a0b8723c */ /* 0x050ff600000810f8 */
[----:B------:R-:W-:Y:S11]  /*46fc0*/  @!UPT UIADD3 URZ, URZ, URZ, URZ ;  /* 0x0000003f3f3ff290 */ /* 0x000ff6000fffe03f */
[----:B------:R-:W-:Y:S01]  /*46fd0*/  @!UPT UIADD3 URZ, URZ, URZ, URZ ;  /* 0x0000003f3f3ff290 */ /* 0x000fe2000fffe03f */
[----:B------:R-:W-:Y:S04]  /*46fe0*/  STL.64 [R1+0xdd0], R184 ;  /* 0x000dd0b801007387 */ /* 0x000fe80000100a00 */
[----:B------:R1:W-:Y:S04]  /*46ff0*/  STL.64 [R1+0xdd8], R186 ;  /* 0x000dd8ba01007387 */ /* 0x0003e80000100a00 */
[----:B------:R-:W-:Y:S04]  /*47000*/  STL.64 [R1+0xdb0], R172 ;  /* 0x000db0ac01007387 */ /* 0x000fe80000100a00 */
[----:B------:R2:W-:Y:S01]  /*47010*/  STL.64 [R1+0xdb8], R174 ;  /* 0x000db8ae01007387 */ /* 0x0005e20000100a00 */
[C---:B-1----:R-:W-:Y:S08]  /*47020*/  HMMA.1688.F32.TF32 R184, R160.reuse, R148, R236 ;  /* 0x00000094a0b8723c */ /* 0x042ff000000810ec */
[----:B--2---:R-:W-:Y:S01]  /*47030*/  HMMA.1688.F32.TF32 R172, R160, R144, R232 ;  /* 0x00000090a0ac723c */ /* 0x004fe200000810e8 */
[----:B------:R-:W-:Y:S04]  /*47040*/  STL.64 [R1+0xd80], R188 ;  /* 0x000d80bc01007387 */ /* 0x000fe80000100a00 */
[----:B------:R-:W-:Y:S04]  /*47050*/  STL.64 [R1+0xd88], R190 ;  /* 0x000d88be01007387 */ /* 0x000fe80000100a00 */
        /* <DEDUP_REMOVED lines=20> */
[----:B------:R1:W-:Y:S09]  /*471a0*/  STL.64 [R1+0xc08], R10 ;  /* 0x000c080a01007387 */ /* 0x0003f20000100a00 */
        /* <DEDUP_REMOVED lines=33> */
[----:B------:R-:W3:Y:S04]  /*473c0*/  LDL.LU R216, [R1+0xa00] ;  /* 0x000a000001d87983 */ /* 0x000ee80000300800 */
[----:B------:R-:W-:Y:S04]  /*473d0*/  STL.64 [R1+0x5a0], R8 ;  /* 0x0005a00801007387 */ /* 0x000fe80000100a00 */
[----:B------:R-:W-:Y:S04]  /*473e0*/  STL.64 [R1+0x5a8], R10 ;  /* 0x0005a80a01007387 */ /* 0x000fe80000100a00 */
[----:B------:R-:W-:Y:S04]  /*473f0*/  STL.64 [R1+0x590], R4 ;  /* 0x0005900401007387 */ /* 0x000fe80000100a00 */
        /* <DEDUP_REMOVED lines=60> */
[C---:B-1----:R-:W-:Y:S03]  /*477c0*/  HMMA.1688.F32.TF32 R4, R164.reuse, R96, R208 ;  /* 0x00000060a404723c */ /* 0x042fe600000810d0 */
[----:B------:R-:W4:Y:S05]  /*477d0*/  LDL.LU R208, [R1+0xa10] ;  /* 0x000a100001d07983 */ /* 0x000f2a0000300800 */
[C---:B--2---:R-:W-:Y:S11]  /*477e0*/  HMMA.1688.F32.TF32 R8, R164.reuse, R92, R204 ;  /* 0x0000005ca408723c */ /* 0x044ff600000810cc */
[----:B------:R-:W-:Y:S04]  /*477f0*/  @!UPT UIADD3 URZ, URZ, URZ, URZ ;  /* 0x0000003f3f3ff290 */ /* 0x000fe8000fffe03f */
[----:B------:R-:W-:Y:S04]  /*47800*/  STL.64 [R1+0x580], R4 ;  /* 0x0005800401007387 */ /* 0x000fe80000100a00 */
[----:B------:R3:W-:Y:S04]  /*47810*/  STL.64 [R1+0x588], R6 ;  /* 0x0005880601007387 */ /* 0x0007e80000100a00 */
[----:B------:R-:W4:Y:S04]  /*47820*/  LDL.LU R209, [R1+0xa14] ;  /* 0x000a140001d17983 */ /* 0x000f280000300800 */
[----:B------:R-:W4:Y:S01]  /*47830*/  LDL.LU R210, [R1+0xa18] ;  /* 0x000a180001d27983 */ /* 0x000f220000300800 */
[C---:B---3--:R-:W-:Y:S03]  /*47840*/  HMMA.1688.F32.TF32 R4, R164.reuse, R88, R200 ;  /* 0x00000058a404723c */ /* 0x048fe600000810c8 */
[----:B------:R-:W4:Y:S04]  /*47850*/  LDL.LU R211, [R1+0xa1c] ;  /* 0x000a1c0001d37983 */ /* 0x000f280000300800 */
[----:B------:R-:W2:Y:S04]  /*47860*/  LDL.LU R204, [R1+0xa20] ;  /* 0x000a200001cc7983 */ /* 0x000ea80000300800 */
[----:B------:R-:W-:Y:S04]  /*47870*/  STL.64 [R1+0x570], R8 ;  /* 0x0005700801007387 */ /* 0x000fe80000100a00 */
[----:B------:R1:W-:Y:S08]  /*47880*/  STL.64 [R1+0x578], R10 ;  /* 0x0005780a01007387 */ /* 0x0003f00000100a00 */
[----:B------:R-:W-:Y:S01]  /*47890*/  STL.64 [R1+0x560], R4 ;  /* 0x0005600401007387 */ /* 0x000fe20000100a00 */
[C---:B------:R-:W-:Y:S03]  /*478a0*/  HMMA.1688.F32.TF32 R12, R164.reuse, R84, R244 ;  /* 0x00000054a40c723c */ /* 0x040fe600000810f4 */
[----:B------:R3:W-:Y:S04]  /*478b0*/  STL.64 [R1+0x568], R6 ;  /* 0x0005680601007387 */ /* 0x0007e80000100a00 */
[----:B------:R-:W2:Y:S01]  /*478c0*/  LDL.LU R205, [R1+0xa24] ;  /* 0x000a240001cd7983 */ /* 0x000ea20000300800 */
[C---:B-1----:R-:W-:Y:S03]  /*478d0*/  HMMA.1688.F32.TF32 R8, R164.reuse, R80, R248 ;  /* 0x00000050a408723c */ /* 0x042fe600000810f8 */
[----:B------:R-:W2:Y:S04]  /*478e0*/  LDL.LU R206, [R1+0xa28] ;  /* 0x000a280001ce7983 */ /* 0x000ea80000300800 */
[----:B------:R-:W2:Y:S01]  /*478f0*/  LDL.LU R207, [R1+0xa2c] ;  /* 0x000a2c0001cf7983 */ /* 0x000ea20000300800 */
[C---:B---3--:R-:W-:Y:S03]  /*47900*/  HMMA.1688.F32.TF32 R4, R164.reuse, R76, R228 ;  /* 0x0000004ca404723c */ /* 0x048fe600000810e4 */
[----:B------:R-:W3:Y:S04]  /*47910*/  LDL.LU R200, [R1+0xa30] ;  /* 0x000a300001c87983 */ /* 0x000ee80000300800 */
[----:B------:R-:W3:Y:S04]  /*47920*/  LDL.LU R201, [R1+0xa34] ;  /* 0x000a340001c97983 */ /* 0x000ee80000300800 */
[----:B------:R-:W3:Y:S04]  /*47930*/  LDL.LU R202, [R1+0xa38] ;  /* 0x000a380001ca7983 */ /* 0x000ee80000300800 */
[----:B------:R-:W3:Y:S04]  /*47940*/  LDL.LU R203, [R1+0xa3c] ;  /* 0x000a3c0001cb7983 */ /* 0x000ee80000300800 */
[----:B------:R-:W-:Y:S04]  /*47950*/  STL.64 [R1+0x550], R12 ;  /* 0x0005500c01007387 */ /* 0x000fe80000100a00 */
[----:B------:R-:W-:Y:S04]  /*47960*/  STL.64 [R1+0x558], R14 ;  /* 0x0005580e01007387 */ /* 0x000fe80000100a00 */
[----:B------:R-:W2:Y:S04]  /*47970*/  LDL.LU R228, [R1+0xa40] ;  /* 0x000a400001e47983 */ /* 0x000ea80000300800 */
[----:B------:R-:W-:Y:S04]  /*47980*/  STL.64 [R1+0x540], R8 ;  /* 0x0005400801007387 */ /* 0x000fe80000100a00 */
[----:B------:R1:W-:Y:S04]  /*47990*/  STL.64 [R1+0x548], R10 ;  /* 0x0005480a01007387 */ /* 0x0003e80000100a00 */
[----:B------:R-:W-:Y:S04]  /*479a0*/  STL.64 [R1+0x530], R4 ;  /* 0x0005300401007387 */ /* 0x000fe80000100a00 */
[----:B------:R1:W-:Y:S04]  /*479b0*/  STL.64 [R1+0x538], R6 ;  /* 0x0005380601007387 */ /* 0x0003e80000100a00 */
[----:B------:R-:W2:Y:S04]  /*479c0*/  LDL.LU R229, [R1+0xa44] ;  /* 0x000a440001e57983 */ /* 0x000ea80000300800 */
[----:B------:R-:W2:Y:S04]  /*479d0*/  LDL.LU R230, [R1+0xa48] ;  /* 0x000a480001e67983 */ /* 0x000ea80000300800 */
[----:B------:R-:W2:Y:S01]  /*479e0*/  LDL.LU R231, [R1+0xa4c] ;  /* 0x000a4c0001e77983 */ /* 0x000ea20000300800 */
        /* <DEDUP_REMOVED lines=8> */
[----:B------:R-:W-:Y:S01]  /*47a70*/  STL.64 [R1+0x500], R12 ;  /* 0x0005000c01007387 */ /* 0x000fe20000100a00 */
[C---:B-1----:R-:W-:Y:S03]  /*47a80*/  HMMA.1688.F32.TF32 R4, R164.reuse, R56, R176 ;  /* 0x00000038a404723c */ /* 0x042fe600000810b0 */
[----:B------:R1:W-:Y:S09]  /*47a90*/  STL.64 [R1+0x508], R14 ;  /* 0x0005080e01007387 */ /* 0x0003f20000100a00 */
[----:B------:R-:W-:Y:S04]  /*47aa0*/  STL.64 [R1+0x4f0], R8 ;  /* 0x0004f00801007387 */ /* 0x000fe80000100a00 */
[----:B------:R1:W-:Y:S02]  /*47ab0*/  STL.64 [R1+0x4f8], R10 ;  /* 0x0004f80a01007387 */ /* 0x0003e40000100a00 */
[C---:B-1----:R-:W-:Y:S08]  /*47ac0*/  HMMA.1688.F32.TF32 R12, R164.reuse, R156, R224 ;  /* 0x0000009ca40c723c */ /* 0x042ff000000810e0 */
[C---:B------:R-:W-:Y:S01]  /*47ad0*/  HMMA.1688.F32.TF32 R8, R164.reuse, R152, R220 ;  /* 0x00000098a408723c */ /* 0x040fe200000810dc */
[----:B------:R-:W-:Y:S04]  /*47ae0*/  STL.64 [R1+0x4e0], R4 ;  /* 0x0004e00401007387 */ /* 0x000fe80000100a00 */
[----:B------:R1:W-:Y:S03]  /*47af0*/  STL.64 [R1+0x4e8], R6 ;  /* 0x0004e80601007387 */ /* 0x0003e60000100a00 */
[C---:B------:R-:W-:Y:S08]  /*47b00*/  HMMA.1688.F32.TF32 R244, R164.reuse, R144, R212 ;  /* 0x00000090a4f4723c */ /* 0x040ff000000810d4 */
[----:B-1----:R-:W-:Y:S01]  /*47b10*/  HMMA.1688.F32.TF32 R4, R164, R148, R216 ;  /* 0x00000094a404723c */ /* 0x002fe200000810d8 */
[----:B------:R-:W-:Y:S04]  /*47b20*/  STL.64 [R1+0x4d0], R12 ;  /* 0x0004d00c01007387 */ /* 0x000fe80000100a00 */
[----:B------:R-:W-:Y:S04]  /*47b30*/  STL.64 [R1+0x4d8], R14 ;  /* 0x0004d80e01007387 */ /* 0x000fe80000100a00 */
[----:B------:R-:W-:Y:S04]  /*47b40*/  STL.64 [R1+0x4c0], R8 ;  /* 0x0004c00801007387 */ /* 0x000fe80000100a00 */
[----:B------:R3:W-:Y:S04]  /*47b50*/  STL.64 [R1+0x4c8], R10 ;  /* 0x0004c80a01007387 */ /* 0x0007e80000100a00 */
[----:B------:R-:W-:Y:S06]  /*47b60*/  STL [R1+0x345c], R244 ;  /* 0x00345cf401007387 */ /* 0x000fec0000100800 */
[----:B------:R-:W-:Y:S04]  /*47b70*/  STL.64 [R1+0x4b0], R4 ;  /* 0x0004b00401007387 */ /* 0x000fe80000100a00 */
[----:B------:R-:W-:Y:S04]  /*47b80*/  STL.64 [R1+0x4b8], R6 ;  /* 0x0004b80601007387 */ /* 0x000fe80000100a00 */
[----:B------:R-:W-:Y:S04]  /*47b90*/  STL [R1+0x3458], R245 ;  /* 0x003458f501007387 */ /* 0x000fe80000100800 */
[----:B------:R-:W-:Y:S04]  /*47ba0*/  STL [R1+0x3454], R246 ;  /* 0x003454f601007387 */ /* 0x000fe80000100800 */
[----:B------:R-:W-:Y:S04]  /*47bb0*/  STL [R1+0x3450], R247 ;  /* 0x003450f701007387 */ /* 0x000fe80000100800 */
[----:B------:R-:W-:Y:S04]  /*47bc0*/  LDS R4, [R3+0x8700] ;  /* 0x0087000003047984 */ /* 0x000fe80000000800 */
[----:B------:R-:W-:Y:S04]  /*47bd0*/  LDS R6, [R3+0xa700] ;  /* 0x00a7000003067984 */ /* 0x000fe80000000800 */
[----:B------:R-:W-:Y:S04]  /*47be0*/  LDS R5, [R171+0x8700] ;  /* 0x00870000ab057984 */ /* 0x000fe80000000800 */
[----:B------:R-:W1:Y:S01]  /*47bf0*/  LDS R7, [R171+0xa700] ;  /* 0x00a70000ab077984 */ /* 0x000e620000000800 */
[C---:B----4-:R-:W-:Y:S11]  /*47c00*/  HMMA.1688.F32.TF32 R240, R160.reuse, R32, R208 ;  /* 0x00000020a0f0723c */ /* 0x050ff600000810d0 */
[----:B------:R-:W-:Y:S11]  /*47c10*/  @!UPT UIADD3 URZ, URZ, URZ, URZ ;  /* 0x0000003f3f3ff290 */ /* 0x000ff6000fffe03f */
[----:B------:R-:W-:Y:S01]  /*47c20*/  @!UPT UIADD3 URZ, URZ, URZ, URZ ;  /* 0x0000003f3f3ff290 */ /* 0x000fe2000fffe03f */
[----:B------:R4:W-:Y:S04]  /*47c30*/  STL [R1+0x346c], R240 ;  /* 0x00346cf001007387 */ /* 0x0009e80000100800 */
[----:B------:R1:W-:Y:S04]  /*47c40*/  STL [R1+0x3468], R241 ;  /* 0x003468f101007387 */ /* 0x0003e80000100800 */
[----:B------:R1:W-:Y:S01]  /*47c50*/  STL [R1+0x3464], R242 ;  /* 0x003464f201007387 */ /* 0x0003e20000100800 */
[C---:B---3--:R-:W-:Y:S03]  /*47c60*/  HMMA.1688.F32.TF32 R8, R160.reuse, R40, R200 ;  /* 0x00000028a008723c */ /* 0x048fe600000810c8 */
[----:B------:R3:W-:Y:S05]  /*47c70*/  STL [R1+0x3460], R243 ;  /* 0x003460f301007387 */ /* 0x0007ea0000100800 */
[C---:B--2---:R-:W-:Y:S11]  /*47c80*/  HMMA.1688.F32.TF32 R12, R160.reuse, R36, R204 ;  /* 0x00000024a00c723c */ /* 0x044ff600000810cc */
[----:B------:R-:W-:Y:S05]  /*47c90*/  @!UPT UIADD3 URZ, URZ, URZ, URZ ;  /* 0x0000003f3f3ff290 */ /* 0x000fea000fffe03f */
[----:B----4-:R-:W-:Y:S02]  /*47ca0*/  IMAD.MOV.U32 R240, RZ, RZ, R8 ;  /* 0x000000fffff07224 */ /* 0x010fe400078e0008 */
[----:B-1----:R-:W-:Y:S02]  /*47cb0*/  IMAD.MOV.U32 R241, RZ, RZ, R9 ;  /* 0x000000fffff17224 */ /* 0x002fe400078e0009 */
[----:B------:R-:W-:Y:S02]  /*47cc0*/  IMAD.MOV.U32 R242, RZ, RZ, R10 ;  /* 0x000000fffff27224 */ /* 0x000fe400078e000a */
[----:B---3--:R-:W-:Y:S02]  /*47cd0*/  IMAD.MOV.U32 R243, RZ, RZ, R11 ;  /* 0x000000fffff37224 */ /* 0x008fe400078e000b */
[C---:B------:R-:W-:Y:S01]  /*47ce0*/  HMMA.1688.F32.TF32 R8, R160.reuse, R44, R228 ;  /* 0x0000002ca008723c */ /* 0x040fe200000810e4 */
[----:B------:R1:W-:Y:S04]  /*47cf0*/  STL.64 [R1+0x4a0], R12 ;  /* 0x0004a00c01007387 */ /* 0x0003e80000100a00 */
[----:B------:R2:W-:Y:S04]  /*47d00*/  STL.64 [R1+0x4a8], R14 ;  /* 0x0004a80e01007387 */ /* 0x0005e80000100a00 */
[----:B------:R-:W-:Y:S04]  /*47d10*/  STL.64 [R1+0x3478], R242 ;  /* 0x003478f201007387 */ /* 0x000fe80000100a00 */
[----:B------:R3:W-:Y:S04]  /*47d20*/  STL.64 [R1+0x3470], R240 ;  /* 0x003470f001007387 */ /* 0x0007e80000100a00 */
[----:B------:R-:W4:Y:S06]  /*47d30*/  LDL.LU R200, [R1+0xe00] ;  /* 0x000e000001c87983 */ /* 0x000f2c0000300800 */
        /* <DEDUP_REMOVED lines=51> */
[----:B--2---:R-:W4:Y:S04]  /*48070*/  LDL.LU R14, [R1+0xac8] ;  /* 0x000ac800010e7983 */ /* 0x004f280000300800 */
        /* <DEDUP_REMOVED lines=54> */
[----:B------:R-:W-:Y:S04]  /*483e0*/  STL.64 [R1+0x3488], R246 ;  /* 0x003488f601007387 */ /* 0x000fe80000100a00 */
[----:B------:R1:W-:Y:S04]  /*483f0*/  STL.64 [R1+0x3480], R244 ;  /* 0x003480f401007387 */ /* 0x0003e80000100a00 */
[----:B-1----:R-:W2:Y:S04]  /*48400*/  LDL.LU R244, [R1+0xa70] ;  /* 0x000a700001f47983 */ /* 0x002ea80000300800 */
[----:B------:R-:W2:Y:S04]  /*48410*/  LDL.LU R245, [R1+0xa74] ;  /* 0x000a740001f57983 */ /* 0x000ea80000300800 */
[----:B------:R-:W2:Y:S04]  /*48420*/  LDL.LU R246, [R1+0xa78] ;  /* 0x000a780001f67983 */ /* 0x000ea80000300800 */
[----:B------:R-:W2:Y:S01]  /*48430*/  LDL.LU R247, [R1+0xa7c] ;  /* 0x000a7c0001f77983 */ /* 0x000ea20000300800 */
[C---:B---3--:R-:W-:Y:S11]  /*48440*/  HMMA.1688.F32.TF32 R184, R160.reuse, R52, R184 ;  /* 0x00000034a0b8723c */ /* 0x048ff600000810b8 */
[----:B------:R-:W-:Y:S11]  /*48450*/  @!UPT UIADD3 URZ, URZ, URZ, URZ ;  /* 0x0000003f3f3ff290 */ /* 0x000ff6000fffe03f */
[----:B------:R-:W-:Y:S01]  /*48460*/  @!UPT UIADD3 URZ, URZ, URZ, URZ ;  /* 0x0000003f3f3ff290 */ /* 0x000fe2000fffe03f */
[----:B------:R-:W-:Y:S04]  /*48470*/  STL.64 [R1+0x460], R184 ;  /* 0x000460b801007387 */ /* 0x000fe80000100a00 */
[----:B------:R1:W-:Y:S04]  /*48480*/  STL.64 [R1+0x468], R186 ;  /* 0x000468ba01007387 */ /* 0x0003e80000100a00 */
[----:B-1----:R-:W3:Y:S04]  /*48490*/  LDL.LU.64 R186, [R1+0x37c0] ;  /* 0x0037c00001ba7983 */ /* 0x002ee80000300a00 */
[----:B------:R-:W3:Y:S01]  /*484a0*/  LDL.LU.64 R184, [R1+0x37b8] ;  /* 0x0037b80001b87983 */ /* 0x000ee20000300a00 */
[C---:B--2---:R-:W-:Y:S11]  /*484b0*/  HMMA.1688.F32.TF32 R244, R160.reuse, R140, R244 ;  /* 0x0000008ca0f4723c */ /* 0x044ff600000810f4 */
[----:B------:R-:W-:Y:S11]  /*484c0*/  @!UPT UIADD3 URZ, URZ, URZ, URZ ;  /* 0x0000003f3f3ff290 */ /* 0x000ff6000fffe03f */
[----:B------:R-:W-:Y:S01]  /*484d0*/  @!UPT UIADD3 URZ, URZ, URZ, URZ ;  /* 0x0000003f3f3ff290 */ /* 0x000fe2000fffe03f */
[----:B------:R-:W-:Y:S04]  /*484e0*/  STL.64 [R1+0x450], R244 ;  /* 0x000450f401007387 */ /* 0x000fe80000100a00 */
[----:B------:R1:W-:Y:S02]  /*484f0*/  STL.64 [R1+0x458], R246 ;  /* 0x000458f601007387 */ /* 0x0003e40000100a00 */
[C---:B-1----:R-:W-:Y:S08]  /*48500*/  HMMA.1688.F32.TF32 R244, R160.reuse, R136, R240 ;  /* 0x00000088a0f4723c */ /* 0x042ff000000810f0 */
[C---:B------:R-:W-:Y:S08]  /*48510*/  HMMA.1688.F32.TF32 R240, R160.reuse, R132, R164 ;  /* 0x00000084a0f0723c */ /* 0x040ff000000810a4 */
[C---:B------:R-:W-:Y:S08]  /*48520*/  HMMA.1688.F32.TF32 R164, R160.reuse, R128, R20 ;  /* 0x00000080a0a4723c */ /* 0x040ff00000081014 */
[C---:B------:R-:W-:Y:S08]  /*48530*/  HMMA.1688.F32.TF32 R20, R160.reuse, R124, R16 ;  /* 0x0000007ca014723c */ /* 0x040ff00000081010 */
[C---:B----4-:R-:W-:Y:S08]  /*48540*/  HMMA.1688.F32.TF32 R16, R160.reuse, R120, R12 ;  /* 0x00000078a010723c */ /* 0x050ff0000008100c */
        /* <DEDUP_REMOVED lines=155> */
[----:B----4-:R-:W-:Y:S01]  /*48f00*/  HMMA.1688.F32.TF32 R160, R160, R144, R228 ;  /* 0x00000090a0a0723c */ /* 0x010fe200000810e4 */
[----:B------:R-:W-:Y:S04]  /*48f10*/  LDS R230, [R3+0xa780] ;  /* 0x00a7800003e67984 */ /* 0x000fe80000000800 */
[----:B------:R-:W-:Y:S03]  /*48f20*/  LDS R231, [R171+0xa780] ;  /* 0x00a78000abe77984 */ /* 0x000fe60000000800 */
[C---:B------:R-:W-:Y:S07]  /*48f30*/  HMMA.1688.F32.TF32 R248, R4.reuse, R32, R248 ;  /* 0x0000002004f8723c */ /* 0x040fee00000810f8 */
        /* <DEDUP_REMOVED lines=8> */
[----:B------:R-:W2:Y:S04]  /*48fc0*/  LDL.LU.64 R228, [R1+0x3790] ;  /* 0x0037900001e47983 */ /* 0x000ea80000300a00 */
[----:B------:R1:W-:Y:S04]  /*48fd0*/  STL.64 [R1], R160 ;  /* 0x000000a001007387 */ /* 0x0003e80000100a00 */
[----:B------:R1:W-:Y:S04]  /*48fe0*/  STL.64 [R1+0x8], R162 ;  /* 0x000008a201007387 */ /* 0x0003e80000100a00 */
[----:B-1----:R-:W3:Y:S04]  /*48ff0*/  LDL.LU R160, [R1+0x1430] ;  /* 0x0014300001a07983 */ /* 0x002ee80000300800 */
[----:B------:R-:W3:Y:S04]  /*49000*/  LDL.LU R161, [R1+0x1434] ;  /* 0x0014340001a17983 */ /* 0x000ee80000300800 */
[----:B------:R-:W3:Y:S04]  /*49010*/  LDL.LU R162, [R1+0x1438] ;  /* 0x0014380001a27983 */ /* 0x000ee80000300800 */
[----:B------:R-:W3:Y:S04]  /*49020*/  LDL.LU R163, [R1+0x143c] ;  /* 0x00143c0001a37983 */ /* 0x000ee80000300800 */
[----:B------:R-:W-:Y:S04]  /*49030*/  STL.64 [R1+0x33c8], R250 ;  /* 0x0033c8fa01007387 */ /* 0x000fe80000100a00 */
[----:B------:R1:W-:Y:S04]  /*49040*/  STL.64 [R1+0x33c0], R248 ;  /* 0x0033c0f801007387 */ /* 0x0003e80000100a00 */
[----:B-1----:R-:W3:Y:S04]  /*49050*/  LDL.LU R248, [R1+0x13c0] ;  /* 0x0013c00001f87983 */ /* 0x002ee80000300800 */
[----:B------:R-:W3:Y:S01]  /*49060*/  LDL.LU R249, [R1+0x13c4] ;  /* 0x0013c40001f97983 */ /* 0x000ee20000300800 */
[C---:B------:R-:W-:Y:S08]  /*49070*/  HMMA.1688.F32.TF32 R224, R4.reuse, R36, R224 ;  /* 0x0000002404e0723c */ /* 0x040ff000000810e0 */
[C---:B------:R-:W-:Y:S08]  /*49080*/  HMMA.1688.F32.TF32 R220, R4.reuse, R40, R220 ;  /* 0x0000002804dc723c */ /* 0x040ff000000810dc */
[C---:B------:R-:W-:Y:S08]  /*49090*/  HMMA.1688.F32.TF32 R216, R4.reuse, R44, R216 ;  /* 0x0000002c04d8723c */ /* 0x040ff000000810d8 */
[C---:B------:R-:W-:Y:S01]  /*490a0*/  HMMA.1688.F32.TF32 R212, R4.reuse, R48, R212 ;  /* 0x0000003004d4723c */ /* 0x040fe200000810d4 */
[----:B------:R-:W-:Y:S07]  /*490b0*/  STL.64 [R1+0x3c0], R224 ;  /* 0x0003c0e001007387 */ /* 0x000fee0000100a00 */
[C---:B------:R-:W-:Y:S01]  /*490c0*/  HMMA.1688.F32.TF32 R208, R4.reuse, R52, R208 ;  /* 0x0000003404d0723c */ /* 0x040fe200000810d0 */
[----:B------:R1:W-:Y:S07]  /*490d0*/  STL.64 [R1+0x3c8], R226 ;  /* 0x0003c8e201007387 */ /* 0x0003ee0000100a00 */
[C---:B------:R-:W-:Y:S01]  /*490e0*/  HMMA.1688.F32.TF32 R204, R4.reuse, R140, R204 ;  /* 0x0000008c04cc723c */ /* 0x040fe200000810cc */
[----:B-1----:R-:W4:Y:S04]  /*490f0*/  LDL.LU.64 R226, [R1+0x3788] ;  /* 0x0037880001e27983 */ /* 0x002f280000300a00 */
[----:B------:R-:W4:Y:S04]  /*49100*/  LDL.LU.64 R224, [R1+0x3780] ;  /* 0x0037800001e07983 */ /* 0x000f280000300a00 */
[----:B------:R-:W-:Y:S04]  /*49110*/  STL.64 [R1+0x3b0], R220 ;  /* 0x0003b0dc01007387 */ /* 0x000fe80000100a00 */
[----:B------:R1:W-:Y:S04]  /*49120*/  STL.64 [R1+0x3b8], R222 ;  /* 0x0003b8de01007387 */ /* 0x0003e80000100a00 */
        /* <DEDUP_REMOVED lines=17> */
[----:B------:R-:W4:Y:S01]  /*49240*/  LDL.LU.64 R204, [R1+0x3730] ;  /* 0x0037300001cc7983 */ /* 0x000f220000300a00 */
[C---:B------:R-:W-:Y:S08]  /*49250*/  HMMA.1688.F32.TF32 R240, R4.reuse, R124, R240 ;  /* 0x0000007c04f0723c */ /* 0x040ff000000810f0 */
[----:B------:R-:W-:Y:S01]  /*49260*/  HMMA.1688.F32.TF32 R164, R4, R120, R164 ;  /* 0x0000007804a4723c */ /* 0x000fe200000810a4 */
[----:B--2---:R-:W-:-:S02]  /*49270*/  IMAD.MOV.U32 R250, RZ, RZ, R229 ;  /* 0x000000fffffa7224 */ /* 0x004fc400078e00e5 */
[----:B------:R-:W-:-:S05]  /*49280*/  IMAD.MOV.U32 R251, RZ, RZ, R228 ;  /* 0x000000fffffb7224 */ /* 0x000fca00078e00e4 */
[C---:B------:R-:W-:Y:S01]  /*49290*/  HMMA.1688.F32.TF32 R8, R4.reuse, R104, R8 ;  /* 0x000000680408723c */ /* 0x040fe20000081008 */
[----:B------:R-:W-:Y:S04]  /*492a0*/  LDS R228, [R3+0x8780] ;  /* 0x0087800003e47984 */ /* 0x000fe80000000800 */
[----:B------:R-:W1:Y:S03]  /*492b0*/  LDS R229, [R171+0x8780] ;  /* 0x00878000abe57984 */ /* 0x000e660000000800 */
[C---:B---3--:R-:W-:Y:S11]  /*492c0*/  HMMA.1688.F32.TF32 R248, R4.reuse, R136, R248 ;  /* 0x0000008804f8723c */ /* 0x048ff600000810f8 */
[----:B------:R-:W-:Y:S11]  /*492d0*/  @!UPT UIADD3 URZ, URZ, URZ, URZ ;  /* 0x0000003f3f3ff290 */ /* 0x000ff6000fffe03f */
[----:B------:R-:W-:Y:S01]  /*492e0*/  @!UPT UIADD3 URZ, URZ, URZ, URZ ;  /* 0x0000003f3f3ff290 */ /* 0x000fe2000fffe03f */
[----:B------:R-:W-:Y:S04]  /*492f0*/  STL.64 [R1+0x360], R248 ;  /* 0x000360f801007387 */ /* 0x000fe80000100a00 */
[----:B------:R2:W-:Y:S02]  /*49300*/  STL.64 [R1+0x368], R250 ;  /* 0x000368fa01007387 */ /* 0x0005e40000100a00 */
[C---:B--2---:R-:W-:Y:S08]  /*49310*/  HMMA.1688.F32.TF32 R248, R4.reuse, R132, R160 ;  /* 0x0000008404f8723c */ /* 0x044ff000000810a0 */
[C---:B------:R-:W-:Y:S11]  /*49320*/  HMMA.1688.F32.TF32 R160, R4.reuse, R128, R244 ;  /* 0x0000008004a0723c */ /* 0x040ff600000810f4 */
[----:B------:R-:W-:Y:S04]  /*49330*/  @!UPT UIADD3 URZ, URZ, URZ, URZ ;  /* 0x0000003f3f3ff290 */ /* 0x000fe8000fffe03f */
[----:B------:R-:W-:Y:S04]  /*49340*/  STL.64 [R1+0x350], R248 ;  /* 0x000350f801007387 */ /* 0x000fe80000100a00 */
[----:B------:R-:W-:Y:S04]  /*49350*/  STL.64 [R1+0x358], R250 ;  /* 0x000358fa01007387 */ /* 0x000fe80000100a00 */
[----:B------:R-:W-:Y:S04]  /*49360*/  STL.64 [R1+0x340], R160 ;  /* 0x000340a001007387 */ /* 0x000fe80000100a00 */
[----:B------:R2:W-:Y:S02]  /*49370*/  STL.64 [R1+0x348], R162 ;  /* 0x000348a201007387 */ /* 0x0005e40000100a00 */
[C---:B--2---:R-:W-:Y:S08]  /*49380*/  HMMA.1688.F32.TF32 R160, R4.reuse, R116, R20 ;  /* 0x0000007404a0723c */ /* 0x044ff00000081014 */
[C---:B------:R-:W-:Y:S08]  /*49390*/  HMMA.1688.F32.TF32 R20, R4.reuse, R112, R16 ;  /* 0x000000700414723c */ /* 0x040ff00000081010 */
[C---:B------:R-:W-:Y:S01]  /*493a0*/  HMMA.1688.F32.TF32 R16, R4.reuse, R108, R12 ;  /* 0x0000006c0410723c */ /* 0x040fe2000008100c */
        /* <DEDUP_REMOVED lines=24> */
[----:B------:R2:W-:Y:S04]  /*49530*/  STL.64 [R1+0x2a0], R12 ;  /* 0x0002a00c01007387 */ /* 0x0005e80000100a00 */
[----:B------:R3:W-:Y:S04]  /*49540*/  STL.64 [R1+0x2a8], R14 ;  /* 0x0002a80e01007387 */ /* 0x0007e80000100a00 */
[----:B--2---:R-:W2:Y:S04]  /*49550*/  LDL.LU R12, [R1+0x1870] ;  /* 0x00187000010c7983 */ /* 0x004ea80000300800 */
[----:B------:R1:W-:Y:S04]  /*49560*/  STL.64 [R1+0x290], R16 ;  /* 0x0002901001007387 */ /* 0x0003e80000100a00 */
[----:B------:R1:W-:Y:S04]  /*49570*/  STL.64 [R1+0x298], R18 ;  /* 0x0002981201007387 */ /* 0x0003e80000100a00 */
[----:B------:R1:W-:Y:S04]  /*49580*/  STL.64 [R1+0x280], R8 ;  /* 0x0002800801007387 */ /* 0x0003e80000100a00 */
[----:B------:R1:W-:Y:S04]  /*49590*/  STL.64 [R1+0x288], R10 ;  /* 0x0002880a01007387 */ /* 0x0003e80000100a00 */
[----:B------:R-:W2:Y:S04]  /*495a0*/  LDL.LU R13, [R1+0x1874] ;  /* 0x00187400010d7983 */ /* 0x000ea80000300800 */
[----:B---3--:R-:W2:Y:S04]  /*495b0*/  LDL.LU R14, [R1+0x1878] ;  /* 0x00187800010e7983 */ /* 0x008ea80000300800 */
[----:B------:R-:W2:Y:S04]  /*495c0*/  LDL.LU R15, [R1+0x187c] ;  /* 0x00187c00010f7983 */ /* 0x000ea80000300800 */
[----:B-1----:R-:W3:Y:S04]  /*495d0*/  LDL.LU R16, [R1+0x1890] ;  /* 0x0018900001107983 */ /* 0x002ee80000300800 */
        /* <DEDUP_REMOVED lines=58> */
[C---:B------:R-:W-:Y:S11]  /*49980*/  HMMA.1688.F32.TF32 R200, R4.reuse, R76, R200 ;  /* 0x0000004c04c8723c */ /* 0x040ff600000810c8 */
[----:B------:R-:W-:Y:S11]  /*49990*/  @!UPT UIADD3 URZ, URZ, URZ, URZ ;  /* 0x0000003f3f3ff290 */ /* 0x000ff6000fffe03f */
[----:B------:R-:W-:Y:S01]  /*499a0*/  @!UPT UIADD3 URZ, URZ, URZ, URZ ;  /* 0x0000003f3f3ff290 */ /* 0x000fe2000fffe03f */
[----:B------:R-:W-:Y:S04]  /*499b0*/  STL.64 [R1+0x270], R200 ;  /* 0x000270c801007387 */ /* 0x000fe80000100a00 */
[----:B------:R1:W-:Y:S04]  /*499c0*/  STL.64 [R1+0x278], R202 ;  /* 0x000278ca01007387 */ /* 0x0003e80000100a00 */
[----:B-1----:R-:W2:Y:S04]  /*499d0*/  LDL.LU.64 R202, [R1+0x3728] ;  /* 0x0037280001ca7983 */ /* 0x002ea80000300a00 */
[----:B------:R-:W2:Y:S04]  /*499e0*/  LDL.LU.64 R200, [R1+0x3720] ;  /* 0x0037200001c87983 */ /* 0x000ea80000300a00 */
[----:B------:R-:W-:Y:S04]  /*499f0*/  STL.64 [R1+0x260], R248 ;  /* 0x000260f801007387 */ /* 0x000fe80000100a00 */
[----:B------:R1:W-:Y:S01]  /*49a00*/  STL.64 [R1+0x268], R250 ;  /* 0x000268fa01007387 */ /* 0x0003e20000100a00 */
[C---:B------:R-:W-:Y:S08]  /*49a10*/  HMMA.1688.F32.TF32 R160, R4.reuse, R64, R160 ;  /* 0x0000004004a0723c */ /* 0x040ff000000810a0 */
[C---:B-1----:R-:W-:Y:S01]  /*49a20*/  HMMA.1688.F32.TF32 R248, R4.reuse, R68, R232 ;  /* 0x0000004404f8723c */ /* 0x042fe200000810e8 */
[----:B------:R-:W3:Y:S07]  /*49a30*/  LDL.LU R232, [R1+0x1760] ;  /* 0x0017600001e87983 */ /* 0x000eee0000300800 */
[C---:B------:R-:W-:Y:S11]  /*49a40*/  HMMA.1688.F32.TF32 R244, R4.reuse, R60, R244 ;  /* 0x0000003c04f4723c */ /* 0x040ff600000810f4 */
[----:B------:R-:W-:Y:S04]  /*49a50*/  @!UPT UIADD3 URZ, URZ, URZ, URZ ;  /* 0x0000003f3f3ff290 */ /* 0x000fe8000fffe03f */
[----:B------:R-:W-:Y:S04]  /*49a60*/  STL.64 [R1+0x250], R248 ;  /* 0x000250f801007387 */ /* 0x000fe80000100a00 */
[----:B------:R-:W-:Y:S04]  /*49a70*/  STL.64 [R1+0x258], R250 ;  /* 0x000258fa01007387 */ /* 0x000fe80000100a00 */
[----:B------:R-:W3:Y:S04]  /*49a80*/  LDL.LU R233, [R1+0x1764] ;  /* 0x0017640001e97983 */ /* 0x000ee80000300800 */
[----:B------:R-:W3:Y:S04]  /*49a90*/  LDL.LU R234, [R1+0x1768] ;  /* 0x0017680001ea7983 */ /* 0x000ee80000300800 */
[----:B------:R-:W3:Y:S01]  /*49aa0*/  LDL.LU R235, [R1+0x176c] ;  /* 0x00176c0001eb7983 */ /* 0x000ee20000300800 */
[C---:B------:R-:W-:Y:S03]  /*49ab0*/  HMMA.1688.F32.TF32 R240, R4.reuse, R56, R240 ;  /* 0x0000003804f0723c */ /* 0x040fe600000810f0 */
[----:B------:R-:W-:Y:S04]  /*49ac0*/  STL.64 [R1+0x240], R160 ;  /* 0x000240a001007387 */ /* 0x000fe80000100a00 */
[----:B------:R1:W-:Y:S01]  /*49ad0*/  STL.64 [R1+0x248], R162 ;  /* 0x000248a201007387 */ /* 0x0003e20000100a00 */
[C---:B------:R-:W-:Y:S08]  /*49ae0*/  HMMA.1688.F32.TF32 R20, R4.reuse, R152, R20 ;  /* 0x000000980414723c */ /* 0x040ff00000081014 */
[----:B-1----:R-:W-:Y:S08]  /*49af0*/  HMMA.1688.F32.TF32 R160, R4, R156, R164 ;  /* 0x0000009c04a0723c */ /* 0x002ff000000810a4 */
        /* <DEDUP_REMOVED lines=20> */
[----:B------:R-:W2:Y:S11]  /*49c40*/  LDL.LU R236, [R1+0x1720] ;  /* 0x0017200001ec7983 */ /* 0x000eb60000300800 */
[----:B------:R-:W-:Y:S05]  /*49c50*/  @!UPT UIADD3 URZ, URZ, URZ, URZ ;  /* 0x0000003f3f3ff290 */ /* 0x000fea000fffe03f */
[----:B------:R-:W-:Y:S04]  /*49c60*/  STL.64 [R1+0x1c0], R4 ;  /* 0x0001c00401007387 */ /* 0x000fe80000100a00 */
[----:B------:R1:W-:Y:S04]  /*49c70*/  STL.64 [R1+0x1c8], R6 ;  /* 0x0001c80601007387 */ /* 0x0003e80000100a00 */
[----:B------:R-:W2:Y:S04]  /*49c80*/  LDL.LU R237, [R1+0x1724] ;  /* 0x0017240001ed7983 */ /* 0x000ea80000300800 */
[----:B------:R-:W2:Y:S04]  /*49c90*/  LDL.LU R238, [R1+0x1728] ;  /* 0x0017280001ee7983 */ /* 0x000ea80000300800 */
[----:B------:R-:W2:Y:S01]  /*49ca0*/  LDL.LU R239, [R1+0x172c] ;  /* 0x00172c0001ef7983 */ /* 0x000ea20000300800 */
[C---:B-1----:R-:W-:Y:S03]  /*49cb0*/  HMMA.1688.F32.TF32 R4, R228.reuse, R40, R172 ;  /* 0x00000028e404723c */ /* 0x042fe600000810ac */
[----:B------:R-:W2:Y:S05]  /*49cc0*/  LDL.LU R172, [R1+0x16f0] ;  /* 0x0016f00001ac7983 */ /* 0x000eaa0000300800 */
[C---:B------:R-:W-:Y:S11]  /*49cd0*/  HMMA.1688.F32.TF32 R8, R228.reuse, R44, R8 ;  /* 0x0000002ce408723c */ /* 0x040ff60000081008 */
[----:B------:R-:W-:Y:S04]  /*49ce0*/  @!UPT UIADD3 URZ, URZ, URZ, URZ ;  /* 0x0000003f3f3ff290 */ /* 0x000fe8000fffe03f */
[----:B------:R-:W-:Y:S04]  /*49cf0*/  STL.64 [R1+0x1b0], R4 ;  /* 0x0001b00401007387 */ /* 0x000fe80000100a00 */
[----:B------:R1:W-:Y:S02]  /*49d00*/  STL.64 [R1+0x1b8], R6 ;  /* 0x0001b80601007387 */ /* 0x0003e40000100a00 */
[----:B-1----:R-:W-:Y:S02]  /*49d10*/  HMMA.1688.F32.TF32 R4, R228, R48, R28 ;  /* 0x00000030e404723c */ /* 0x002fe4000008101c */
[----:B------:R-:W-:Y:S01]  /*49d20*/  STL.64 [R1+0x1a0], R8 ;  /* 0x0001a00801007387 */ /* 0x000fe20000100a00 */
[----:B------:R-:W-:Y:S02]  /*49d30*/  IMAD.MOV.U32 R173, RZ, RZ, R252 ;  /* 0x000000ffffad7224 */ /* 0x000fe400078e00fc */
[----:B------:R-:W-:Y:S01]  /*49d40*/  IMAD.MOV.U32 R174, RZ, RZ, R2 ;  /* 0x000000ffffae7224 */ /* 0x000fe200078e0002 */
[----:B------:R-:W-:Y:S01]  /*49d50*/  STL.64 [R1+0x1a8], R10 ;  /* 0x0001a80a01007387 */ /* 0x000fe20000100a00 */
[----:B------:R-:W-:Y:S11]  /*49d60*/  IMAD.MOV.U32 R175, RZ, RZ, R0 ;  /* 0x000000ffffaf7224 */ /* 0x000ff600078e0000 */
[----:B------:R-:W-:Y:S05]  /*49d70*/  @!UPT UIADD3 URZ, URZ, URZ, URZ ;  /* 0x0000003f3f3ff290 */ /* 0x000fea000fffe03f */
[----:B------:R3:W-:Y:S01]  /*49d80*/  STL [R1+0x190], R4 ;  /* 0x0001900401007387 */ /* 0x0007e20000100800 */
[----:B------:R-:W-:Y:S02]  /*49d90*/  IMAD.MOV.U32 R2, RZ, RZ, R5 ;  /* 0x000000ffff027224 */ /* 0x000fe400078e0005 */
[----:B------:R-:W-:Y:S02]  /*49da0*/  IMAD.MOV.U32 R0, RZ, RZ, R6 ;  /* 0x000000ffff007224 */ /* 0x000fe400078e0006 */
[----:B------:R-:W-:-:S05]  /*49db0*/  IMAD.MOV.U32 R252, RZ, RZ, R7 ;  /* 0x000000fffffc7224 */ /* 0x000fca00078e0007 */
[----:B------:R-:W-:Y:S04]  /*49dc0*/  STL [R1+0x335c], R252 ;  /* 0x00335cfc01007387 */ /* 0x000fe80000100800 */
[----:B------:R-:W-:Y:S04]  /*49dd0*/  STL [R1+0x3358], R0 ;  /* 0x0033580001007387 */ /* 0x000fe80000100800 */
[----:B------:R-:W-:Y:S01]  /*49de0*/  STL [R1+0x3354], R2 ;  /* 0x0033540201007387 */ /* 0x000fe20000100800 */
[----:B---3--:R-:W-:Y:S03]  /*49df0*/  HMMA.1688.F32.TF32 R4, R228, R52, R232 ;  /* 0x00000034e404723c */ /* 0x008fe600000810e8 */
[----:B------:R-:W-:Y:S04]  /*49e00*/  LDS R233, [R171+0xc000] ;  /* 0x00c00000abe97984 */ /* 0x000fe80000000800 */
[----:B------:R1:W-:Y:S01]  /*49e10*/  LDS R235, [R171+0xe000] ;  /* 0x00e00000abeb7984 */ /* 0x0003e20000000800 */
[----:B------:R-:W-:-:S02]  /*49e20*/  IMAD.MOV.U32 R240, RZ, RZ, R196 ;  /* 0x000000fffff07224 */ /* 0x000fc400078e00c4 */
[----:B------:R-:W-:Y:S01]  /*49e30*/  IMAD.MOV.U32 R241, RZ, RZ, R197 ;  /* 0x000000fffff17224 */ /* 0x000fe200078e00c5 */
[----:B------:R-:W-:Y:S01]  /*49e40*/  LDS R232, [R3+0xc000] ;  /* 0x00c0000003e87984 */ /* 0x000fe20000000800 */
[----:B------:R-:W-:Y:S02]  /*49e50*/  IMAD.MOV.U32 R242, RZ, RZ, R198 ;  /* 0x000000fffff27224 */ /* 0x000fe400078e00c6 */
[----:B------:R-:W-:Y:S01]  /*49e60*/  IMAD.MOV.U32 R243, RZ, RZ, R199 ;  /* 0x000000fffff37224 */ /* 0x000fe200078e00c7 */
[----:B------:R-:W3:Y:S09]  /*49e70*/  LDS R234, [R3+0xe000] ;  /* 0x00e0000003ea7984 */ /* 0x000ef20000000800 */
[----:B------:R-:W-:-:S02]  /*49e80*/  IMAD.MOV.U32 R49, RZ, RZ, R6 ;  /* 0x000000ffff317224 */ /* 0x000fc400078e0006 */
[----:B------:R-:W-:Y:S02]  /*49e90*/  IMAD.MOV.U32 R45, RZ, RZ, R5 ;  /* 0x000000ffff2d7224 */ /* 0x000fe400078e0005 */
[----:B------:R-:W-:Y:S01]  /*49ea0*/  IMAD.MOV.U32 R44, RZ, RZ, R4 ;  /* 0x000000ffff2c7224 */ /* 0x000fe200078e0004 */
[----:B------:R1:W-:Y:S04]  /*49eb0*/  STL [R1+0x3368], R49 ;  /* 0x0033683101007387 */ /* 0x0003e80000100800 */
[----:B------:R1:W-:Y:S04]  /*49ec0*/  STL [R1+0x3364], R45 ;  /* 0x0033642d01007387 */ /* 0x0003e80000100800 */
[----:B------:R1:W-:Y:S04]  /*49ed0*/  STL [R1+0x3360], R44 ;  /* 0x0033602c01007387 */ /* 0x0003e80000100800 */
[----:B------:R-:W3:Y:S04]  /*49ee0*/  LDL.LU R20, [R1+0x16c0] ;  /* 0x0016c00001147983 */ /* 0x000ee80000300800 */
[----:B------:R-:W3:Y:S04]  /*49ef0*/  LDL.LU R21, [R1+0x16c4] ;  /* 0x0016c40001157983 */ /* 0x000ee80000300800 */
[----:B------:R-:W3:Y:S04]  /*49f00*/  LDL.LU R22, [R1+0x16c8] ;  /* 0x0016c80001167983 */ /* 0x000ee80000300800 */
[----:B------:R-:W3:Y:S01]  /*49f10*/  LDL.LU R23, [R1+0x16cc] ;  /* 0x0016cc0001177983 */ /* 0x000ee20000300800 */
[----:B------:R-:W-:-:S03]  /*49f20*/  IMAD.MOV.U32 R48, RZ, RZ, R7 ;  /* 0x000000ffff307224 */ /* 0x000fc600078e0007 */
[----:B------:R-:W3:Y:S04]  /*49f30*/  LDL.LU R16, [R1+0x1690] ;  /* 0x0016900001107983 */ /* 0x000ee80000300800 */
[----:B------:R-:W3:Y:S04]  /*49f40*/  LDL.LU R17, [R1+0x1694] ;  /* 0x0016940001117983 */ /* 0x000ee80000300800 */
        /* <DEDUP_REMOVED lines=8> */
[----:B------:R-:W3:Y:S01]  /*49fd0*/  LDL.LU R8, [R1+0x15c0] ;  /* 0x0015c00001087983 */ /* 0x000ee20000300800 */
[----:B----4-:R-:W-:Y:S03]  /*49fe0*/  HMMA.1688.F32.TF32 R4, R228, R140, R24 ;  /* 0x0000008ce404723c */ /* 0x010fe60000081018 */
[----:B------:R-:W4:Y:S04]  /*49ff0*/  LDL.LU R9, [R1+0x15c4] ;  /* 0x0015c40001097983 */ /* 0x000f280000300800 */
[----:B------:R-:W4:Y:S04]  /*4a000*/  LDL.LU R10, [R1+0x15c8] ;  /* 0x0015c800010a7983 */ /* 0x000f280000300800 */
[----:B------:R-:W4:Y:S04]  /*4a010*/  LDL.LU R11, [R1+0x15cc] ;  /* 0x0015cc00010b7983 */ /* 0x000f280000300800 */
[----:B------:R-:W4:Y:S04]  /*4a020*/  LDL.LU R28, [R1+0x15b0] ;  /* 0x0015b000011c7983 */ /* 0x000f280000300800 */
[----:B------:R-:W4:Y:S04]  /*4a030*/  LDL.LU R29, [R1+0x15b4] ;  /* 0x0015b400011d7983 */ /* 0x000f280000300800 */
        /* <DEDUP_REMOVED lines=8> */
[----:B--2---:R-:W-:Y:S03]  /*4a0c0*/  HMMA.1688.F32.TF32 R4, R228, R136, R236 ;  /* 0x00000088e404723c */ /* 0x004fe600000810ec */
[----:B------:R-:W2:Y:S04]  /*4a0d0*/  LDL.LU R26, [R1+0x15a8] ;  /* 0x0015a800011a7983 */ /* 0x000ea80000300800 */
        /* <DEDUP_REMOVED lines=9> */
[----:B------:R-:W-:Y:S01]  /*4a170*/  HMMA.1688.F32.TF32 R4, R228, R132, R172 ;  /* 0x00000084e404723c */ /* 0x000fe200000810ac */
[----:B------:R-:W2:Y:S04]  /*4a180*/  LDL.LU R172, [R1+0x1570] ;  /* 0x0015700001ac7983 */ /* 0x000ea80000300800 */
[----:B------:R-:W2:Y:S04]  /*4a190*/  LDL.LU R173, [R1+0x1574] ;  /* 0x0015740001ad7983 */ /* 0x000ea80000300800 */
[----:B------:R-:W2:Y:S04]  /*4a1a0*/  LDL.LU R174, [R1+0x1578] ;  /* 0x0015780001ae7983 */ /* 0x000ea80000300800 */
[----:B------:R-:W2:Y:S11]  /*4a1b0*/  LDL.LU R175, [R1+0x157c] ;  /* 0x00157c0001af7983 */ /* 0x000eb60000300800 */
        /* <DEDUP_REMOVED lines=11> */
[----:B------:R-:W-:Y:S01]  /*4a270*/  IMAD.MOV.U32 R251, RZ, RZ, R191 ;  /* 0x000000fffffb7224 */ /* 0x000fe200078e00bf */
[C---:B---3--:R-:W-:Y:S11]  /*4a280*/  HMMA.1688.F32.TF32 R4, R228.reuse, R128, R20 ;  /* 0x00000080e404723c */ /* 0x048ff60000081014 */
[----:B------:R-:W-:Y:S11]  /*4a290*/  @!UPT UIADD3 URZ, URZ, URZ, URZ ;  /* 0x0000003f3f3ff290 */ /* 0x000ff6000fffe03f */
[----:B------:R-:W-:Y:S02]  /*4a2a0*/  @!UPT UIADD3 URZ, URZ, URZ, URZ ;  /* 0x0000003f3f3ff290 */ /* 0x000fe4000fffe03f */
[----:B------:R-:W-:Y:S02]  /*4a2b0*/  IMAD.MOV.U32 R141, RZ, RZ, R4 ;  /* 0x000000ffff8d7224 */ /* 0x000fe400078e0004 */
[----:B------:R-:W-:Y:S02]  /*4a2c0*/  IMAD.MOV.U32 R140, RZ, RZ, R5 ;  /* 0x000000ffff8c7224 */ /* 0x000fe400078e0005 */
[----:B------:R-:W-:Y:S02]  /*4a2d0*/  IMAD.MOV.U32 R129, RZ, RZ, R6 ;  /* 0x000000ffff817224 */ /* 0x000fe400078e0006 */
[----:B------:R-:W-:Y:S02]  /*4a2e0*/  IMAD.MOV.U32 R128, RZ, RZ, R7 ;  /* 0x000000ffff807224 */ /* 0x000fe400078e0007 */
[C---:B------:R-:W-:Y:S08]  /*4a2f0*/  HMMA.1688.F32.TF32 R4, R228.reuse, R124, R16 ;  /* 0x0000007ce404723c */ /* 0x040ff00000081010 */
[C---:B------:R-:W-:Y:S11]  /*4a300*/  HMMA.1688.F32.TF32 R168, R228.reuse, R100, R168 ;  /* 0x00000064e4a8723c */ /* 0x040ff600000810a8 */
[----:B------:R-:W-:Y:S05]  /*4a310*/  @!UPT UIADD3 URZ, URZ, URZ, URZ ;  /* 0x0000003f3f3ff290 */ /* 0x000fea000fffe03f */
[----:B------:R-:W-:Y:S01]  /*4a320*/  IMAD.MOV.U32 R0, RZ, RZ, R4 ;  /* 0x000000ffff007224 */ /* 0x000fe200078e0004 */
[----:B----4-:R-:W-:Y:S01]  /*4a330*/  HMMA.1688.F32.TF32 R28, R228, R112, R28 ;  /* 0x00000070e41c723c */ /* 0x010fe2000008101c */
[----:B------:R-:W-:Y:S02]  /*4a340*/  IMAD.MOV.U32 R2, RZ, RZ, R5 ;  /* 0x000000ffff027224 */ /* 0x000fe400078e0005 */
[----:B------:R-:W-:-:S05]  /*4a350*/  IMAD.MOV.U32 R125, RZ, RZ, R6 ;  /* 0x000000ffff7d7224 */ /* 0x000fca00078e0006 */
[----:B--2---:R-:W-:Y:S01]  /*4a360*/  HMMA.1688.F32.TF32 R160, R228, R108, R24 ;  /* 0x0000006ce4a0723c */ /* 0x004fe20000081018 */
[----:B------:R-:W-:-:S07]  /*4a370*/  IMAD.MOV.U32 R124, RZ, RZ, R7 ;  /* 0x000000ffff7c7224 */ /* 0x000fce00078e0007 */
[C---:B------:R-:W-:Y:S07]  /*4a380*/  HMMA.1688.F32.TF32 R164, R228.reuse, R104, R236 ;  /* 0x00000068e4a4723c */ /* 0x040fee00000810ec */
[----:B------:R-:W-:Y:S01]  /*4a390*/  STL.64 [R1+0x32a0], R30 ;  /* 0x0032a01e01007387 */ /* 0x000fe20000100a00 */
[----:B------:R-:W-:Y:S03]  /*4a3a0*/  HMMA.1688.F32.TF32 R4, R228, R120, R12 ;  /* 0x00000078e404723c */ /* 0x000fe6000008100c */
[----:B------:R1:W-:Y:S04]  /*4a3b0*/  STL.64 [R1+0x3298], R28 ;  /* 0x0032981c01007387 */ /* 0x0003e80000100a00 */
[----:B------:R-:W-:Y:S04]  /*4a3c0*/  STL.64 [R1+0x32b0], R162 ;  /* 0x0032b0a201007387 */ /* 0x000fe80000100a00 */
[----:B------:R-:W-:Y:S04]  /*4a3d0*/  STL.64 [R1+0x32a8], R160 ;  /* 0x0032a8a001007387 */ /* 0x000fe80000100a00 */
[----:B------:R-:W-:Y:S04]  /*4a3e0*/  STL.64 [R1+0x32c0], R166 ;  /* 0x0032c0a601007387 */ /* 0x000fe80000100a00 */
[----:B------:R2:W-:Y:S04]  /*4a3f0*/  STL.64 [R1+0x32b8], R164 ;  /* 0x0032b8a401007387 */ /* 0x0005e80000100a00 */
[----:B------:R-:W-:Y:S04]  /*4a400*/  STL.64 [R1+0x32d0], R170 ;  /* 0x0032d0aa01007387 */ /* 0x000fe80000100a00 */
[----:B------:R-:W-:Y:S04]  /*4a410*/  STL.64 [R1+0x32c8], R168 ;  /* 0x0032c8a801007387 */ /* 0x000fe80000100a00 */
[----:B------:R-:W3:Y:S04]  /*4a420*/  LDL.LU R196, [R1+0x371c] ;  /* 0x00371c0001c47983 */ /* 0x000ee80000300800 */
[----:B------:R-:W3:Y:S04]  /*4a430*/  LDL.LU R197, [R1+0x3718] ;  /* 0x0037180001c57983 */ /* 0x000ee80000300800 */
[----:B------:R-:W3:Y:S04]  /*4a440*/  LDL.LU R198, [R1+0x3714] ;  /* 0x0037140001c67983 */ /* 0x000ee80000300800 */
[----:B------:R-:W3:Y:S04]  /*4a450*/  LDL.LU R199, [R1+0x3710] ;  /* 0x0037100001c77983 */ /* 0x000ee80000300800 */
        /* <DEDUP_REMOVED lines=9> */
[----:B------:R-:W-:Y:S03]  /*4a4f0*/  HMMA.1688.F32.TF32 R4, R228, R116, R8 ;  /* 0x00000074e404723c */ /* 0x000fe60000081008 */
[----:B------:R-:W4:Y:S04]  /*4a500*/  LDL.LU R189, [R1+0x36f8] ;  /* 0x0036f80001bd7983 */ /* 0x000f280000300800 */
[----:B------:R-:W4:Y:S01]  /*4a510*/  LDL.LU R190, [R1+0x36f4] ;  /* 0x0036f40001be7983 */ /* 0x000f220000300800 */
[----:B------:R-:W-:-:S02]  /*4a520*/  IMAD.MOV.U32 R8, RZ, RZ, R184 ;  /* 0x000000ffff087224 */ /* 0x000fc400078e00b8 */
[----:B------:R-:W-:Y:S01]  /*4a530*/  IMAD.MOV.U32 R9, RZ, RZ, R185 ;  /* 0x000000ffff097224 */ /* 0x000fe200078e00b9 */
[----:B------:R-:W4:Y:S01]  /*4a540*/  LDL.LU R191, [R1+0x36f0] ;  /* 0x0036f00001bf7983 */ /* 0x000f220000300800 */
[----:B------:R-:W-:-:S03]  /*4a550*/  IMAD.MOV.U32 R10, RZ, RZ, R186 ;  /* 0x000000ffff0a7224 */ /* 0x000fc600078e00ba */
        /* <DEDUP_REMOVED lines=18> */
[----:B------:R-:W4:Y:S04]  /*4a680*/  LDL.LU R177, [R1+0x36c8] ;  /* 0x0036c80001b17983 */ /* 0x000f280000300800 */
[----:B------:R-:W4:Y:S04]  /*4a690*/  LDL.LU R178, [R1+0x36c4] ;  /* 0x0036c40001b27983 */ /* 0x000f280000300800 */
[----:B------:R-:W4:Y:S01]  /*4a6a0*/  LDL.LU R179, [R1+0x36c0] ;  /* 0x0036c00001b37983 */ /* 0x000f220000300800 */
[----:B------:R-:W-:Y:S02]  /*4a6b0*/  IMAD.MOV.U32 R20, RZ, RZ, R54 ;  /* 0x000000ffff147224 */ /* 0x000fe400078e0036 */
[----:B------:R-:W-:Y:S01]  /*4a6c0*/  IMAD.MOV.U32 R21, RZ, RZ, R55 ;  /* 0x000000ffff157224 */ /* 0x000fe200078e0037 */
        /* <DEDUP_REMOVED lines=22> */
[C---:B------:R-:W-:Y:S08]  /*4a830*/  HMMA.1688.F32.TF32 R172, R228.reuse, R96, R172 ;  /* 0x00000060e4ac723c */ /* 0x040ff000000810ac */
[C---:B------:R-:W-:Y:S08]  /*4a840*/  HMMA.1688.F32.TF32 R200, R228.reuse, R68, R200 ;  /* 0x00000044e4c8723c */ /* 0x040ff000000810c8 */
[C---:B------:R-:W-:Y:S08]  /*4a850*/  HMMA.1688.F32.TF32 R204, R228.reuse, R64, R204 ;  /* 0x00000040e4cc723c */ /* 0x040ff000000810cc */
[C---:B------:R-:W-:Y:S01]  /*4a860*/  HMMA.1688.F32.TF32 R208, R228.reuse, R60, R208 ;  /* 0x0000003ce4d0723c */ /* 0x040fe200000810d0 */
[----:B------:R-:W-:Y:S07]  /*4a870*/  STL.64 [R1+0x32e0], R174 ;  /* 0x0032e0ae01007387 */ /* 0x000fee0000100a00 */
[C---:B------:R-:W-:Y:S01]  /*4a880*/  HMMA.1688.F32.TF32 R212, R228.reuse, R56, R212 ;  /* 0x00000038e4d4723c */ /* 0x040fe200000810d4 */
[----:B------:R-:W-:Y:S07]  /*4a890*/  STL.64 [R1+0x32d8], R172 ;  /* 0x0032d8ac01007387 */ /* 0x000fee0000100a00 */
[C---:B------:R-:W-:Y:S08]  /*4a8a0*/  HMMA.1688.F32.TF32 R216, R228.reuse, R156, R216 ;  /* 0x0000009ce4d8723c */ /* 0x040ff000000810d8 */
[C---:B------:R-:W-:Y:S08]  /*4a8b0*/  HMMA.1688.F32.TF32 R220, R228.reuse, R152, R220 ;  /* 0x00000098e4dc723c */ /* 0x040ff000000810dc */
[----:B------:R-:W-:Y:S01]  /*4a8c0*/  HMMA.1688.F32.TF32 R224, R228, R148, R224 ;  /* 0x00000094e4e0723c */ /* 0x000fe200000810e0 */
[----:B------:R-:W-:-:S02]  /*4a8d0*/  IMAD.MOV.U32 R121, RZ, RZ, R4 ;  /* 0x000000ffff797224 */ /* 0x000fc400078e0004 */
[----:B------:R-:W-:Y:S02]  /*4a8e0*/  IMAD.MOV.U32 R120, RZ, RZ, R5 ;  /* 0x000000ffff787224 */ /* 0x000fe400078e0005 */
[----:B------:R-:W-:Y:S02]  /*4a8f0*/  IMAD.MOV.U32 R117, RZ, RZ, R6 ;  /* 0x000000ffff757224 */ /* 0x000fe400078e0006 */
[----:B------:R-:W-:Y:S02]  /*4a900*/  IMAD.MOV.U32 R116, RZ, RZ, R7 ;  /* 0x000000ffff747224 */ /* 0x000fe400078e0007 */
[----:B-1----:R-:W-:Y:S02]  /*4a910*/  IMAD.MOV.U32 R28, RZ, RZ, R82 ;  /* 0x000000ffff1c7224 */ /* 0x002fe400078e0052 */
[----:B------:R-:W-:Y:S02]  /*4a920*/  IMAD.MOV.U32 R29, RZ, RZ, R83 ;  /* 0x000000ffff1d7224 */ /* 0x000fe400078e0053 */
[----:B------:R-:W-:-:S02]  /*4a930*/  IMAD.MOV.U32 R30, RZ, RZ, R86 ;  /* 0x000000ffff1e7224 */ /* 0x000fc400078e0056 */
[----:B------:R-:W-:Y:S02]  /*4a940*/  IMAD.MOV.U32 R31, RZ, RZ, R87 ;  /* 0x000000ffff1f7224 */ /* 0x000fe400078e0057 */
[----:B--2---:R-:W-:Y:S02]  /*4a950*/  IMAD.MOV.U32 R164, RZ, RZ, R71 ;  /* 0x000000ffffa47224 */ /* 0x004fe400078e0047 */
[----:B------:R-:W-:Y:S02]  /*4a960*/  IMAD.MOV.U32 R165, RZ, RZ, R70 ;  /* 0x000000ffffa57224 */ /* 0x000fe400078e0046 */
[----:B------:R-:W-:Y:S02]  /*4a970*/  IMAD.MOV.U32 R166, RZ, RZ, R67 ;  /* 0x000000ffffa67224 */ /* 0x000fe400078e0043 */
[----:B------:R-:W-:Y:S01]  /*4a980*/  IMAD.MOV.U32 R167, RZ, RZ, R66 ;  /* 0x000000ffffa77224 */ /* 0x000fe200078e0042 */
[C---:B---3--:R-:W-:Y:S08]  /*4a990*/  HMMA.1688.F32.TF32 R196, R228.reuse, R72, R196 ;  /* 0x00000048e4c4723c */ /* 0x048ff000000810c4 */
[C---:B----4-:R-:W-:Y:S08]  /*4a9a0*/  HMMA.1688.F32.TF32 R192, R228.reuse, R76, R192 ;  /* 0x0000004ce4c0723c */ /* 0x050ff000000810c0 */
[C---:B------:R-:W-:Y:S08]  /*4a9b0*/  HMMA.1688.F32.TF32 R188, R228.reuse, R80, R188 ;  /* 0x00000050e4bc723c */ /* 0x040ff000000810bc */
[C---:B------:R-:W-:Y:S08]  /*4a9c0*/  HMMA.1688.F32.TF32 R184, R228.reuse, R84, R184 ;  /* 0x00000054e4b8723c */ /* 0x040ff000000810b8 */
[C---:B------:R-:W-:Y:S08]  /*4a9d0*/  HMMA.1688.F32.TF32 R180, R228.reuse, R88, R180 ;  /* 0x00000058e4b4723c */ /* 0x040ff000000810b4 */
[C---:B------:R-:W-:Y:S08]  /*4a9e0*/  HMMA.1688.F32.TF32 R176, R228.reuse, R92, R176 ;  /* 0x0000005ce4b0723c */ /* 0x040ff000000810b0 */
[----:B------:R-:W-:Y:S11]  /*4a9f0*/  HMMA.1688.F32.TF32 R228, R228, R144, R24 ;  /* 0x00000090e4e4723c */ /* 0x000ff60000081018 */
[----:B------:R-:W-:Y:S04]  /*4aa00*/  @!UPT UIADD3 URZ, URZ, URZ, URZ ;  /* 0x0000003f3f3ff290 */ /* 0x000fe8000fffe03f */
[----:B------:R-:W-:Y:S04]  /*4aa10*/  STL.64 [R1+0x32f0], R178 ;  /* 0x0032f0b201007387 */ /* 0x000fe80000100a00 */
[----:B------:R-:W-:Y:S04]  /*4aa20*/  STL.64 [R1+0x32e8], R176 ;  /* 0x0032e8b001007387 */ /* 0x000fe80000100a00 */
[----:B------:R-:W-:Y:S04]  /*4aa30*/  STL.64 [R1+0x3300], R182 ;  /* 0x003300b601007387 */ /* 0x000fe80000100a00 */
[----:B------:R-:W-:Y:S04]  /*4aa40*/  STL.64 [R1+0x32f8], R180 ;  /* 0x0032f8b401007387 */ /* 0x000fe80000100a00 */
[----:B------:R-:W-:Y:S01]  /*4aa50*/  STL.64 [R1+0x3310], R186 ;  /* 0x003310ba01007387 */ /* 0x000fe20000100a00 */
[C---:B------:R-:W-:Y:S03]  /*4aa60*/  HMMA.1688.F32.TF32 R20, R232.reuse, R38, R20 ;  /* 0x00000026e814723c */ /* 0x040fe60000081014 */
        /* <DEDUP_REMOVED lines=42> */
[C---:B-1----:R-:W-:Y:S01]  /*4ad10*/  HMMA.1688.F32.TF32 R8, R232.reuse, R142, R244 ;  /* 0x0000008ee808723c */ /* 0x042fe200000810f4 */
[----:B------:R-:W-:Y:S01]  /*4ad20*/  IMAD.MOV.U32 R168, RZ, RZ, R146 ;  /* 0x000000ffffa87224 */ /* 0x000fe200078e0092 */
[----:B------:R-:W-:Y:S01]  /*4ad30*/  LOP3.LUT R113, R3, 0x20, RZ, 0x3c, !PT ;  /* 0x0000002003717812 */ /* 0x000fe200078e3cff */
[----:B------:R-:W-:Y:S01]  /*4ad40*/  IMAD.MOV.U32 R169, RZ, RZ, R147 ;  /* 0x000000ffffa97224 */ /* 0x000fe200078e0093 */
[----:B------:R-:W-:Y:S04]  /*4ad50*/  LDS R236, [R3+0xc080] ;  /* 0x00c0800003ec7984 */ /* 0x000fe80000000800 */
[----:B--2---:R-:W-:Y:S01]  /*4ad60*/  HMMA.1688.F32.TF32 R4, R232, R138, R240 ;  /* 0x0000008ae804723c */ /* 0x004fe200000810f0 */
[----:B------:R-:W-:Y:S01]  /*4ad70*/  IMAD.MOV.U32 R248, RZ, RZ, R103 ;  /* 0x000000fffff87224 */ /* 0x000fe200078e0067 */
[----:B------:R-:W-:Y:S01]  /*4ad80*/  LDS R238, [R3+0xe080] ;  /* 0x00e0800003ee7984 */ /* 0x000fe20000000800 */
[----:B------:R-:W-:-:S02]  /*4ad90*/  IMAD.MOV.U32 R249, RZ, RZ, R102 ;  /* 0x000000fffff97224 */ /* 0x000fc400078e0066 */
[----:B------:R-:W-:Y:S01]  /*4ada0*/  IMAD.MOV.U32 R250, RZ, RZ, R99 ;  /* 0x000000fffffa7224 */ /* 0x000fe200078e0063 */
[----:B------:R-:W-:Y:S01]  /*4adb0*/  LDS R237, [R113+0xc080] ;  /* 0x00c0800071ed7984 */ /* 0x000fe20000000800 */
[----:B------:R-:W-:-:S08]  /*4adc0*/  IMAD.MOV.U32 R251, RZ, RZ, R98 ;  /* 0x000000fffffb7224 */ /* 0x000fd000078e0062 */
[----:B------:R-:W-:Y:S04]  /*4add0*/  STL.64 [R1+0x9e0], R8 ;  /* 0x0009e00801007387 */ /* 0x000fe80000100a00 */
[----:B------:R-:W-:Y:S04]  /*4ade0*/  STL.64 [R1+0x9e8], R10 ;  /* 0x0009e80a01007387 */ /* 0x000fe80000100a00 */
[----:B------:R-:W2:Y:S04]  /*4adf0*/  LDL.LU R103, [R1+0x368c] ;  /* 0x00368c0001677983 */ /* 0x000ea80000300800 */
[----:B------:R-:W-:Y:S04]  /*4ae00*/  STL.64 [R1+0x9d0], R4 ;  /* 0x0009d00401007387 */ /* 0x000fe80000100a00 */
[----:B------:R1:W-:Y:S04]  /*4ae10*/  STL.64 [R1+0x9d8], R6 ;  /* 0x0009d80601007387 */ /* 0x0003e80000100a00 */
[----:B------:R-:W3:Y:S04]  /*4ae20*/  LDL.LU R102, [R1+0x3688] ;  /* 0x0036880001667983 */ /* 0x000ee80000300800 */
[----:B------:R-:W4:Y:S04]  /*4ae30*/  LDL.LU R99, [R1+0x3684] ;  /* 0x0036840001637983 */ /* 0x000f280000300800 */
[----:B------:R-:W2:Y:S04]  /*4ae40*/  LDL.LU R98, [R1+0x3680] ;  /* 0x0036800001627983 */ /* 0x000ea80000300800 */
[----:B------:R-:W2:Y:S04]  /*4ae50*/  LDL.LU R82, [R1+0x367c] ;  /* 0x00367c0001527983 */ /* 0x000ea80000300800 */
[----:B------:R-:W3:Y:S04]  /*4ae60*/  LDL.LU R83, [R1+0x3678] ;  /* 0x0036780001537983 */ /* 0x000ee80000300800 */
        /* <DEDUP_REMOVED lines=46> */
[----:B------:R-:W1:Y:S01]  /*4b150*/  LDS R239, [R113+0xe080] ;  /* 0x00e0800071ef7984 */ /* 0x000e620000000800 */
[----:B--2---:R-:W-:-:S02]  /*4b160*/  IMAD.MOV.U32 R199, RZ, RZ, R82 ;  /* 0x000000ffffc77224 */ /* 0x004fc400078e0052 */
[----:B---3--:R-:W-:Y:S02]  /*4b170*/  IMAD.MOV.U32 R198, RZ, RZ, R83 ;  /* 0x000000ffffc67224 */ /* 0x008fe400078e0053 */
[----:B----4-:R-:W-:Y:S02]  /*4b180*/  IMAD.MOV.U32 R197, RZ, RZ, R86 ;  /* 0x000000ffffc57224 */ /* 0x010fe400078e0056 */
[----:B------:R-:W-:Y:S02]  /*4b190*/  IMAD.MOV.U32 R196, RZ, RZ, R87 ;  /* 0x000000ffffc47224 */ /* 0x000fe400078e0057 */
[----:B------:R-:W2:Y:S04]  /*4b1a0*/  LDL.LU R87, [R1+0x360c] ;  /* 0x00360c0001577983 */ /* 0x000ea80000300800 */
[----:B------:R-:W3:Y:S04]  /*4b1b0*/  LDL.LU R86, [R1+0x3608] ;  /* 0x0036080001567983 */ /* 0x000ee80000300800 */
[----:B------:R-:W4:Y:S01]  /*4b1c0*/  LDL.LU R83, [R1+0x3604] ;  /* 0x0036040001537983 */ /* 0x000f220000300800 */
[----:B------:R-:W-:-:S02]  /*4b1d0*/  IMAD.MOV.U32 R202, RZ, RZ, R70 ;  /* 0x000000ffffca7224 */ /* 0x000fc400078e0046 */
[----:B------:R-:W-:Y:S01]  /*4b1e0*/  IMAD.MOV.U32 R201, RZ, RZ, R67 ;  /* 0x000000ffffc97224 */ /* 0x000fe200078e0043 */
[----:B------:R-:W2:Y:S01]  /*4b1f0*/  LDL.LU R82, [R1+0x3600] ;  /* 0x0036000001527983 */ /* 0x000ea20000300800 */
[----:B------:R-:W-:-:S03]  /*4b200*/  IMAD.MOV.U32 R200, RZ, RZ, R66 ;  /* 0x000000ffffc87224 */ /* 0x000fc600078e0042 */
[----:B------:R-:W2:Y:S01]  /*4b210*/  LDL.LU R66, [R1+0x35fc] ;  /* 0x0035fc0001427983 */ /* 0x000ea20000300800 */
[----:B------:R-:W-:-:S03]  /*4b220*/  IMAD.MOV.U32 R203, RZ, RZ, R71 ;  /* 0x000000ffffcb7224 */ /* 0x000fc600078e0047 */
[----:B------:R-:W3:Y:S04]  /*4b230*/  LDL.LU R67, [R1+0x35f8] ;  /* 0x0035f80001437983 */ /* 0x000ee80000300800 */
[----:B------:R-:W4:Y:S04]  /*4b240*/  LDL.LU R70, [R1+0x35f4] ;  /* 0x0035f40001467983 */ /* 0x000f280000300800 */
[----:B------:R-:W4:Y:S01]  /*4b250*/  LDL.LU R71, [R1+0x35f0] ;  /* 0x0035f00001477983 */ /* 0x000f220000300800 */
[----:B------:R-:W-:Y:S02]  /*4b260*/  IMAD.MOV.U32 R205, RZ, RZ, R150 ;  /* 0x000000ffffcd7224 */ /* 0x000fe400078e0096 */
[----:B------:R-:W-:-:S02]  /*4b270*/  IMAD.MOV.U32 R204, RZ, RZ, R151 ;  /* 0x000000ffffcc7224 */ /* 0x000fc400078e0097 */
[----:B------:R-:W4:Y:S01]  /*4b280*/  LDL.LU R151, [R1+0x35ec] ;  /* 0x0035ec0001977983 */ /* 0x000f220000300800 */
[----:B------:R-:W-:Y:S02]  /*4b290*/  IMAD.MOV.U32 R206, RZ, RZ, R147 ;  /* 0x000000ffffce7224 */ /* 0x000fe400078e0093 */
[----:B------:R-:W-:Y:S01]  /*4b2a0*/  IMAD.MOV.U32 R207, RZ, RZ, R146 ;  /* 0x000000ffffcf7224 */ /* 0x000fe200078e0092 */
[----:B------:R-:W4:Y:S04]  /*4b2b0*/  LDL.LU R150, [R1+0x35e8] ;  /* 0x0035e80001967983 */ /* 0x000f280000300800 */
        /* <DEDUP_REMOVED lines=15> */
[----:B------:R-:W4:Y:S04]  /*4b3b0*/  LDL.LU R78, [R1+0x35c8] ;  /* 0x0035c800014e7983 */ /* 0x000f280000300800 */
[----:B------:R-:W4:Y:S01]  /*4b3c0*/  LDL.LU R75, [R1+0x35c4] ;  /* 0x0035c400014b7983 */ /* 0x000f220000300800 */
[----:B------:R-:W-:Y:S02]  /*4b3d0*/  IMAD.MOV.U32 R222, RZ, RZ, R59 ;  /* 0x000000ffffde7224 */ /* 0x000fe400078e003b */
[----:B------:R-:W-:Y:S01]  /*4b3e0*/  IMAD.MOV.U32 R221, RZ, RZ, R62 ;  /* 0x000000ffffdd7224 */ /* 0x000fe200078e003e */
[----:B------:R-:W4:Y:S01]  /*4b3f0*/  LDL.LU R74, [R1+0x35c0] ;  /* 0x0035c000014a7983 */ /* 0x000f220000300800 */
[----:B------:R-:W-:-:S03]  /*4b400*/  IMAD.MOV.U32 R220, RZ, RZ, R63 ;  /* 0x000000ffffdc7224 */ /* 0x000fc600078e003f */
[----:B------:R-:W4:Y:S01]  /*4b410*/  LDL.LU R63, [R1+0x35bc] ;  /* 0x0035bc00013f7983 */ /* 0x000f220000300800 */
[----:B------:R-:W-:-:S03]  /*4b420*/  IMAD.MOV.U32 R223, RZ, RZ, R58 ;  /* 0x000000ffffdf7224 */ /* 0x000fc600078e003a */
[----:B------:R-:W4:Y:S04]  /*4b430*/  LDL.LU R62, [R1+0x35b8] ;  /* 0x0035b800013e7983 */ /* 0x000f280000300800 */
[----:B------:R-:W4:Y:S04]  /*4b440*/  LDL.LU R59, [R1+0x35b4] ;  /* 0x0035b400013b7983 */ /* 0x000f280000300800 */
[----:B------:R-:W4:Y:S01]  /*4b450*/  LDL.LU R58, [R1+0x35b0] ;  /* 0x0035b000013a7983 */ /* 0x000f220000300800 */
[----:B--2---:R-:W-:Y:S02]  /*4b460*/  IMAD.MOV.U32 R231, RZ, RZ, R66 ;  /* 0x000000ffffe77224 */ /* 0x004fe400078e0042 */
[----:B---3--:R-:W-:-:S02]  /*4b470*/  IMAD.MOV.U32 R230, RZ, RZ, R67 ;  /* 0x000000ffffe67224 */ /* 0x008fc400078e0043 */
[----:B----4-:R-:W-:Y:S02]  /*4b480*/  IMAD.MOV.U32 R229, RZ, RZ, R70 ;  /* 0x000000ffffe57224 */ /* 0x010fe400078e0046 */
[----:B------:R-:W-:Y:S02]  /*4b490*/  IMAD.MOV.U32 R228, RZ, RZ, R71 ;  /* 0x000000ffffe47224 */ /* 0x000fe400078e0047 */
[----:B------:R-:W2:Y:S04]  /*4b4a0*/  LDL.LU R71, [R1+0x35ac] ;  /* 0x0035ac0001477983 */ /* 0x000ea80000300800 */
[----:B------:R-:W3:Y:S04]  /*4b4b0*/  LDL.LU R70, [R1+0x35a8] ;  /* 0x0035a80001467983 */ /* 0x000ee80000300800 */
[----:B------:R-:W4:Y:S04]  /*4b4c0*/  LDL.LU R67, [R1+0x35a4] ;  /* 0x0035a40001437983 */ /* 0x000f280000300800 */
[----:B------:R-:W4:Y:S01]  /*4b4d0*/  LDL.LU R66, [R1+0x35a0] ;  /* 0x0035a00001427983 */ /* 0x000f220000300800 */
[----:B------:R-:W-:-:S02]  /*4b4e0*/  IMAD.MOV.U32 R25, RZ, RZ, R147 ;  /* 0x000000ffff197224 */ /* 0x000fc400078e0093 */
[----:B------:R-:W-:Y:S02]  /*4b4f0*/  IMAD.MOV.U32 R24, RZ, RZ, R146 ;  /* 0x000000ffff187224 */ /* 0x000fe400078e0092 */
        /* <DEDUP_REMOVED lines=52> */
[----:B--2---:R-:W-:-:S02]  /*4b840*/  IMAD.MOV.U32 R51, RZ, RZ, R71 ;  /* 0x000000ffff337224 */ /* 0x004fc400078e0047 */
[----:B---3--:R-:W-:Y:S02]  /*4b850*/  IMAD.MOV.U32 R50, RZ, RZ, R70 ;  /* 0x000000ffff327224 */ /* 0x008fe400078e0046 */
[----:B----4-:R-:W-:Y:S02]  /*4b860*/  IMAD.MOV.U32 R49, RZ, RZ, R67 ;  /* 0x000000ffff317224 */ /* 0x010fe400078e0043 */
[----:B------:R-:W-:Y:S02]  /*4b870*/  IMAD.MOV.U32 R48, RZ, RZ, R66 ;  /* 0x000000ffff307224 */ /* 0x000fe400078e0042 */
[----:B------:R-:W2:Y:S04]  /*4b880*/  LDL.LU R66, [R1+0x356c] ;  /* 0x00356c0001427983 */ /* 0x000ea80000300800 */
[----:B------:R-:W2:Y:S04]  /*4b890*/  LDL.LU R67, [R1+0x3568] ;  /* 0x0035680001437983 */ /* 0x000ea80000300800 */
[----:B------:R-:W3:Y:S04]  /*4b8a0*/  LDL.LU R70, [R1+0x3564] ;  /* 0x0035640001467983 */ /* 0x000ee80000300800 */
[----:B------:R-:W3:Y:S04]  /*4b8b0*/  LDL.LU R71, [R1+0x3560] ;  /* 0x0035600001477983 */ /* 0x000ee80000300800 */
        /* <DEDUP_REMOVED lines=27> */
[----:B------:R-:W2:Y:S04]  /*4ba70*/  LDL.LU R127, [R1+0x34f0] ;  /* 0x0034f000017f7983 */ /* 0x000ea80000300800 */
[----:B------:R-:W2:Y:S04]  /*4ba80*/  LDL.LU R123, [R1+0x34ec] ;  /* 0x0034ec00017b7983 */ /* 0x000ea80000300800 */
[----:B------:R-:W3:Y:S04]  /*4ba90*/  LDL.LU R118, [R1+0x34e8] ;  /* 0x0034e80001767983 */ /* 0x000ee80000300800 */
[----:B------:R-:W3:Y:S04]  /*4baa0*/  LDL.LU R119, [R1+0x34e4] ;  /* 0x0034e40001777983 */ /* 0x000ee80000300800 */
[----:B------:R-:W3:Y:S01]  /*4bab0*/  LDL.LU R115, [R1+0x34e0] ;  /* 0x0034e00001737983 */ /* 0x000ee20000300800 */
[C---:B-1----:R-:W-:Y:S08]  /*4bac0*/  HMMA.1688.F32.TF32 R4, R232.reuse, R134, R48 ;  /* 0x00000086e804723c */ /* 0x042ff00000081030 */
[C---:B--2---:R-:W-:Y:S08]  /*4bad0*/  HMMA.1688.F32.TF32 R12, R232.reuse, R130, R12 ;  /* 0x00000082e80c723c */ /* 0x044ff0000008100c */
        /* <DEDUP_REMOVED lines=8> */
[C---:B---3--:R-:W-:Y:S08]  /*4bb60*/  HMMA.1688.F32.TF32 R12, R232.reuse, R118, R24 ;  /* 0x00000076e80c723c */ /* 0x048ff00000081018 */
[----:B------:R-:W-:Y:S01]  /*4bb70*/  STL.64 [R1+0x990], R4 ;  /* 0x0009900401007387 */ /* 0x000fe20000100a00 */
[C---:B-1----:R-:W-:Y:S03]  /*4bb80*/  HMMA.1688.F32.TF32 R8, R232.reuse, R114, R228 ;  /* 0x00000072e808723c */ /* 0x042fe600000810e4 */
        /* <DEDUP_REMOVED lines=28> */
[C---:B----4-:R-:W-:Y:S07]  /*4bd50*/  HMMA.1688.F32.TF32 R4, R232.reuse, R74, R188 ;  /* 0x0000004ae804723c */ /* 0x050fee00000810bc */
        /* <DEDUP_REMOVED lines=29> */
[----:B------:R-:W-:Y:S04]  /*4bf30*/  STL.64 [R1+0x860], R12 ;  /* 0x0008600c01007387 */ /* 0x000fe80000100a00 */
[----:B------:R-:W-:Y:S04]  /*4bf40*/  STL.64 [R1+0x868], R14 ;  /* 0x0008680e01007387 */ /* 0x000fe80000100a00 */
[----:B------:R-:W-:Y:S04]  /*4bf50*/  STL.64 [R1+0x760], R8 ;  /* 0x0007600801007387 */ /* 0x000fe80000100a00 */
[----:B------:R1:W-:Y:S04]  /*4bf60*/  STL.64 [R1+0x768], R10 ;  /* 0x0007680a01007387 */ /* 0x0003e80000100a00 */
[----:B------:R-:W-:Y:S04]  /*4bf70*/  LDS R233, [R113+0xc100] ;  /* 0x00c1000071e97984 */ /* 0x000fe80000000800 */
[----:B------:R-:W2:Y:S04]  /*4bf80*/  LDS R235, [R113+0xe100] ;  /* 0x00e1000071eb7984 */ /* 0x000ea80000000800 */
[----:B------:R-:W-:Y:S01]  /*4bf90*/  STL.64 [R1+0x750], R4 ;  /* 0x0007500401007387 */ /* 0x000fe20000100a00 */
[C---:B-1----:R-:W-:Y:S03]  /*4bfa0*/  HMMA.1688.F32.TF32 R8, R236.reuse, R38, R244 ;  /* 0x00000026ec08723c */ /* 0x042fe600000810f4 */
[----:B------:R1:W-:Y:S05]  /*4bfb0*/  STL.64 [R1+0x758], R6 ;  /* 0x0007580601007387 */ /* 0x0003ea0000100a00 */
[C---:B-1----:R-:W-:Y:S01]  /*4bfc0*/  HMMA.1688.F32.TF32 R4, R236.reuse, R42, R240 ;  /* 0x0000002aec04723c */ /* 0x042fe200000810f0 */
[----:B------:R-:W2:Y:S11]  /*4bfd0*/  LDL.LU R240, [R1+0x1e00] ;  /* 0x001e000001f07983 */ /* 0x000eb60000300800 */
[----:B------:R-:W-:Y:S03]  /*4bfe0*/  @!UPT UIADD3 URZ, URZ, URZ, URZ ;  /* 0x0000003f3f3ff290 */ /* 0x000fe6000fffe03f */
        /* <DEDUP_REMOVED lines=83> */
[----:B----4-:R-:W3:Y:S04]  /*4c520*/  LDL.LU R4, [R1+0x1c20] ;  /* 0x001c200001047983 */ /* 0x010ee80000300800 */
        /* <DEDUP_REMOVED lines=37> */
[----:B-1----:R-:W4:Y:S04]  /*4c780*/  LDL.LU R40, [R1+0x1c00] ;  /* 0x001c000001287983 */ /* 0x002f280000300800 */
        /* <DEDUP_REMOVED lines=8> */
[----:B-1----:R-:W4:Y:S01]  /*4c810*/  LDL.LU.64 R50, [R1+0x34d8] ;  /* 0x0034d80001327983 */ /* 0x002f220000300a00 */
[C---:B---3--:R-:W-:Y:S03]  /*4c820*/  HMMA.1688.F32.TF32 R4, R236.reuse, R54, R4 ;  /* 0x00000036ec04723c */ /* 0x048fe60000081004 */
[----:B------:R-:W2:Y:S05]  /*4c830*/  LDL.LU.64 R48, [R1+0x34d0] ;  /* 0x0034d00001307983 */ /* 0x000eaa0000300a00 */
        /* <DEDUP_REMOVED lines=8> */
[C---:B------:R-:W-:Y:S08]  /*4c8c0*/  HMMA.1688.F32.TF32 R8, R236.reuse, R138, R12 ;  /* 0x0000008aec08723c */ /* 0x040ff0000008100c */
        /* <DEDUP_REMOVED lines=71> */
[----:B-1----:R-:W-:Y:S03]  /*4cd40*/  HMMA.1688.F32.TF32 R8, R236, R146, R244 ;  /* 0x00000092ec08723c */ /* 0x002fe600000810f4 */
[----:B------:R-:W-:Y:S04]  /*4cd50*/  LDS R236, [R3+0xc180] ;  /* 0x00c1800003ec7984 */ /* 0x000fe80000000800 */
[----:B------:R-:W-:Y:S01]  /*4cd60*/  LDS R238, [R3+0xe180] ;  /* 0x00e1800003ee7984 */ /* 0x000fe20000000800 */
[C---:B---3--:R-:W-:Y:S03]  /*4cd70*/  HMMA.1688.F32.TF32 R4, R232.reuse, R34, R240 ;  /* 0x00000022e804723c */ /* 0x048fe600000810f0 */
[----:B------:R1:W-:Y:S04]  /*4cd80*/  STL.64 [R1+0x660], R12 ;  /* 0x0006600c01007387 */ /* 0x0003e80000100a00 */
[----:B------:R3:W-:Y:S04]  /*4cd90*/  STL.64 [R1+0x668], R14 ;  /* 0x0006680e01007387 */ /* 0x0007e80000100a00 */
[----:B------:R-:W4:Y:S04]  /*4cda0*/  LDL.LU R240, [R1+0x2730] ;  /* 0x0027300001f07983 */ /* 0x000f280000300800 */
[----:B------:R-:W-:Y:S04]  /*4cdb0*/  LDS R237, [R113+0xc180] ;  /* 0x00c1800071ed7984 */ /* 0x000fe80000000800 */
        /* <DEDUP_REMOVED lines=131> */
[----:B------:R3:W-:Y:S02]  /*4d5f0*/  STL.64 [R1+0xa08], R6 ;  /* 0x000a080601007387 */ /* 0x0007e40000100a00 */
[C---:B---3--:R-:W-:Y:S08]  /*4d600*/  HMMA.1688.F32.TF32 R4, R232.reuse, R46, R8 ;  /* 0x0000002ee804723c */ /* 0x048ff00000081008 */
[C---:B------:R-:W-:Y:S11]  /*4d610*/  HMMA.1688.F32.TF32 R8, R232.reuse, R50, R12 ;  /* 0x00000032e808723c */ /* 0x040ff6000008100c */
[----:B------:R-:W-:Y:S04]  /*4d620*/  @!UPT UIADD3 URZ, URZ, URZ, URZ ;  /* 0x0000003f3f3ff290 */ /* 0x000fe8000fffe03f */
[----:B------:R-:W-:Y:S04]  /*4d630*/  STL.64 [R1+0xa10], R4 ;  /* 0x000a100401007387 */ /* 0x000fe80000100a00 */
[----:B------:R3:W-:Y:S02]  /*4d640*/  STL.64 [R1+0xa18], R6 ;  /* 0x000a180601007387 */ /* 0x0007e40000100a00 */
[C---:B---3--:R-:W-:Y:S02]  /*4d650*/  HMMA.1688.F32.TF32 R4, R232.reuse, R54, R16 ;  /* 0x00000036e804723c */ /* 0x048fe40000081010 */
[----:B------:R-:W-:Y:S04]  /*4d660*/  STL.64 [R1+0xa20], R8 ;  /* 0x000a200801007387 */ /* 0x000fe80000100a00 */
[----:B------:R3:W-:Y:S02]  /*4d670*/  STL.64 [R1+0xa28], R10 ;  /* 0x000a280a01007387 */ /* 0x0007e40000100a00 */
[C---:B------:R-:W-:Y:S08]  /*4d680*/  HMMA.1688.F32.TF32 R12, R232.reuse, R142, R20 ;  /* 0x0000008ee80c723c */ /* 0x040ff00000081014 */
[C---:B---3--:R-:W-:Y:S07]  /*4d690*/  HMMA.1688.F32.TF32 R8, R232.reuse, R138, R24 ;  /* 0x0000008ae808723c */ /* 0x048fee0000081018 */
[----:B------:R-:W-:Y:S04]  /*4d6a0*/  STL.64 [R1+0xa30], R4 ;  /* 0x000a300401007387 */ /* 0x000fe80000100a00 */
[----:B------:R3:W-:Y:S02]  /*4d6b0*/  STL.64 [R1+0xa38], R6 ;  /* 0x000a380601007387 */ /* 0x0007e40000100a00 */
[C---:B---3--:R-:W-:Y:S02]  /*4d6c0*/  HMMA.1688.F32.TF32 R4, R232.reuse, R134, R228 ;  /* 0x00000086e804723c */ /* 0x048fe400000810e4 */
        /* <DEDUP_REMOVED lines=62> */
[C---:B----4-:R-:W-:Y:S07]  /*4dab0*/  HMMA.1688.F32.TF32 R4, R232.reuse, R154, R240 ;  /* 0x0000009ae804723c */ /* 0x050fee00000810f0 */
[----:B------:R1:W-:Y:S04]  /*4dac0*/  STL.64 [R1+0xba0], R12 ;  /* 0x000ba00c01007387 */ /* 0x0003e80000100a00 */
[----:B------:R3:W-:Y:S04]  /*4dad0*/  STL.64 [R1+0xba8], R14 ;  /* 0x000ba80e01007387 */ /* 0x0007e80000100a00 */
[----:B------:R-:W4:Y:S04]  /*4dae0*/  LDL.LU R244, [R1+0x25b0] ;  /* 0x0025b00001f47983 */ /* 0x000f280000300800 */
[----:B------:R1:W-:Y:S04]  /*4daf0*/  STL.64 [R1+0xbb0], R8 ;  /* 0x000bb00801007387 */ /* 0x0003e80000100a00 */
[----:B------:R1:W-:Y:S04]  /*4db00*/  STL.64 [R1+0xbb8], R10 ;  /* 0x000bb80a01007387 */ /* 0x0003e80000100a00 */
[----:B------:R-:W-:Y:S04]  /*4db10*/  STL.64 [R1+0xbc0], R4 ;  /* 0x000bc00401007387 */ /* 0x000fe80000100a00 */
        /* <DEDUP_REMOVED lines=108> */
[C---:B---3--:R-:W-:Y:S08]  /*4e1e0*/  HMMA.1688.F32.TF32 R4, R232.reuse, R150, R8 ;  /* 0x00000096e804723c */ /* 0x048ff00000081008 */
[----:B--2---:R-:W-:Y:S01]  /*4e1f0*/  HMMA.1688.F32.TF32 R8, R232, R146, R12 ;  /* 0x00000092e808723c */ /* 0x004fe2000008100c */
[----:B------:R-:W-:Y:S04]  /*4e200*/  LDS R232, [R3+0xc200] ;  /* 0x00c2000003e87984 */ /* 0x000fe80000000800 */
[----:B------:R-:W-:Y:S04]  /*4e210*/  LDS R234, [R3+0xe200] ;  /* 0x00e2000003ea7984 */ /* 0x000fe80000000800 */
[----:B------:R-:W-:Y:S04]  /*4e220*/  LDS R233, [R113+0xc200] ;  /* 0x00c2000071e97984 */ /* 0x000fe80000000800 */
[----:B------:R-:W1:Y:S04]  /*4e230*/  LDS R235, [R113+0xe200] ;  /* 0x00e2000071eb7984 */ /* 0x000e680000000800 */
[----:B------:R-:W-:Y:S04]  /*4e240*/  STL.64 [R1+0xbe0], R4 ;  /* 0x000be00401007387 */ /* 0x000fe80000100a00 */
[----:B------:R4:W-:Y:S02]  /*4e250*/  STL.64 [R1+0xbe8], R6 ;  /* 0x000be80601007387 */ /* 0x0009e40000100a00 */
[C---:B----4-:R-:W-:Y:S02]  /*4e260*/  HMMA.1688.F32.TF32 R4, R236.reuse, R34, R16 ;  /* 0x00000022ec04723c */ /* 0x050fe40000081010 */
[----:B------:R-:W-:Y:S04]  /*4e270*/  STL.64 [R1+0xbd0], R8 ;  /* 0x000bd00801007387 */ /* 0x000fe80000100a00 */
[----:B------:R2:W-:Y:S02]  /*4e280*/  STL.64 [R1+0xbd8], R10 ;  /* 0x000bd80a01007387 */ /* 0x0005e40000100a00 */
[C---:B------:R-:W-:Y:S08]  /*4e290*/  HMMA.1688.F32.TF32 R12, R236.reuse, R38, R20 ;  /* 0x00000026ec0c723c */ /* 0x040ff00000081014 */
[C---:B--2---:R-:W-:Y:S07]  /*4e2a0*/  HMMA.1688.F32.TF32 R8, R236.reuse, R42, R24 ;  /* 0x0000002aec08723c */ /* 0x044fee0000081018 */
        /* <DEDUP_REMOVED lines=200> */
[C---:B--2---:R-:W-:Y:S03]  /*4ef30*/  HMMA.1688.F32.TF32 R4, R232.reuse, R34, R220 ;  /* 0x00000022e804723c */ /* 0x044fe600000810dc */
[----:B------:R-:W-:Y:S04]  /*4ef40*/  STL.64 [R1+0xed0], R12 ;  /* 0x000ed00c01007387 */ /* 0x000fe80000100a00 */
[----:B------:R-:W-:Y:S04]  /*4ef50*/  STL.64 [R1+0xed8], R14 ;  /* 0x000ed80e01007387 */ /* 0x000fe80000100a00 */
[----:B------:R-:W-:Y:S04]  /*4ef60*/  LDS R237, [R113+0xc280] ;  /* 0x00c2800071ed7984 */ /* 0x000fe80000000800 */
[----:B------:R-:W1:Y:S04]  /*4ef70*/  LDS R239, [R113+0xe280] ;  /* 0x00e2800071ef7984 */ /* 0x000e680000000800 */
[----:B------:R-:W-:Y:S04]  /*4ef80*/  STL.64 [R1+0xec0], R8 ;  /* 0x000ec00801007387 */ /* 0x000fe80000100a00 */
[----:B------:R-:W-:Y:S04]  /*4ef90*/  STL.64 [R1+0xec8], R10 ;  /* 0x000ec80a01007387 */ /* 0x000fe80000100a00 */
[----:B------:R-:W-:Y:S04]  /*4efa0*/  STL.64 [R1+0xf30], R4 ;  /* 0x000f300401007387 */ /* 0x000fe80000100a00 */
[----:B------:R2:W-:Y:S02]  /*4efb0*/  STL.64 [R1+0xf38], R6 ;  /* 0x000f380601007387 */ /* 0x0005e40000100a00 */
[C---:B--2---:R-:W-:Y:S08]  /*4efc0*/  HMMA.1688.F32.TF32 R4, R232.reuse, R38, R216 ;  /* 0x00000026e804723c */ /* 0x044ff000000810d8 */
[C---:B------:R-:W-:Y:S08]  /*4efd0*/  HMMA.1688.F32.TF32 R12, R232.reuse, R42, R212 ;  /* 0x0000002ae80c723c */ /* 0x040ff000000810d4 */
        /* <DEDUP_REMOVED lines=164> */
[C---:B--2---:R-:W-:Y:S08]  /*4fa20*/  HMMA.1688.F32.TF32 R12, R232.reuse, R82, R12 ;  /* 0x00000052e80c723c */ /* 0x044ff0000008100c */
[C---:B----4-:R-:W-:Y:S07]  /*4fa30*/  HMMA.1688.F32.TF32 R8, R232.reuse, R78, R16 ;  /* 0x0000004ee808723c */ /* 0x050fee0000081010 */
        /* <DEDUP_REMOVED lines=41> */
[C---:B-1----:R-:W-:Y:S08]  /*4fcd0*/  HMMA.1688.F32.TF32 R4, R236.reuse, R42, R192 ;  /* 0x0000002aec04723c */ /* 0x042ff000000810c0 */
        /* <DEDUP_REMOVED lines=38> */
[----:B------:R1:W-:Y:S04]  /*4ff40*/  STL.64 [R1+0x2598], R10 ;  /* 0x0025980a01007387 */ /* 0x0003e80000100a00 */
[----:B------:R-:W-:Y:S04]  /*4ff50*/  STL.64 [R1+0x2580], R4 ;  /* 0x0025800401007387 */ /* 0x000fe80000100a00 */
        /* <DEDUP_REMOVED lines=100> */
[C---:B-1----:R-:W-:Y:S08]  /*505a0*/  HMMA.1688.F32.TF32 R8, R236.reuse, R102, R20 ;  /* 0x00000066ec08723c */ /* 0x042ff00000081014 */
[C---:B--2---:R-:W-:Y:S08]  /*505b0*/  HMMA.1688.F32.TF32 R12, R236.reuse, R106, R16 ;  /* 0x0000006aec0c723c */ /* 0x044ff00000081010 */
[C---:B----4-:R-:W-:Y:S11]  /*505c0*/  HMMA.1688.F32.TF32 R4, R236.reuse, R98, R24 ;  /* 0x00000062ec04723c */ /* 0x050ff60000081018 */
        /* <DEDUP_REMOVED lines=14> */
[C---:B---3--:R-:W-:Y:S03]  /*506b0*/  HMMA.1688.F32.TF32 R12, R236.reuse, R82, R216 ;  /* 0x00000052ec0c723c */ /* 0x048fe600000810d8 */
[----:B------:R-:W-:Y:S04]  /*506c0*/  STL.64 [R1+0x2520], R4 ;  /* 0x0025200401007387 */ /* 0x000fe80000100a00 */
[----:B------:R2:W-:Y:S01]  /*506d0*/  STL.64 [R1+0x2528], R6 ;  /* 0x0025280601007387 */ /* 0x0005e20000100a00 */
[C---:B-1----:R-:W-:Y:S08]  /*506e0*/  HMMA.1688.F32.TF32 R8, R236.reuse, R78, R212 ;  /* 0x0000004eec08723c */ /* 0x042ff000000810d4 */
[C---:B--2---:R-:W-:Y:S07]  /*506f0*/  HMMA.1688.F32.TF32 R4, R236.reuse, R74, R208 ;  /* 0x0000004aec04723c */ /* 0x044fee00000810d0 */
        /* <DEDUP_REMOVED lines=25> */
[----:B--2---:R-:W-:Y:S03]  /*50890*/  HMMA.1688.F32.TF32 R8, R236, R146, R176 ;  /* 0x00000092ec08723c */ /* 0x004fe600000810b0 */
[----:B------:R-:W-:Y:S04]  /*508a0*/  LDS R236, [R3+0xc380] ;  /* 0x00c3800003ec7984 */ /* 0x000fe80000000800 */
[----:B------:R-:W-:Y:S01]  /*508b0*/  LDS R238, [R3+0xe380] ;  /* 0x00e3800003ee7984 */ /* 0x000fe20000000800 */
[C---:B-1----:R-:W-:Y:S03]  /*508c0*/  HMMA.1688.F32.TF32 R4, R232.reuse, R34, R172 ;  /* 0x00000022e804723c */ /* 0x042fe600000810ac */
[----:B------:R-:W-:Y:S04]  /*508d0*/  LDS R237, [R113+0xc380] ;  /* 0x00c3800071ed7984 */ /* 0x000fe80000000800 */
[----:B------:R-:W1:Y:S04]  /*508e0*/  LDS R239, [R113+0xe380] ;  /* 0x00e3800071ef7984 */ /* 0x000e680000000800 */
[----:B------:R-:W-:Y:S04]  /*508f0*/  STL.64 [R1+0x2480], R12 ;  /* 0x0024800c01007387 */ /* 0x000fe80000100a00 */
[----:B------:R-:W-:Y:S04]  /*50900*/  STL.64 [R1+0x2488], R14 ;  /* 0x0024880e01007387 */ /* 0x000fe80000100a00 */
        /* <DEDUP_REMOVED lines=13> */
[----:B------:R-:W-:Y:S01]  /*509e0*/  STL.64 [R1+0x2450], R8 ;  /* 0x0024500801007387 */ /* 0x000fe20000100a00 */
[C---:B--2---:R-:W-:Y:S03]  /*509f0*/  HMMA.1688.F32.TF32 R12, R232.reuse, R54, R248 ;  /* 0x00000036e80c723c */ /* 0x044fe600000810f8 */
[----:B------:R2:W-:Y:S04]  /*50a00*/  STL.64 [R1+0x2458], R10 ;  /* 0x0024580a01007387 */ /* 0x0005e80000100a00 */
[----:B------:R-:W-:Y:S04]  /*50a10*/  STL.64 [R1+0x34b0], R48 ;  /* 0x0034b03001007387 */ /* 0x000fe80000100a00 */
[----:B------:R-:W-:Y:S01]  /*50a20*/  STL.64 [R1+0x2440], R4 ;  /* 0x0024400401007387 */ /* 0x000fe20000100a00 */
[C---:B--2---:R-:W-:Y:S03]  /*50a30*/  HMMA.1688.F32.TF32 R8, R232.reuse, R142, R244 ;  /* 0x0000008ee808723c */ /* 0x044fe600000810f4 */
[----:B------:R2:W-:Y:S05]  /*50a40*/  STL.64 [R1+0x2448], R6 ;  /* 0x0024480601007387 */ /* 0x0005ea0000100a00 */
[C---:B--2---:R-:W-:Y:S03]  /*50a50*/  HMMA.1688.F32.TF32 R4, R232.reuse, R138, R240 ;  /* 0x0000008ae804723c */ /* 0x044fe600000810f0 */
[----:B------:R2:W-:Y:S04]  /*50a60*/  STL.64 [R1+0x2430], R12 ;  /* 0x0024300c01007387 */ /* 0x0005e80000100a00 */
[----:B------:R3:W-:Y:S04]  /*50a70*/  STL.64 [R1+0x2438], R14 ;  /* 0x0024380e01007387 */ /* 0x0007e80000100a00 */
[----:B------:R-:W1:Y:S04]  /*50a80*/  LDL.LU R248, [R1+0x1f00] ;  /* 0x001f000001f87983 */ /* 0x000e680000300800 */
        /* <DEDUP_REMOVED lines=75> */
[----:B----4-:R-:W3:Y:S04]  /*50f40*/  LDL.LU R8, [R1+0x20a0] ;  /* 0x0020a00001087983 */ /* 0x010ee80000300800 */
[----:B------:R-:W3:Y:S04]  /*50f50*/  LDL.LU R9, [R1+0x20a4] ;  /* 0x0020a40001097983 */ /* 0x000ee80000300800 */
[----:B-1----:R-:W3:Y:S04]  /*50f60*/  LDL.LU R10, [R1+0x20a8] ;  /* 0x0020a800010a7983 */ /* 0x002ee80000300800 */
        /* <DEDUP_REMOVED lines=456> */
[----:B------:R-:W1:Y:S01]  /*52bf0*/  LDS R239, [R113+0xe480] ;  /* 0x00e4800071ef7984 */ /* 0x000e620000000800 */
[C---:B--2---:R-:W-:Y:S11]  /*52c00*/  HMMA.1688.F32.TF32 R40, R232.reuse, R38, R40 ;  /* 0x00000026e828723c */ /* 0x044ff60000081028 */
[----:B------:R-:W-:Y:S11]  /*52c10*/  @!UPT UIADD3 URZ, URZ, URZ, URZ ;  /* 0x0000003f3f3ff290 */ /* 0x000ff6000fffe03f */
[----:B------:R-:W-:Y:S01]  /*52c20*/  @!UPT UIADD3 URZ, URZ, URZ, URZ ;  /* 0x0000003f3f3ff290 */ /* 0x000fe2000fffe03f */
[----:B------:R-:W-:Y:S04]  /*52c30*/  STL.64 [R1+0x20b0], R40 ;  /* 0x0020b02801007387 */ /* 0x000fe80000100a00 */
[----:B------:R2:W-:Y:S04]  /*52c40*/  STL.64 [R1+0x20b8], R42 ;  /* 0x0020b82a01007387 */ /* 0x0005e80000100a00 */
[----:B--2---:R-:W2:Y:S01]  /*52c50*/  LDL.LU.64 R42, [R1+0x34a8] ;  /* 0x0034a800012a7983 */ /* 0x004ea20000300a00 */
[C---:B---3--:R-:W-:Y:S03]  /*52c60*/  HMMA.1688.F32.TF32 R8, R232.reuse, R46, R8 ;  /* 0x0000002ee808723c */ /* 0x048fe60000081008 */
[----:B------:R-:W3:Y:S05]  /*52c70*/  LDL.LU.64 R40, [R1+0x34a0] ;  /* 0x0034a00001287983 */ /* 0x000eea0000300a00 */
[C---:B------:R-:W-:Y:S08]  /*52c80*/  HMMA.1688.F32.TF32 R12, R232.reuse, R50, R12 ;  /* 0x00000032e80c723c */ /* 0x040ff0000008100c */
[C---:B--2---:R-:W-:Y:S11]  /*52c90*/  HMMA.1688.F32.TF32 R4, R232.reuse, R42, R4 ;  /* 0x0000002ae804723c */ /* 0x044ff60000081004 */
[----:B------:R-:W-:Y:S11]  /*52ca0*/  @!UPT UIADD3 URZ, URZ, URZ, URZ ;  /* 0x0000003f3f3ff290 */ /* 0x000ff6000fffe03f */
[----:B------:R-:W-:Y:S01]  /*52cb0*/  @!UPT UIADD3 URZ, URZ, URZ, URZ ;  /* 0x0000003f3f3ff290 */ /* 0x000fe2000fffe03f */
[----:B------:R-:W-:Y:S04]  /*52cc0*/  STL.64 [R1+0x20a0], R4 ;  /* 0x0020a00401007387 */ /* 0x000fe80000100a00 */
[----:B------:R2:W-:Y:S04]  /*52cd0*/  STL.64 [R1+0x20a8], R6 ;  /* 0x0020a80601007387 */ /* 0x0005e80000100a00 */
[----:B--2---:R2:W5:Y:S04]  /*52ce0*/  LDL.LU.64 R6, [R1+0x3498] ;  /* 0x0034980001067983 */ /* 0x0045680000300a00 */
[----:B------:R2:W5:Y:S04]  /*52cf0*/  LDL.LU.64 R4, [R1+0x3490] ;  /* 0x0034900001047983 */ /* 0x0005680000300a00 */
        /* <DEDUP_REMOVED lines=18> */
[C---:B----4-:R-:W-:Y:S06]  /*52e20*/  HMMA.1688.F32.TF32 R8, R232.reuse, R122, R216 ;  /* 0x0000007ae808723c */ /* 0x050fec00000810d8 */
        /* <DEDUP_REMOVED lines=56> */
[----:B------:R-:W2:Y:S04]  /*531b0*/  LDL.LU R244, [R1+0x1480] ;  /* 0x0014800001f47983 */ /* 0x000ea80000300800 */
        /* <DEDUP_REMOVED lines=111> */
[C---:B----4-:R-:W-:Y:S08]  /*538b0*/  HMMA.1688.F32.TF32 R8, R232.reuse, R150, R8 ;  /* 0x00000096e808723c */ /* 0x050ff00000081008 */
[----:B--2---:R-:W-:Y:S01]  /*538c0*/  HMMA.1688.F32.TF32 R12, R232, R146, R12 ;  /* 0x00000092e80c723c */ /* 0x004fe2000008100c */
[----:B------:R-:W-:Y:S04]  /*538d0*/  LDS R232, [R3+0xc500] ;  /* 0x00c5000003e87984 */ /* 0x000fe80000000800 */
[----:B------:R-:W-:Y:S04]  /*538e0*/  LDS R234, [R3+0xe500] ;  /* 0x00e5000003ea7984 */ /* 0x000fe80000000800 */
[----:B------:R-:W-:Y:S04]  /*538f0*/  LDS R233, [R113+0xc500] ;  /* 0x00c5000071e97984 */ /* 0x000fe80000000800 */
[----:B------:R-:W1:Y:S04]  /*53900*/  LDS R235, [R113+0xe500] ;  /* 0x00e5000071eb7984 */ /* 0x000e680000000800 */
[----:B------:R-:W-:Y:S04]  /*53910*/  STL.64 [R1+0x1ea0], R8 ;  /* 0x001ea00801007387 */ /* 0x000fe80000100a00 */
[----:B------:R3:W-:Y:S02]  /*53920*/  STL.64 [R1+0x1ea8], R10 ;  /* 0x001ea80a01007387 */ /* 0x0007e40000100a00 */
[C---:B---3--:R-:W-:Y:S02]  /*53930*/  HMMA.1688.F32.TF32 R8, R236.reuse, R34, R16 ;  /* 0x00000022ec08723c */ /* 0x048fe40000081010 */
        /* <DEDUP_REMOVED lines=148> */
[----:B-1----:R-:W4:Y:S04]  /*54280*/  LDL.LU R8, [R1+0x1420] ;  /* 0x0014200001087983 */ /* 0x002f280000300800 */
        /* <DEDUP_REMOVED lines=34> */
[----:B------:R-:W2:Y:S01]  /*544b0*/  LDL.LU R243, [R1+0x124c] ;  /* 0x00124c0001f37983 */ /* 0x000ea20000300800 */
[C---:B----4-:R-:W-:Y:S11]  /*544c0*/  HMMA.1688.F32.TF32 R8, R236.reuse, R66, R8 ;  /* 0x00000042ec08723c */ /* 0x050ff60000081008 */
[----:B------:R-:W-:Y:S11]  /*544d0*/  @!UPT UIADD3 URZ, URZ, URZ, URZ ;  /* 0x0000003f3f3ff290 */ /* 0x000ff6000fffe03f */
[----:B------:R-:W-:Y:S01]  /*544e0*/  @!UPT UIADD3 URZ, URZ, URZ, URZ ;  /* 0x0000003f3f3ff290 */ /* 0x000fe2000fffe03f */
[----:B------:R-:W-:Y:S04]  /*544f0*/  STL.64 [R1+0x1cf0], R8 ;  /* 0x001cf00801007387 */ /* 0x000fe80000100a00 */
[----:B------:R3:W-:Y:S02]  /*54500*/  STL.64 [R1+0x1cf8], R10 ;  /* 0x001cf80a01007387 */ /* 0x0007e40000100a00 */
[C---:B---3--:R-:W-:Y:S08]  /*54510*/  HMMA.1688.F32.TF32 R8, R236.reuse, R62, R12 ;  /* 0x0000003eec08723c */ /* 0x048ff0000008100c */
        /* <DEDUP_REMOVED lines=11> */
[----:B--2---:R-:W-:Y:S03]  /*545d0*/  HMMA.1688.F32.TF32 R12, R236, R146, R224 ;  /* 0x00000092ec0c723c */ /* 0x004fe600000810e0 */
[----:B------:R1:W-:Y:S04]  /*545e0*/  STL.64 [R1+0x1cb8], R10 ;  /* 0x001cb80a01007387 */ /* 0x0003e80000100a00 */
[----:B------:R-:W-:Y:S04]  /*545f0*/  LDS R236, [R3+0xc580] ;  /* 0x00c5800003ec7984 */ /* 0x000fe80000000800 */
[----:B------:R-:W-:Y:S01]  /*54600*/  LDS R238, [R3+0xe580] ;  /* 0x00e5800003ee7984 */ /* 0x000fe20000000800 */
[C---:B-1----:R-:W-:Y:S03]  /*54610*/  HMMA.1688.F32.TF32 R8, R232.reuse, R34, R220 ;  /* 0x00000022e808723c */ /* 0x042fe600000810dc */
[----:B------:R-:W-:Y:S04]  /*54620*/  STL.64 [R1+0x1ca0], R16 ;  /* 0x001ca01001007387 */ /* 0x000fe80000100a00 */
[----:B------:R-:W-:Y:S04]  /*54630*/  STL.64 [R1+0x1ca8], R18 ;  /* 0x001ca81201007387 */ /* 0x000fe80000100a00 */
[----:B------:R-:W-:Y:S04]  /*54640*/  STL.64 [R1+0x1c80], R12 ;  /* 0x001c800c01007387 */ /* 0x000fe80000100a00 */
[----:B------:R-:W-:Y:S04]  /*54650*/  STL.64 [R1+0x1c88], R14 ;  /* 0x001c880e01007387 */ /* 0x000fe80000100a00 */
[----:B------:R-:W-:Y:S04]  /*54660*/  LDS R237, [R113+0xc580] ;  /* 0x00c5800071ed7984 */ /* 0x000fe80000000800 */
[----:B------:R-:W1:Y:S04]  /*54670*/  LDS R239, [R113+0xe580] ;  /* 0x00e5800071ef7984 */ /* 0x000e680000000800 */
        /* <DEDUP_REMOVED lines=173> */
[C---:B--2---:R-:W-:Y:S11]  /*55150*/  HMMA.1688.F32.TF32 R12, R232.reuse, R78, R16 ;  /* 0x0000004ee80c723c */ /* 0x044ff60000081010 */
[----:B------:R-:W-:Y:S04]  /*55160*/  @!UPT UIADD3 URZ, URZ, URZ, URZ ;  /* 0x0000003f3f3ff290 */ /* 0x000fe8000fffe03f */
        /* <DEDUP_REMOVED lines=74> */
[----:B------:R1:W-:Y:S04]  /*55610*/  STL.64 [R1+0x19c0], R16 ;  /* 0x0019c01001007387 */ /* 0x0003e80000100a00 */
[----:B------:R3:W-:Y:S04]  /*55620*/  STL.64 [R1+0x19c8], R18 ;  /* 0x0019c81201007387 */ /* 0x0007e80000100a00 */
[----:B------:R-:W4:Y:S04]  /*55630*/  LDL.LU R28, [R1+0x610] ;  /* 0x00061000011c7983 */ /* 0x000f280000300800 */
[----:B------:R1:W-:Y:S04]  /*55640*/  STL.64 [R1+0x19b0], R12 ;  /* 0x0019b00c01007387 */ /* 0x0003e80000100a00 */
[----:B------:R1:W-:Y:S04]  /*55650*/  STL.64 [R1+0x19b8], R14 ;  /* 0x0019b80e01007387 */ /* 0x0003e80000100a00 */
        /* <DEDUP_REMOVED lines=139> */
[----:B------:R1:W-:Y:S02]  /*55f10*/  STL.64 [R1+0x1928], R14 ;  /* 0x0019280e01007387 */ /* 0x0003e40000100a00 */
[C---:B-1----:R-:W-:Y:S07]  /*55f20*/  HMMA.1688.F32.TF32 R16, R236.reuse, R70, R220 ;  /* 0x00000046ec10723c */ /* 0x042fee00000810dc */
[----:B------:R-:W-:Y:S01]  /*55f30*/  STL.64 [R1+0x1910], R8 ;  /* 0x0019100801007387 */ /* 0x000fe20000100a00 */
[C---:B------:R-:W-:Y:S03]  /*55f40*/  HMMA.1688.F32.TF32 R12, R236.reuse, R66, R216 ;  /* 0x00000042ec0c723c */ /* 0x040fe600000810d8 */
[----:B------:R1:W-:Y:S05]  /*55f50*/  STL.64 [R1+0x1918], R10 ;  /* 0x0019180a01007387 */ /* 0x0003ea0000100a00 */
[C---:B-1----:R-:W-:Y:S07]  /*55f60*/  HMMA.1688.F32.TF32 R8, R236.reuse, R62, R212 ;  /* 0x0000003eec08723c */ /* 0x042fee00000810d4 */
[----:B------:R-:W-:Y:S04]  /*55f70*/  STL.64 [R1+0x1900], R16 ;  /* 0x0019001001007387 */ /* 0x000fe80000100a00 */
[----:B------:R1:W-:Y:S04]  /*55f80*/  STL.64 [R1+0x1908], R18 ;  /* 0x0019081201007387 */ /* 0x0003e80000100a00 */
[----:B------:R-:W-:Y:S04]  /*55f90*/  STL.64 [R1+0x18e0], R12 ;  /* 0x0018e00c01007387 */ /* 0x000fe80000100a00 */
[----:B------:R1:W-:Y:S02]  /*55fa0*/  STL.64 [R1+0x18e8], R14 ;  /* 0x0018e80e01007387 */ /* 0x0003e40000100a00 */
[C---:B-1----:R-:W-:Y:S02]  /*55fb0*/  HMMA.1688.F32.TF32 R16, R236.reuse, R58, R208 ;  /* 0x0000003aec10723c */ /* 0x042fe400000810d0 */
[----:B------:R-:W-:Y:S06]  /*55fc0*/  STL.64 [R1+0x18c0], R8 ;  /* 0x0018c00801007387 */ /* 0x000fec0000100a00 */
[C---:B------:R-:W-:Y:S01]  /*55fd0*/  HMMA.1688.F32.TF32 R12, R236.reuse, R158, R204 ;  /* 0x0000009eec0c723c */ /* 0x040fe200000810cc */
[----:B------:R1:W-:Y:S07]  /*55fe0*/  STL.64 [R1+0x18c8], R10 ;  /* 0x0018c80a01007387 */ /* 0x0003ee0000100a00 */
[C---:B-1----:R-:W-:Y:S07]  /*55ff0*/  HMMA.1688.F32.TF32 R8, R236.reuse, R154, R200 ;  /* 0x0000009aec08723c */ /* 0x042fee00000810c8 */
[----:B------:R-:W-:Y:S04]  /*56000*/  STL.64 [R1+0x18b0], R16 ;  /* 0x0018b01001007387 */ /* 0x000fe80000100a00 */
[----:B------:R1:W-:Y:S04]  /*56010*/  STL.64 [R1+0x18b8], R18 ;  /* 0x0018b81201007387 */ /* 0x0003e80000100a00 */
[----:B------:R-:W-:Y:S04]  /*56020*/  STL.64 [R1+0x18a0], R12 ;  /* 0x0018a00c01007387 */ /* 0x000fe80000100a00 */
[----:B------:R1:W-:Y:S02]  /*56030*/  STL.64 [R1+0x18a8], R14 ;  /* 0x0018a80e01007387 */ /* 0x0003e40000100a00 */
[C---:B-1----:R-:W-:Y:S02]  /*56040*/  HMMA.1688.F32.TF32 R16, R236.reuse, R150, R196 ;  /* 0x00000096ec10723c */ /* 0x042fe400000810c4 */
[----:B------:R-:W-:Y:S06]  /*56050*/  STL.64 [R1+0x1890], R8 ;  /* 0x0018900801007387 */ /* 0x000fec0000100a00 */
[----:B------:R-:W-:Y:S01]  /*56060*/  HMMA.1688.F32.TF32 R12, R236, R146, R192 ;  /* 0x00000092ec0c723c */ /* 0x000fe200000810c0 */
[----:B------:R1:W-:Y:S04]  /*56070*/  STL.64 [R1+0x1898], R10 ;  /* 0x0018980a01007387 */ /* 0x0003e80000100a00 */
[----:B------:R-:W-:Y:S04]  /*56080*/  LDS R236, [R3+0xc680] ;  /* 0x00c6800003ec7984 */ /* 0x000fe80000000800 */
[----:B------:R-:W-:Y:S01]  /*56090*/  LDS R238, [R3+0xe680] ;  /* 0x00e6800003ee7984 */ /* 0x000fe20000000800 */
[C---:B-1----:R-:W-:Y:S05]  /*560a0*/  HMMA.1688.F32.TF32 R8, R232.reuse, R34, R188 ;  /* 0x00000022e808723c */ /* 0x042fea00000810bc */
[----:B------:R-:W-:Y:S04]  /*560b0*/  STL.64 [R1+0x1880], R16 ;  /* 0x0018801001007387 */ /* 0x000fe80000100a00 */
[----:B------:R1:W-:Y:S04]  /*560c0*/  STL.64 [R1+0x1888], R18 ;  /* 0x0018881201007387 */ /* 0x0003e80000100a00 */
[----:B------:R-:W-:Y:S04]  /*560d0*/  STL.64 [R1+0x1870], R12 ;  /* 0x0018700c01007387 */ /* 0x000fe80000100a00 */
[----:B------:R1:W-:Y:S02]  /*560e0*/  STL.64 [R1+0x1878], R14 ;  /* 0x0018780e01007387 */ /* 0x0003e40000100a00 */
[C---:B-1----:R-:W-:Y:S02]  /*560f0*/  HMMA.1688.F32.TF32 R16, R232.reuse, R38, R184 ;  /* 0x00000026e810723c */ /* 0x042fe400000810b8 */
[----:B------:R-:W-:Y:S04]  /*56100*/  LDS R237, [R113+0xc680] ;  /* 0x00c6800071ed7984 */ /* 0x000fe80000000800 */
[----:B------:R-:W1:Y:S02]  /*56110*/  LDS R239, [R113+0xe680] ;  /* 0x00e6800071ef7984 */ /* 0x000e640000000800 */
[C---:B------:R-:W-:Y:S02]  /*56120*/  HMMA.1688.F32.TF32 R12, R232.reuse, R42, R180 ;  /* 0x0000002ae80c723c */ /* 0x040fe400000810b4 */
[----:B------:R-:W-:Y:S04]  /*56130*/  STL.64 [R1+0x1860], R8 ;  /* 0x0018600801007387 */ /* 0x000fe80000100a00 */
[----:B------:R3:W-:Y:S02]  /*56140*/  STL.64 [R1+0x1868], R10 ;  /* 0x0018680a01007387 */ /* 0x0007e40000100a00 */
[C---:B---3--:R-:W-:Y:S07]  /*56150*/  HMMA.1688.F32.TF32 R8, R232.reuse, R46, R176 ;  /* 0x0000002ee808723c */ /* 0x048fee00000810b0 */
[----:B------:R-:W-:Y:S04]  /*56160*/  STL.64 [R1+0x1850], R16 ;  /* 0x0018501001007387 */ /* 0x000fe80000100a00 */
[----:B------:R3:W-:Y:S04]  /*56170*/  STL.64 [R1+0x1858], R18 ;  /* 0x0018581201007387 */ /* 0x0007e80000100a00 */
[----:B------:R-:W-:Y:S04]  /*56180*/  STL.64 [R1+0x1840], R12 ;  /* 0x0018400c01007387 */ /* 0x000fe80000100a00 */
[----:B------:R1:W-:Y:S01]  /*56190*/  STL.64 [R1+0x1848], R14 ;  /* 0x0018480e01007387 */ /* 0x0003e20000100a00 */
[C---:B---3--:R-:W-:Y:S03]  /*561a0*/  HMMA.1688.F32.TF32 R16, R232.reuse, R50, R172 ;  /* 0x00000032e810723c */ /* 0x048fe600000810ac */
[----:B------:R-:W-:Y:S05]  /*561b0*/  STL.64 [R1+0x1830], R8 ;  /* 0x0018300801007387 */ /* 0x000fea0000100a00 */
[C---:B-1----:R-:W-:Y:S01]  /*561c0*/  HMMA.1688.F32.TF32 R12, R232.reuse, R54, R168 ;  /* 0x00000036e80c723c */ /* 0x042fe200000810a8 */
        /* <DEDUP_REMOVED lines=10> */
[----:B-1----:R-:W-:Y:S07]  /*56270*/  HMMA.1688.F32.TF32 R8, R232, R130, R248 ;  /* 0x00000082e808723c */ /* 0x002fee00000810f8 */
        /* <DEDUP_REMOVED lines=94> */
[----:B--2---:R-:W-:-:S02]  /*56860*/  IMAD.MOV.U32 R160, RZ, RZ, R240 ;  /* 0x000000ffffa07224 */ /* 0x004fc400078e00f0 */
[----:B------:R-:W-:Y:S01]  /*56870*/  IMAD.MOV.U32 R161, RZ, RZ, R241 ;  /* 0x000000ffffa17224 */ /* 0x000fe200078e00f1 */
[----:B------:R-:W2:Y:S01]  /*56880*/  LDL.LU R240, [R1+0x346c] ;  /* 0x00346c0001f07983 */ /* 0x000ea20000300800 */
[----:B----4-:R-:W-:Y:S02]  /*56890*/  IMAD.MOV.U32 R162, RZ, RZ, R242 ;  /* 0x000000ffffa27224 */ /* 0x010fe400078e00f2 */
[----:B------:R-:W-:Y:S01]  /*568a0*/  IMAD.MOV.U32 R163, RZ, RZ, R243 ;  /* 0x000000ffffa37224 */ /* 0x000fe200078e00f3 */
[----:B------:R-:W2:Y:S04]  /*568b0*/  LDL.LU R241, [R1+0x3468] ;  /* 0x0034680001f17983 */ /* 0x000ea80000300800 */
[----:B------:R-:W2:Y:S04]  /*568c0*/  LDL.LU R242, [R1+0x3464] ;  /* 0x0034640001f27983 */ /* 0x000ea80000300800 */
[----:B------:R-:W2:Y:S01]  /*568d0*/  LDL.LU R243, [R1+0x3460] ;  /* 0x0034600001f37983 */ /* 0x000ea20000300800 */
        /* <DEDUP_REMOVED lines=8> */
[----:B------:R-:W2:Y:S04]  /*56960*/  LDL.LU R244, [R1+0x345c] ;  /* 0x00345c0001f47983 */ /* 0x000ea80000300800 */
[----:B------:R-:W2:Y:S04]  /*56970*/  LDL.LU R245, [R1+0x3458] ;  /* 0x0034580001f57983 */ /* 0x000ea80000300800 */
[----:B------:R-:W2:Y:S04]  /*56980*/  LDL.LU R246, [R1+0x3454] ;  /* 0x0034540001f67983 */ /* 0x000ea80000300800 */
[----:B------:R-:W2:Y:S01]  /*56990*/  LDL.LU R247, [R1+0x3450] ;  /* 0x0034500001f77983 */ /* 0x000ea20000300800 */
[C---:B---3--:R-:W-:Y:S11]  /*569a0*/  HMMA.1688.F32.TF32 R8, R232.reuse, R126, R8 ;  /* 0x0000007ee808723c */ /* 0x048ff60000081008 */
        /* <DEDUP_REMOVED lines=69> */
[----:B------:R-:W-:Y:S04]  /*56e00*/  STL.64 [R1+0x1678], R14 ;  /* 0x0016780e01007387 */ /* 0x000fe80000100a00 */
[----:B------:R-:W-:Y:S04]  /*56e10*/  LDS R233, [R113+0xc700] ;  /* 0x00c7000071e97984 */ /* 0x000fe80000000800 */
[----:B------:R-:W3:Y:S04]  /*56e20*/  LDS R235, [R113+0xe700] ;  /* 0x00e7000071eb7984 */ /* 0x000ee80000000800 */
[----:B------:R-:W-:Y:S04]  /*56e30*/  STL.64 [R1+0x1660], R8 ;  /* 0x0016600801007387 */ /* 0x000fe80000100a00 */
[----:B------:R4:W-:Y:S02]  /*56e40*/  STL.64 [R1+0x1668], R10 ;  /* 0x0016680a01007387 */ /* 0x0009e40000100a00 */
[C---:B----4-:R-:W-:Y:S08]  /*56e50*/  HMMA.1688.F32.TF32 R8, R236.reuse, R38, R164 ;  /* 0x00000026ec08723c */ /* 0x050ff000000810a4 */
[C---:B------:R-:W-:Y:S08]  /*56e60*/  HMMA.1688.F32.TF32 R16, R236.reuse, R42, R160 ;  /* 0x0000002aec10723c */ /* 0x040ff000000810a0 */
[C---:B------:R-:W-:Y:S07]  /*56e70*/  HMMA.1688.F32.TF32 R12, R236.reuse, R46, R28 ;  /* 0x0000002eec0c723c */ /* 0x040fee000008101c */
[----:B------:R-:W-:Y:S04]  /*56e80*/  STL.64 [R1+0x1650], R8 ;  /* 0x0016500801007387 */ /* 0x000fe80000100a00 */
[----:B------:R2:W-:Y:S02]  /*56e90*/  STL.64 [R1+0x1658], R10 ;  /* 0x0016580a01007387 */ /* 0x0005e40000100a00 */
[C---:B--2---:R-:W-:Y:S02]  /*56ea0*/  HMMA.1688.F32.TF32 R8, R236.reuse, R50, R248 ;  /* 0x00000032ec08723c */ /* 0x044fe400000810f8 */
[----:B------:R-:W-:Y:S04]  /*56eb0*/  STL.64 [R1+0x1640], R16 ;  /* 0x0016401001007387 */ /* 0x000fe80000100a00 */
[----:B------:R-:W-:Y:S04]  /*56ec0*/  STL.64 [R1+0x1648], R18 ;  /* 0x0016481201007387 */ /* 0x000fe80000100a00 */
[----:B------:R-:W2:Y:S04]  /*56ed0*/  LDL.LU R164, [R1+0x10] ;  /* 0x0000100001a47983 */ /* 0x000ea80000300800 */
[----:B------:R-:W-:Y:S04]  /*56ee0*/  STL.64 [R1+0x1620], R12 ;  /* 0x0016200c01007387 */ /* 0x000fe80000100a00 */
[----:B------:R-:W-:Y:S05]  /*56ef0*/  STL.64 [R1+0x1628], R14 ;  /* 0x0016280e01007387 */ /* 0x000fea0000100a00 */
        /* <DEDUP_REMOVED lines=105> */
[----:B------:R-:W4:Y:S04]  /*57590*/  LDL.LU R160, [R1] ;  /* 0x0000000001a07983 */ /* 0x000f280000300800 */
[----:B------:R-:W4:Y:S04]  /*575a0*/  LDL.LU R161, [R1+0x4] ;  /* 0x0000040001a17983 */ /* 0x000f280000300800 */
[----:B------:R-:W4:Y:S04]  /*575b0*/  LDL.LU R162, [R1+0x8] ;  /* 0x0000080001a27983 */ /* 0x000f280000300800 */
[----:B------:R-:W4:Y:S01]  /*575c0*/  LDL.LU R163, [R1+0xc] ;  /* 0x00000c0001a37983 */ /* 0x000f220000300800 */
[C---:B--2---:R-:W-:Y:S08]  /*575d0*/  HMMA.1688.F32.TF32 R248, R236.reuse, R110, R248 ;  /* 0x0000006eecf8723c */ /* 0x044ff000000810f8 */
[C---:B------:R-:W-:Y:S08]  /*575e0*/  HMMA.1688.F32.TF32 R220, R236.reuse, R114, R220 ;  /* 0x00000072ecdc723c */ /* 0x040ff000000810dc */
[C---:B------:R-:W-:Y:S08]  /*575f0*/  HMMA.1688.F32.TF32 R224, R236.reuse, R118, R224 ;  /* 0x00000076ece0723c */ /* 0x040ff000000810e0 */
[C---:B------:R-:W-:Y:S08]  /*57600*/  HMMA.1688.F32.TF32 R24, R236.reuse, R126, R24 ;  /* 0x0000007eec18723c */ /* 0x040ff00000081018 */
[C---:B------:R-:W-:Y:S08]  /*57610*/  HMMA.1688.F32.TF32 R20, R236.reuse, R130, R20 ;  /* 0x00000082ec14723c */ /* 0x040ff00000081014 */
[C---:B------:R-:W-:Y:S08]  /*57620*/  HMMA.1688.F32.TF32 R28, R236.reuse, R142, R28 ;  /* 0x0000008eec1c723c */ /* 0x040ff0000008101c */
[C---:B---3--:R-:W-:Y:S08]  /*57630*/  HMMA.1688.F32.TF32 R8, R236.reuse, R54, R8 ;  /* 0x00000036ec08723c */ /* 0x048ff00000081008 */
[C---:B----4-:R-:W-:Y:S08]  /*57640*/  HMMA.1688.F32.TF32 R16, R236.reuse, R134, R16 ;  /* 0x00000086ec10723c */ /* 0x050ff00000081010 */
[C---:B------:R-:W-:Y:S07]  /*57650*/  HMMA.1688.F32.TF32 R12, R236.reuse, R138, R12 ;  /* 0x0000008aec0c723c */ /* 0x040fee000008100c */
[----:B------:R-:W-:Y:S04]  /*57660*/  STL.64 [R1+0x15e0], R8 ;  /* 0x0015e00801007387 */ /* 0x000fe80000100a00 */
[----:B------:R2:W-:Y:S01]  /*57670*/  STL.64 [R1+0x15e8], R10 ;  /* 0x0015e80a01007387 */ /* 0x0005e20000100a00 */
[C---:B------:R-:W-:Y:S03]  /*57680*/  HMMA.1688.F32.TF32 R228, R236.reuse, R122, R228 ;  /* 0x0000007aece4723c */ /* 0x040fe600000810e4 */
[----:B--2---:R2:W5:Y:S04]  /*57690*/  LDL.LU.64 R10, [R1+0x3448] ;  /* 0x00344800010a7983 */ /* 0x0045680000300a00 */
[----:B------:R2:W5:Y:S04]  /*576a0*/  LDL.LU.64 R8, [R1+0x3440] ;  /* 0x0034400001087983 */ /* 0x0005680000300a00 */
[----:B------:R3:W-:Y:S04]  /*576b0*/  STL.64 [R1+0x15c0], R28 ;  /* 0x0015c01c01007387 */ /* 0x0007e80000100a00 */
[----:B------:R4:W-:Y:S04]  /*576c0*/  STL.64 [R1+0x15c8], R30 ;  /* 0x0015c81e01007387 */ /* 0x0009e80000100a00 */
[----:B---3--:R-:W3:Y:S04]  /*576d0*/  LDL.LU R28, [R1+0x3c0] ;  /* 0x0003c000011c7983 */ /* 0x008ee80000300800 */
[----:B------:R-:W3:Y:S04]  /*576e0*/  LDL.LU R29, [R1+0x3c4] ;  /* 0x0003c400011d7983 */ /* 0x000ee80000300800 */
[----:B----4-:R-:W3:Y:S04]  /*576f0*/  LDL.LU R30, [R1+0x3c8] ;  /* 0x0003c800011e7983 */ /* 0x010ee80000300800 */
[----:B------:R-:W3:Y:S04]  /*57700*/  LDL.LU R31, [R1+0x3cc] ;  /* 0x0003cc00011f7983 */ /* 0x000ee80000300800 */
[----:B------:R-:W-:Y:S04]  /*57710*/  STL.64 [R1+0x15b0], R12 ;  /* 0x0015b00c01007387 */ /* 0x000fe80000100a00 */
[----:B------:R3:W-:Y:S04]  /*57720*/  STL.64 [R1+0x15b8], R14 ;  /* 0x0015b80e01007387 */ /* 0x0007e80000100a00 */
[----:B---3--:R2:W5:Y:S04]  /*57730*/  LDL.LU.64 R14, [R1+0x3438] ;  /* 0x00343800010e7983 */ /* 0x0085680000300a00 */
[----:B------:R2:W5:Y:S04]  /*57740*/  LDL.LU.64 R12, [R1+0x3430] ;  /* 0x00343000010c7983 */ /* 0x0005680000300a00 */
        /* <DEDUP_REMOVED lines=14> */
[----:B---3--:R-:W3:Y:S04]  /*57830*/  LDL.LU.64 R230, [R1+0x33f8] ;  /* 0x0033f80001e67983 */ /* 0x008ee80000300a00 */
[----:B------:R-:W3:Y:S04]  /*57840*/  LDL.LU.64 R228, [R1+0x33f0] ;  /* 0x0033f00001e47983 */ /* 0x000ee80000300a00 */
[----:B------:R-:W-:Y:S04]  /*57850*/  STL.64 [R1+0x1530], R224 ;  /* 0x001530e001007387 */ /* 0x000fe80000100a00 */
[----:B------:R4:W-:Y:S04]  /*57860*/  STL.64 [R1+0x1538], R226 ;  /* 0x001538e201007387 */ /* 0x0009e80000100a00 */
[----:B----4-:R-:W4:Y:S04]  /*57870*/  LDL.LU.64 R226, [R1+0x33e8] ;  /* 0x0033e80001e27983 */ /* 0x010f280000300a00 */
[----:B------:R-:W4:Y:S04]  /*57880*/  LDL.LU.64 R224, [R1+0x33e0] ;  /* 0x0033e00001e07983 */ /* 0x000f280000300a00 */
[----:B------:R-:W-:Y:S04]  /*57890*/  STL.64 [R1+0x1520], R220 ;  /* 0x001520dc01007387 */ /* 0x000fe80000100a00 */
[----:B------:R2:W-:Y:S04]  /*578a0*/  STL.64 [R1+0x1528], R222 ;  /* 0x001528de01007387 */ /* 0x0005e80000100a00 */
[----:B--2---:R-:W2:Y:S04]  /*578b0*/  LDL.LU.64 R222, [R1+0x33d8] ;  /* 0x0033d80001de7983 */ /* 0x004ea80000300a00 */
[----:B------:R-:W2:Y:S04]  /*578c0*/  LDL.LU.64 R220, [R1+0x33d0] ;  /* 0x0033d00001dc7983 */ /* 0x000ea80000300a00 */
[----:B------:R-:W-:Y:S04]  /*578d0*/  STL.64 [R1+0x1510], R248 ;  /* 0x001510f801007387 */ /* 0x000fe80000100a00 */
[----:B------:R1:W-:Y:S04]  /*578e0*/  STL.64 [R1+0x1518], R250 ;  /* 0x001518fa01007387 */ /* 0x0003e80000100a00 */
[----:B-1----:R-:W2:Y:S04]  /*578f0*/  LDL.LU.64 R250, [R1+0x33c8] ;  /* 0x0033c80001fa7983 */ /* 0x002ea80000300a00 */
[----:B------:R-:W2:Y:S01]  /*57900*/  LDL.LU.64 R248, [R1+0x33c0] ;  /* 0x0033c00001f87983 */ /* 0x000ea20000300a00 */
[C---:B------:R-:W-:Y:S08]  /*57910*/  HMMA.1688.F32.TF32 R240, R236.reuse, R106, R240 ;  /* 0x0000006aecf0723c */ /* 0x040ff000000810f0 */
[C---:B------:R-:W-:Y:S11]  /*57920*/  HMMA.1688.F32.TF32 R244, R236.reuse, R102, R244 ;  /* 0x00000066ecf4723c */ /* 0x040ff600000810f4 */
[----:B------:R-:W-:Y:S04]  /*57930*/  @!UPT UIADD3 URZ, URZ, URZ, URZ ;  /* 0x0000003f3f3ff290 */ /* 0x000fe8000fffe03f */
[----:B------:R-:W-:Y:S04]  /*57940*/  STL.64 [R1+0x14f0], R240 ;  /* 0x0014f0f001007387 */ /* 0x000fe80000100a00 */
[----:B------:R1:W-:Y:S02]  /*57950*/  STL.64 [R1+0x14f8], R242 ;  /* 0x0014f8f201007387 */ /* 0x0003e40000100a00 */
[C---:B-1----:R-:W-:Y:S08]  /*57960*/  HMMA.1688.F32.TF32 R240, R236.reuse, R98, R216 ;  /* 0x00000062ecf0723c */ /* 0x042ff000000810d8 */
[C---:B------:R-:W-:Y:S08]  /*57970*/  HMMA.1688.F32.TF32 R216, R236.reuse, R94, R212 ;  /* 0x0000005eecd8723c */ /* 0x040ff000000810d4 */
[C---:B------:R-:W-:Y:S08]  /*57980*/  HMMA.1688.F32.TF32 R212, R236.reuse, R90, R208 ;  /* 0x0000005aecd4723c */ /* 0x040ff000000810d0 */
[C---:B------:R-:W-:Y:S08]  /*57990*/  HMMA.1688.F32.TF32 R208, R236.reuse, R86, R204 ;  /* 0x00000056ecd0723c */ /* 0x040ff000000810cc */
[C---:B------:R-:W-:Y:S08]  /*579a0*/  HMMA.1688.F32.TF32 R204, R236.reuse, R82, R200 ;  /* 0x00000052eccc723c */ /* 0x040ff000000810c8 */
[C---:B------:R-:W-:Y:S08]  /*579b0*/  HMMA.1688.F32.TF32 R200, R236.reuse, R78, R196 ;  /* 0x0000004eecc8723c */ /* 0x040ff000000810c4 */
[C---:B------:R-:W-:Y:S01]  /*579c0*/  HMMA.1688.F32.TF32 R196, R236.reuse, R74, R192 ;  /* 0x0000004aecc4723c */ /* 0x040fe200000810c0 */
[----:B------:R-:W-:Y:S07]  /*579d0*/  STL.64 [R1+0x14e0], R244 ;  /* 0x0014e0f401007387 */ /* 0x000fee0000100a00 */
        /* <DEDUP_REMOVED lines=9> */
[----:B------:R-:W-:Y:S04]  /*57a70*/  STL.64 [R1+0x1498], R218 ;  /* 0x001498da01007387 */ /* 0x000fe80000100a00 */
[----:B------:R-:W-:Y:S03]  /*57a80*/  STL.64 [R1+0x1480], R212 ;  /* 0x001480d401007387 */ /* 0x000fe60000100a00 */
[C---:B------:R-:W-:Y:S01]  /*57a90*/  HMMA.1688.F32.TF32 R172, R236.reuse, R154, R168 ;  /* 0x0000009aecac723c */ /* 0x040fe200000810a8 */
[----:B------:R-:W-:Y:S04]  /*57aa0*/  STL.64 [R1+0x1488], R214 ;  /* 0x001488d601007387 */ /* 0x000fe80000100a00 */
[----:B------:R-:W-:Y:S03]  /*57ab0*/  STL.64 [R1+0x1440], R208 ;  /* 0x001440d001007387 */ /* 0x000fe60000100a00 */
[C---:B------:R-:W-:Y:S01]  /*57ac0*/  HMMA.1688.F32.TF32 R168, R236.reuse, R150, R164 ;  /* 0x00000096eca8723c */ /* 0x040fe200000810a4 */
[----:B------:R-:W-:Y:S04]  /*57ad0*/  STL.64 [R1+0x1448], R210 ;  /* 0x001448d201007387 */ /* 0x000fe80000100a00 */
[----:B------:R-:W-:Y:S03]  /*57ae0*/  STL.64 [R1+0x1420], R204 ;  /* 0x001420cc01007387 */ /* 0x000fe60000100a00 */
[----:B------:R-:W-:Y:S01]  /*57af0*/  HMMA.1688.F32.TF32 R164, R236, R146, R160 ;  /* 0x00000092eca4723c */ /* 0x000fe200000810a0 */
[----:B------:R-:W-:Y:S04]  /*57b00*/  STL.64 [R1+0x1428], R206 ;  /* 0x001428ce01007387 */ /* 0x000fe80000100a00 */
[----:B------:R-:W-:Y:S03]  /*57b10*/  STL.64 [R1+0x1410], R200 ;  /* 0x001410c801007387 */ /* 0x000fe60000100a00 */
[C---:B---3--:R-:W-:Y:S01]  /*57b20*/  HMMA.1688.F32.TF32 R28, R232.reuse, R38, R28 ;  /* 0x00000026e81c723c */ /* 0x048fe2000008101c */
        /* <DEDUP_REMOVED lines=19> */
[----:B------:R-:W-:Y:S04]  /*57c60*/  LDS R236, [R3+0xc780] ;  /* 0x00c7800003ec7984 */ /* 0x000fe80000000800 */
[----:B------:R-:W-:Y:S04]  /*57c70*/  LDS R238, [R3+0xe780] ;  /* 0x00e7800003ee7984 */ /* 0x000fe80000000800 */
[----:B------:R-:W-:Y:S04]  /*57c80*/  LDS R237, [R113+0xc780] ;  /* 0x00c7800071ed7984 */ /* 0x000fe80000000800 */
[----:B------:R-:W1:Y:S01]  /*57c90*/  LDS R239, [R113+0xe780] ;  /* 0x00e7800071ef7984 */ /* 0x000e620000000800 */
[C---:B--2---:R-:W-:Y:S11]  /*57ca0*/  HMMA.1688.F32.TF32 R160, R232.reuse, R34, R248 ;  /* 0x00000022e8a0723c */ /* 0x044ff600000810f8 */
[----:B------:R-:W-:Y:S11]  /*57cb0*/  @!UPT UIADD3 URZ, URZ, URZ, URZ ;  /* 0x0000003f3f3ff290 */ /* 0x000ff6000fffe03f */
[----:B------:R-:W-:Y:S01]  /*57cc0*/  @!UPT UIADD3 URZ, URZ, URZ, URZ ;  /* 0x0000003f3f3ff290 */ /* 0x000fe2000fffe03f */
[----:B------:R2:W-:Y:S04]  /*57cd0*/  STL.64 [R1+0x1360], R160 ;  /* 0x001360a001007387 */ /* 0x0005e80000100a00 */
[----:B------:R3:W-:Y:S04]  /*57ce0*/  STL.64 [R1+0x1368], R162 ;  /* 0x001368a201007387 */ /* 0x0007e80000100a00 */
[----:B--2---:R-:W2:Y:S04]  /*57cf0*/  LDL.LU R160, [R1+0x2a0] ;  /* 0x0002a00001a07983 */ /* 0x004ea80000300800 */
[----:B------:R1:W-:Y:S04]  /*57d00*/  STL.64 [R1+0x1350], R28 ;  /* 0x0013501c01007387 */ /* 0x0003e80000100a00 */
[----:B------:R1:W-:Y:S04]  /*57d10*/  STL.64 [R1+0x1358], R30 ;  /* 0x0013581e01007387 */ /* 0x0003e80000100a00 */
[----:B------:R-:W2:Y:S04]  /*57d20*/  LDL.LU R161, [R1+0x2a4] ;  /* 0x0002a40001a17983 */ /* 0x000ea80000300800 */
[----:B---3--:R-:W2:Y:S04]  /*57d30*/  LDL.LU R162, [R1+0x2a8] ;  /* 0x0002a80001a27983 */ /* 0x008ea80000300800 */
        /* <DEDUP_REMOVED lines=83> */
[C---:B------:R-:W-:Y:S11]  /*58270*/  HMMA.1688.F32.TF32 R208, R232.reuse, R50, R208 ;  /* 0x00000032e8d0723c */ /* 0x040ff600000810d0 */
[----:B------:R-:W-:Y:S04]  /*58280*/  @!UPT UIADD3 URZ, URZ, URZ, URZ ;  /* 0x0000003f3f3ff290 */ /* 0x000fe8000fffe03f */
        /* <DEDUP_REMOVED lines=22> */
[C---:B------:R-:W-:Y:S08]  /*583f0*/  HMMA.1688.F32.TF32 R188, R232.reuse, R118, R188 ;  /* 0x00000076e8bc723c */ /* 0x040ff000000810bc */
[C---:B-1----:R-:W-:Y:S08]  /*58400*/  HMMA.1688.F32.TF32 R248, R232.reuse, R134, R240 ;  /* 0x00000086e8f8723c */ /* 0x042ff000000810f0 */
[C---:B------:R-:W-:Y:S08]  /*58410*/  HMMA.1688.F32.TF32 R240, R232.reuse, R130, R244 ;  /* 0x00000082e8f0723c */ /* 0x040ff000000810f4 */
[C---:B------:R-:W-:Y:S08]  /*58420*/  HMMA.1688.F32.TF32 R180, R232.reuse, R110, R180 ;  /* 0x0000006ee8b4723c */ /* 0x040ff000000810b4 */
[C---:B------:R-:W-:Y:S01]  /*58430*/  HMMA.1688.F32.TF32 R176, R232.reuse, R106, R176 ;  /* 0x0000006ae8b0723c */ /* 0x040fe200000810b0 */
[----:B------:R-:W-:Y:S04]  /*58440*/  STL.64 [R1+0x12d0], R248 ;  /* 0x0012d0f801007387 */ /* 0x000fe80000100a00 */
[----:B------:R-:W-:Y:S03]  /*58450*/  STL.64 [R1+0x12d8], R250 ;  /* 0x0012d8fa01007387 */ /* 0x000fe60000100a00 */
[C---:B------:R-:W-:Y:S01]  /*58460*/  HMMA.1688.F32.TF32 R172, R232.reuse, R102, R172 ;  /* 0x00000066e8ac723c */ /* 0x040fe200000810ac */
[----:B------:R1:W-:Y:S04]  /*58470*/  STL.64 [R1+0x12b0], R240 ;  /* 0x0012b0f001007387 */ /* 0x0003e80000100a00 */
[----:B------:R1:W-:Y:S03]  /*58480*/  STL.64 [R1+0x12b8], R242 ;  /* 0x0012b8f201007387 */ /* 0x0003e60000100a00 */
[----:B------:R-:W-:Y:S01]  /*58490*/  HMMA.1688.F32.TF32 R168, R232, R98, R168 ;  /* 0x00000062e8a8723c */ /* 0x000fe200000810a8 */
[----:B------:R-:W-:Y:S04]  /*584a0*/  STL.64 [R1+0x12a0], R196 ;  /* 0x0012a0c401007387 */ /* 0x000fe80000100a00 */
[----:B------:R-:W-:Y:S01]  /*584b0*/  STL.64 [R1+0x12a8], R198 ;  /* 0x0012a8c601007387 */ /* 0x000fe20000100a00 */
[----:B-1----:R-:W-:-:S03]  /*584c0*/  IMAD.MOV.U32 R240, RZ, RZ, R49 ;  /* 0x000000fffff07224 */ /* 0x002fc600078e0031 */
[----:B------:R-:W-:Y:S01]  /*584d0*/  STL.64 [R1+0x1290], R192 ;  /* 0x001290c001007387 */ /* 0x000fe20000100a00 */
[----:B------:R-:W-:Y:S03]  /*584e0*/  HMMA.1688.F32.TF32 R28, R232, R86, R28 ;  /* 0x00000056e81c723c */ /* 0x000fe6000008101c */
[----:B------:R-:W-:Y:S04]  /*584f0*/  STL.64 [R1+0x1298], R194 ;  /* 0x001298c201007387 */ /* 0x000fe80000100a00 */
[----:B------:R-:W-:Y:S01]  /*58500*/  STL.64 [R1+0x1280], R188 ;  /* 0x001280bc01007387 */ /* 0x000fe20000100a00 */
[----:B------:R-:W-:-:S03]  /*58510*/  IMAD.MOV.U32 R241, RZ, RZ, R45 ;  /* 0x000000fffff17224 */ /* 0x000fc600078e002d */
[----:B------:R-:W-:Y:S01]  /*58520*/  STL.64 [R1+0x1288], R190 ;  /* 0x001288be01007387 */ /* 0x000fe20000100a00 */
[----:B------:R-:W-:-:S03]  /*58530*/  IMAD.MOV.U32 R242, RZ, RZ, R44 ;  /* 0x000000fffff27224 */ /* 0x000fc600078e002c */
[----:B------:R-:W2:Y:S01]  /*58540*/  LDL.LU R49, [R1+0x3368] ;  /* 0x0033680001317983 */ /* 0x000ea20000300800 */
[----:B------:R-:W-:-:S03]  /*58550*/  IMAD.MOV.U32 R243, RZ, RZ, R252 ;  /* 0x000000fffff37224 */ /* 0x000fc600078e00fc */
[----:B------:R-:W-:Y:S01]  /*58560*/  STL.64 [R1+0x1260], R184 ;  /* 0x001260b801007387 */ /* 0x000fe20000100a00 */
[----:B------:R-:W-:-:S03]  /*58570*/  IMAD.MOV.U32 R248, RZ, RZ, R0 ;  /* 0x000000fffff87224 */ /* 0x000fc600078e0000 */
[----:B------:R-:W-:Y:S01]  /*58580*/  STL.64 [R1+0x1268], R186 ;  /* 0x001268ba01007387 */ /* 0x000fe20000100a00 */
[----:B------:R-:W-:-:S03]  /*58590*/  IMAD.MOV.U32 R249, RZ, RZ, R2 ;  /* 0x000000fffff97224 */ /* 0x000fc600078e0002 */
[----:B------:R-:W2:Y:S04]  /*585a0*/  LDL.LU R45, [R1+0x3364] ;  /* 0x00336400012d7983 */ /* 0x000ea80000300800 */
[----:B------:R-:W2:Y:S04]  /*585b0*/  LDL.LU R44, [R1+0x3360] ;  /* 0x00336000012c7983 */ /* 0x000ea80000300800 */
[----:B------:R-:W2:Y:S04]  /*585c0*/  LDL.LU R252, [R1+0x335c] ;  /* 0x00335c0001fc7983 */ /* 0x000ea80000300800 */
[----:B------:R-:W2:Y:S04]  /*585d0*/  LDL.LU R0, [R1+0x3358] ;  /* 0x0033580001007983 */ /* 0x000ea80000300800 */
[----:B------:R-:W2:Y:S04]  /*585e0*/  LDL.LU R2, [R1+0x3354] ;  /* 0x0033540001027983 */ /* 0x000ea80000300800 */
[----:B------:R1:W-:Y:S04]  /*585f0*/  STL.64 [R1+0x1250], R180 ;  /* 0x001250b401007387 */ /* 0x0003e80000100a00 */
[----:B------:R1:W-:Y:S04]  /*58600*/  STL.64 [R1+0x1258], R182 ;  /* 0x001258b601007387 */ /* 0x0003e80000100a00 */
[----:B------:R-:W-:Y:S04]  /*58610*/  STL.64 [R1+0x1240], R176 ;  /* 0x001240b001007387 */ /* 0x000fe80000100a00 */
[----:B------:R-:W-:Y:S04]  /*58620*/  STL.64 [R1+0x1248], R178 ;  /* 0x001248b201007387 */ /* 0x000fe80000100a00 */
[----:B------:R1:W-:Y:S04]  /*58630*/  STL.64 [R1+0x1230], R172 ;  /* 0x001230ac01007387 */ /* 0x0003e80000100a00 */
[----:B------:R1:W-:Y:S04]  /*58640*/  STL.64 [R1+0x1238], R174 ;  /* 0x001238ae01007387 */ /* 0x0003e80000100a00 */
[----:B------:R1:W-:Y:S04]  /*58650*/  STL.64 [R1+0x1220], R168 ;  /* 0x001220a801007387 */ /* 0x0003e80000100a00 */
[----:B------:R1:W-:Y:S04]  /*58660*/  STL.64 [R1+0x1228], R170 ;  /* 0x001228aa01007387 */ /* 0x0003e80000100a00 */
[----:B------:R3:W-:Y:S04]  /*58670*/  STL.64 [R1+0x1210], R164 ;  /* 0x001210a401007387 */ /* 0x0007e80000100a00 */
[----:B------:R3:W-:Y:S04]  /*58680*/  STL.64 [R1+0x1218], R166 ;  /* 0x001218a601007387 */ /* 0x0007e80000100a00 */
[----:B-1----:R-:W2:Y:S04]  /*58690*/  LDL.LU R180, [R1+0x1f0] ;  /* 0x0001f00001b47983 */ /* 0x002ea80000300800 */
        /* <DEDUP_REMOVED lines=23> */
[----:B---3--:R-:W3:Y:S04]  /*58810*/  LDL.LU R164, [R1+0x260] ;  /* 0x0002600001a47983 */ /* 0x008ee80000300800 */
        /* <DEDUP_REMOVED lines=23> */
[C---:B--2---:R-:W-:Y:S08]  /*58990*/  HMMA.1688.F32.TF32 R172, R232.reuse, R82, R172 ;  /* 0x00000052e8ac723c */ /* 0x044ff000000810ac */
[C---:B----4-:R-:W-:Y:S11]  /*589a0*/  HMMA.1688.F32.TF32 R168, R232.reuse, R78, R168 ;  /* 0x0000004ee8a8723c */ /* 0x050ff600000810a8 */
[----:B------:R-:W-:Y:S04]  /*589b0*/  @!UPT UIADD3 URZ, URZ, URZ, URZ ;  /* 0x0000003f3f3ff290 */ /* 0x000fe8000fffe03f */
[----:B------:R1:W-:Y:S04]  /*589c0*/  STL.64 [R1+0x11e0], R172 ;  /* 0x0011e0ac01007387 */ /* 0x0003e80000100a00 */
[----:B------:R2:W-:Y:S04]  /*589d0*/  STL.64 [R1+0x11e8], R174 ;  /* 0x0011e8ae01007387 */ /* 0x0005e80000100a00 */
[----:B-1----:R-:W4:Y:S04]  /*589e0*/  LDL.LU R172, [R1+0x1d0] ;  /* 0x0001d00001ac7983 */ /* 0x002f280000300800 */
[----:B------:R-:W4:Y:S04]  /*589f0*/  LDL.LU R173, [R1+0x1d4] ;  /* 0x0001d40001ad7983 */ /* 0x000f280000300800 */
[----:B--2---:R-:W4:Y:S04]  /*58a00*/  LDL.LU R174, [R1+0x1d8] ;  /* 0x0001d80001ae7983 */ /* 0x004f280000300800 */
[----:B------:R-:W4:Y:S01]  /*58a10*/  LDL.LU R175, [R1+0x1dc] ;  /* 0x0001dc0001af7983 */ /* 0x000f220000300800 */
[C---:B---3--:R-:W-:Y:S03]  /*58a20*/  HMMA.1688.F32.TF32 R164, R232.reuse, R74, R164 ;  /* 0x0000004ae8a4723c */ /* 0x048fe600000810a4 */
[----:B------:R1:W-:Y:S05]  /*58a30*/  STL.64 [R1+0x11d0], R168 ;  /* 0x0011d0a801007387 */ /* 0x0003ea0000100a00 */
[C---:B------:R-:W-:Y:S01]  /*58a40*/  HMMA.1688.F32.TF32 R160, R232.reuse, R70, R160 ;  /* 0x00000046e8a0723c */ /* 0x040fe200000810a0 */
[----:B------:R2:W-:Y:S04]  /*58a50*/  STL.64 [R1+0x11d8], R170 ;  /* 0x0011d8aa01007387 */ /* 0x0005e80000100a00 */
[----:B-1----:R-:W3:Y:S04]  /*58a60*/  LDL.LU R168, [R1+0x1c0] ;  /* 0x0001c00001a87983 */ /* 0x002ee80000300800 */
[----:B------:R-:W3:Y:S04]  /*58a70*/  LDL.LU R169, [R1+0x1c4] ;  /* 0x0001c40001a97983 */ /* 0x000ee80000300800 */
[----:B--2---:R-:W3:Y:S04]  /*58a80*/  LDL.LU R170, [R1+0x1c8] ;  /* 0x0001c80001aa7983 */ /* 0x004ee80000300800 */
[----:B------:R-:W3:Y:S04]  /*58a90*/  LDL.LU R171, [R1+0x1cc] ;  /* 0x0001cc0001ab7983 */ /* 0x000ee80000300800 */
[----:B------:R1:W-:Y:S04]  /*58aa0*/  STL.64 [R1+0x11b0], R164 ;  /* 0x0011b0a401007387 */ /* 0x0003e80000100a00 */
[----:B------:R2:W-:Y:S04]  /*58ab0*/  STL.64 [R1+0x11b8], R166 ;  /* 0x0011b8a601007387 */ /* 0x0005e80000100a00 */
[----:B-1----:R-:W3:Y:S04]  /*58ac0*/  LDL.LU R164, [R1+0x1b0] ;  /* 0x0001b00001a47983 */ /* 0x002ee80000300800 */
[----:B------:R-:W3:Y:S04]  /*58ad0*/  LDL.LU R165, [R1+0x1b4] ;  /* 0x0001b40001a57983 */ /* 0x000ee80000300800 */
[----:B--2---:R-:W2:Y:S04]  /*58ae0*/  LDL.LU R166, [R1+0x1b8] ;  /* 0x0001b80001a67983 */ /* 0x004ea80000300800 */
[----:B------:R-:W2:Y:S04]  /*58af0*/  LDL.LU R167, [R1+0x1bc] ;  /* 0x0001bc0001a77983 */ /* 0x000ea80000300800 */
[----:B------:R1:W-:Y:S04]  /*58b00*/  STL.64 [R1+0x1180], R160 ;  /* 0x001180a001007387 */ /* 0x0003e80000100a00 */
[----:B------:R1:W-:Y:S01]  /*58b10*/  STL.64 [R1+0x1188], R162 ;  /* 0x001188a201007387 */ /* 0x0003e20000100a00 */
[C---:B------:R-:W-:Y:S03]  /*58b20*/  HMMA.1688.F32.TF32 R28, R232.reuse, R66, R28 ;  /* 0x00000042e81c723c */ /* 0x040fe6000008101c */
[----:B-1----:R-:W2:Y:S04]  /*58b30*/  LDL.LU R160, [R1+0x1a0] ;  /* 0x0001a00001a07983 */ /* 0x002ea80000300800 */
[----:B------:R-:W2:Y:S04]  /*58b40*/  LDL.LU R161, [R1+0x1a4] ;  /* 0x0001a40001a17983 */ /* 0x000ea80000300800 */
[----:B------:R-:W2:Y:S04]  /*58b50*/  LDL.LU R162, [R1+0x1a8] ;  /* 0x0001a80001a27983 */ /* 0x000ea80000300800 */
[----:B------:R-:W2:Y:S08]  /*58b60*/  LDL.LU R163, [R1+0x1ac] ;  /* 0x0001ac0001a37983 */ /* 0x000eb00000300800 */
[----:B------:R1:W-:Y:S04]  /*58b70*/  STL.64 [R1+0x1170], R28 ;  /* 0x0011701c01007387 */ /* 0x0003e80000100a00 */
[----:B------:R1:W-:Y:S04]  /*58b80*/  STL.64 [R1+0x1178], R30 ;  /* 0x0011781e01007387 */ /* 0x0003e80000100a00 */
[----:B-1----:R-:W2:Y:S01]  /*58b90*/  LDL.LU R28, [R1+0x190] ;  /* 0x00019000011c7983 */ /* 0x002ea20000300800 */
[C---:B------:R-:W-:Y:S08]  /*58ba0*/  HMMA.1688.F32.TF32 R196, R232.reuse, R62, R196 ;  /* 0x0000003ee8c4723c */ /* 0x040ff000000810c4 */
[C---:B------:R-:W-:Y:S08]  /*58bb0*/  HMMA.1688.F32.TF32 R192, R232.reuse, R58, R192 ;  /* 0x0000003ae8c0723c */ /* 0x040ff000000810c0 */
[----:B------:R-:W-:Y:S01]  /*58bc0*/  HMMA.1688.F32.TF32 R188, R232, R158, R188 ;  /* 0x0000009ee8bc723c */ /* 0x000fe200000810bc */
[----:B------:R-:W-:-:S02]  /*58bd0*/  IMAD.MOV.U32 R29, RZ, RZ, R2 ;  /* 0x000000ffff1d7224 */ /* 0x000fc400078e0002 */
[----:B------:R-:W2:Y:S05]  /*58be0*/  LDL.LU R2, [R1+0x3350] ;  /* 0x0033500001027983 */ /* 0x000eaa0000300800 */
[C---:B------:R-:W-:Y:S01]  /*58bf0*/  HMMA.1688.F32.TF32 R184, R232.reuse, R154, R184 ;  /* 0x0000009ae8b8723c */ /* 0x040fe200000810b8 */
[----:B------:R-:W-:Y:S02]  /*58c00*/  IMAD.MOV.U32 R30, RZ, RZ, R0 ;  /* 0x000000ffff1e7224 */ /* 0x000fe400078e0000 */
[----:B------:R-:W2:Y:S05]  /*58c10*/  LDL.LU R0, [R1+0x334c] ;  /* 0x00334c0001007983 */ /* 0x000eaa0000300800 */
[----:B------:R-:W-:Y:S01]  /*58c20*/  HMMA.1688.F32.TF32 R180, R232, R150, R180 ;  /* 0x00000096e8b4723c */ /* 0x000fe200000810b4 */
[----:B------:R-:W-:-:S02]  /*58c30*/  IMAD.MOV.U32 R31, RZ, RZ, R252 ;  /* 0x000000ffff1f7224 */ /* 0x000fc400078e00fc */
[----:B------:R1:W5:Y:S04]  /*58c40*/  LDL.LU R252, [R1+0x3348] ;  /* 0x0033480001fc7983 */ /* 0x0003680000300800 */
[----:B------:R-:W-:Y:S01]  /*58c50*/  STL.64 [R1+0x1150], R196 ;  /* 0x001150c401007387 */ /* 0x000fe20000100a00 */
[----:B------:R-:W-:Y:S03]  /*58c60*/  HMMA.1688.F32.TF32 R232, R232, R146, R176 ;  /* 0x00000092e8e8723c */ /* 0x000fe600000810b0 */
        /* <DEDUP_REMOVED lines=21> */
[----:B------:R-:W-:Y:S04]  /*58dc0*/  STL.64 [R1+0x10a0], R232 ;  /* 0x0010a0e801007387 */ /* 0x000fe80000100a00 */
[----:B------:R-:W-:Y:S01]  /*58dd0*/  STL.64 [R1+0x10a8], R234 ;  /* 0x0010a8ea01007387 */ /* 0x000fe20000100a00 */
[C---:B----4-:R-:W-:Y:S08]  /*58de0*/  HMMA.1688.F32.TF32 R172, R236.reuse, R34, R172 ;  /* 0x00000022ecac723c */ /* 0x050ff000000810ac */
[C---:B---3--:R-:W-:Y:S11]  /*58df0*/  HMMA.1688.F32.TF32 R168, R236.reuse, R38, R168 ;  /* 0x00000026eca8723c */ /* 0x048ff600000810a8 */
[----:B------:R-:W-:Y:S04]  /*58e00*/  @!UPT UIADD3 URZ, URZ, URZ, URZ ;  /* 0x0000003f3f3ff290 */ /* 0x000fe8000fffe03f */
[----:B------:R-:W-:Y:S04]  /*58e10*/  STL.64 [R1+0x1090], R172 ;  /* 0x001090ac01007387 */ /* 0x000fe80000100a00 */
[----:B------:R1:W-:Y:S04]  /*58e20*/  STL.64 [R1+0x1098], R174 ;  /* 0x001098ae01007387 */ /* 0x0003e80000100a00 */
[----:B-1----:R-:W3:Y:S04]  /*58e30*/  LDL.LU.64 R174, [R1+0x32e0] ;  /* 0x0032e00001ae7983 */ /* 0x002ee80000300a00 */
[----:B------:R-:W3:Y:S01]  /*58e40*/  LDL.LU.64 R172, [R1+0x32d8] ;  /* 0x0032d80001ac7983 */ /* 0x000ee20000300a00 */
[C---:B--2---:R-:W-:Y:S03]  /*58e50*/  HMMA.1688.F32.TF32 R164, R236.reuse, R42, R164 ;  /* 0x0000002aeca4723c */ /* 0x044fe600000810a4 */
[----:B------:R-:W-:Y:S04]  /*58e60*/  STL.64 [R1+0x1080], R168 ;  /* 0x001080a801007387 */ /* 0x000fe80000100a00 */
[----:B------:R1:W-:Y:S04]  /*58e70*/  STL.64 [R1+0x1088], R170 ;  /* 0x001088aa01007387 */ /* 0x0003e80000100a00 */
[----:B-1----:R-:W2:Y:S04]  /*58e80*/  LDL.LU.64 R170, [R1+0x32d0] ;  /* 0x0032d00001aa7983 */ /* 0x002ea80000300a00 */
[----:B------:R-:W2:Y:S01]  /*58e90*/  LDL.LU.64 R168, [R1+0x32c8] ;  /* 0x0032c80001a87983 */ /* 0x000ea20000300a00 */
[----:B------:R-:W-:Y:S07]  /*58ea0*/  HMMA.1688.F32.TF32 R160, R236, R46, R160 ;  /* 0x0000002eeca0723c */ /* 0x000fee00000810a0 */
[----:B------:R-:W-:Y:S04]  /*58eb0*/  STL.64 [R1+0x1070], R164 ;  /* 0x001070a401007387 */ /* 0x000fe80000100a00 */
[----:B------:R1:W-:Y:S01]  /*58ec0*/  STL.64 [R1+0x1078], R166 ;  /* 0x001078a601007387 */ /* 0x0003e20000100a00 */
[----:B------:R-:W-:-:S02]  /*58ed0*/  IMAD.MOV.U32 R46, RZ, RZ, R49 ;  /* 0x000000ffff2e7224 */ /* 0x000fc400078e0031 */
[----:B------:R-:W-:Y:S01]  /*58ee0*/  IMAD.MOV.U32 R47, RZ, RZ, R48 ;  /* 0x000000ffff2f7224 */ /* 0x000fe200078e0030 */
[----:B-1----:R-:W4:Y:S04]  /*58ef0*/  LDL.LU.64 R166, [R1+0x32c0] ;  /* 0x0032c00001a67983 */ /* 0x002f280000300a00 */
[----:B------:R-:W4:Y:S01]  /*58f00*/  LDL.LU.64 R164, [R1+0x32b8] ;  /* 0x0032b80001a47983 */ /* 0x000f220000300a00 */
[----:B------:R-:W-:Y:S03]  /*58f10*/  HMMA.1688.F32.TF32 R48, R236, R50, R28 ;  /* 0x00000032ec30723c */ /* 0x000fe6000008101c */
[----:B------:R-:W-:Y:S04]  /*58f20*/  STL.64 [R1+0x1050], R160 ;  /* 0x001050a001007387 */ /* 0x000fe80000100a00 */
[----:B------:R1:W-:Y:S04]  /*58f30*/  STL.64 [R1+0x1058], R162 ;  /* 0x001058a201007387 */ /* 0x0003e80000100a00 */
[----:B-1----:R-:W2:Y:S04]  /*58f40*/  LDL.LU.64 R162, [R1+0x32b0] ;  /* 0x0032b00001a27983 */ /* 0x002ea80000300a00 */
[----:B------:R-:W2:Y:S04]  /*58f50*/  LDL.LU.64 R160, [R1+0x32a8] ;  /* 0x0032a80001a07983 */ /* 0x000ea80000300a00 */
[----:B------:R-:W3:Y:S04]  /*58f60*/  LDL.LU.64 R30, [R1+0x32a0] ;  /* 0x0032a000011e7983 */ /* 0x000ee80000300a00 */
[----:B------:R-:W3:Y:S01]  /*58f70*/  LDL.LU.64 R28, [R1+0x3298] ;  /* 0x00329800011c7983 */ /* 0x000ee20000300a00 */
[----:B------:R-:W-:-:S02]  /*58f80*/  IMAD.MOV.U32 R42, RZ, RZ, R53 ;  /* 0x000000ffff2a7224 */ /* 0x000fc400078e0035 */
[----:B------:R-:W-:Y:S02]  /*58f90*/  IMAD.MOV.U32 R43, RZ, RZ, R52 ;  /* 0x000000ffff2b7224 */ /* 0x000fe400078e0034 */
[----:B------:R-:W-:Y:S02]  /*58fa0*/  IMAD.MOV.U32 R38, RZ, RZ, R137 ;  /* 0x000000ffff267224 */ /* 0x000fe400078e0089 */
[----:B------:R-:W-:Y:S01]  /*58fb0*/  IMAD.MOV.U32 R39, RZ, RZ, R136 ;  /* 0x000000ffff277224 */ /* 0x000fe200078e0088 */
[----:B------:R-:W-:Y:S01]  /*58fc0*/  HMMA.1688.F32.TF32 R44, R236, R54, R44 ;  /* 0x00000036ec2c723c */ /* 0x000fe2000008102c */
[----:B------:R-:W-:Y:S02]  /*58fd0*/  IMAD.MOV.U32 R34, RZ, RZ, R133 ;  /* 0x000000ffff227224 */ /* 0x000fe400078e0085 */
[----:B------:R-:W-:-:S05]  /*58fe0*/  IMAD.MOV.U32 R35, RZ, RZ, R132 ;  /* 0x000000ffff237224 */ /* 0x000fca00078e0084 */
[C---:B------:R-:W-:Y:S08]  /*58ff0*/  HMMA.1688.F32.TF32 R40, R236.reuse, R142, R40 ;  /* 0x0000008eec28723c */ /* 0x040ff00000081028 */
[C---:B------:R-:W-:Y:S08]  /*59000*/  HMMA.1688.F32.TF32 R36, R236.reuse, R138, R36 ;  /* 0x0000008aec24723c */ /* 0x040ff00000081024 */
[----:B------:R-:W-:Y:S01]  /*59010*/  HMMA.1688.F32.TF32 R32, R236, R134, R32 ;  /* 0x00000086ec20723c */ /* 0x000fe20000081020 */
[----:B------:R-:W-:Y:S01]  /*59020*/  IMAD.MOV.U32 R232, RZ, RZ, R141 ;  /* 0x000000ffffe87224 */ /* 0x000fe200078e008d */
[----:B------:R-:W-:Y:S01]  /*59030*/  STL.64 [R1+0x1030], R48 ;  /* 0x0010303001007387 */ /* 0x000fe20000100a00 */
[----:B------:R-:W-:-:S02]  /*59040*/  IMAD.MOV.U32 R233, RZ, RZ, R140 ;  /* 0x000000ffffe97224 */ /* 0x000fc400078e008c */
[----:B------:R-:W-:Y:S02]  /*59050*/  IMAD.MOV.U32 R234, RZ, RZ, R129 ;  /* 0x000000ffffea7224 */ /* 0x000fe400078e0081 */
[----:B------:R-:W-:Y:S01]  /*59060*/  IMAD.MOV.U32 R235, RZ, RZ, R128 ;  /* 0x000000ffffeb7224 */ /* 0x000fe200078e0080 */
[----:B------:R-:W-:Y:S01]  /*59070*/  STL.64 [R1+0x1038], R50 ;  /* 0x0010383201007387 */ /* 0x000fe20000100a00 */
[----:B------:R-:W-:Y:S02]  /*59080*/  IMAD.MOV.U32 R250, RZ, RZ, R125 ;  /* 0x000000fffffa7224 */ /* 0x000fe400078e007d */
[----:B------:R-:W-:Y:S01]  /*59090*/  IMAD.MOV.U32 R251, RZ, RZ, R124 ;  /* 0x000000fffffb7224 */ /* 0x000fe200078e007c */
        /* <DEDUP_REMOVED lines=10> */
[----:B-1----:R-:W-:Y:S01]  /*59140*/  HMMA.1688.F32.TF32 R32, R236, R122, R240 ;  /* 0x0000007aec20723c */ /* 0x002fe200000810f0 */
[----:B------:R-:W-:-:S02]  /*59150*/  IMAD.MOV.U32 R244, RZ, RZ, R121 ;  /* 0x000000fffff47224 */ /* 0x000fc400078e0079 */
[----:B------:R-:W-:Y:S02]  /*59160*/  IMAD.MOV.U32 R245, RZ, RZ, R120 ;  /* 0x000000fffff57224 */ /* 0x000fe400078e0078 */
[----:B------:R-:W-:Y:S02]  /*59170*/  IMAD.MOV.U32 R246, RZ, RZ, R117 ;  /* 0x000000fffff67224 */ /* 0x000fe400078e0075 */
[----:B------:R-:W-:Y:S01]  /*59180*/  IMAD.MOV.U32 R247, RZ, RZ, R116 ;  /* 0x000000fffff77224 */ /* 0x000fe200078e0074 */
[----:B------:R-:W-:Y:S04]  /*59190*/  STL.64 [R1+0xfa0], R40 ;  /* 0x000fa02801007387 */ /* 0x000fe80000100a00 */
[----:B------:R1:W-:Y:S04]  /*591a0*/  STL.64 [R1+0xfa8], R42 ;  /* 0x000fa82a01007387 */ /* 0x0003e80000100a00 */
[----:B------:R-:W-:Y:S04]  /*591b0*/  STL.64 [R1+0xf90], R36 ;  /* 0x000f902401007387 */ /* 0x000fe80000100a00 */
[----:B------:R-:W-:Y:S01]  /*591c0*/  STL.64 [R1+0xf98], R38 ;  /* 0x000f982601007387 */ /* 0x000fe20000100a00 */
[C---:B-1----:R-:W-:Y:S03]  /*591d0*/  HMMA.1688.F32.TF32 R40, R236.reuse, R118, R244 ;  /* 0x00000076ec28723c */ /* 0x042fe600000810f4 */
[----:B------:R-:W-:Y:S04]  /*591e0*/  STL.64 [R1+0xf50], R32 ;  /* 0x000f502001007387 */ /* 0x000fe80000100a00 */
[----:B------:R-:W-:Y:S11]  /*591f0*/  STL.64 [R1+0xf58], R34 ;  /* 0x000f582201007387 */ /* 0x000ff60000100a00 */
[----:B------:R-:W-:Y:S05]  /*59200*/  @!UPT UIADD3 URZ, URZ, URZ, URZ ;  /* 0x0000003f3f3ff290 */ /* 0x000fea000fffe03f */
[----:B------:R-:W-:Y:S04]  /*59210*/  STL.64 [R1+0xf40], R40 ;  /* 0x000f402801007387 */ /* 0x000fe80000100a00 */
[----:B------:R4:W-:Y:S01]  /*59220*/  STL.64 [R1+0xf48], R42 ;  /* 0x000f482a01007387 */ /* 0x0009e20000100a00 */
[C---:B------:R-:W-:Y:S08]  /*59230*/  HMMA.1688.F32.TF32 R44, R236.reuse, R158, R216 ;  /* 0x0000009eec2c723c */ /* 0x040ff000000810d8 */
[C---:B----4-:R-:W-:Y:S08]  /*59240*/  HMMA.1688.F32.TF32 R40, R236.reuse, R106, R164 ;  /* 0x0000006aec28723c */ /* 0x050ff000000810a4 */
[C---:B--2---:R-:W-:Y:S08]  /*59250*/  HMMA.1688.F32.TF32 R32, R236.reuse, R110, R160 ;  /* 0x0000006eec20723c */ /* 0x044ff000000810a0 */
[C---:B---3--:R-:W-:Y:S01]  /*59260*/  HMMA.1688.F32.TF32 R36, R236.reuse, R114, R28 ;  /* 0x00000072ec24723c */ /* 0x048fe2000008101c */
[----:B------:R-:W2:Y:S11]  /*59270*/  LDL.LU R29, [R1+0x2a78] ;  /* 0x002a7800011d7983 */ /* 0x000eb60000300800 */
[----:B------:R-:W-:Y:S11]  /*59280*/  @!UPT UIADD3 URZ, URZ, URZ, URZ ;  /* 0x0000003f3f3ff290 */ /* 0x000ff6000fffe03f */
        /* <DEDUP_REMOVED lines=16> */
[----:B------:R-:W-:Y:S04]  /*59390*/  STL.64 [R1+0xe78], R42 ;  /* 0x000e782a01007387 */ /* 0x000fe80000100a00 */
[----:B------:R-:W3:Y:S04]  /*593a0*/  LDL.LU R30, [R1+0x2a80] ;  /* 0x002a8000011e7983 */ /* 0x000ee80000300800 */
[----:B------:R-:W-:Y:S04]  /*593b0*/  STL.64 [R1+0xe50], R36 ;  /* 0x000e502401007387 */ /* 0x000fe80000100a00 */
[----:B------:R1:W-:Y:S04]  /*593c0*/  STL.64 [R1+0xe58], R38 ;  /* 0x000e582601007387 */ /* 0x0003e80000100a00 */
[----:B------:R-:W-:Y:S04]  /*593d0*/  STL.64 [R1+0xe30], R32 ;  /* 0x000e302001007387 */ /* 0x000fe80000100a00 */
[----:B------:R4:W-:Y:S01]  /*593e0*/  STL.64 [R1+0xe38], R34 ;  /* 0x000e382201007387 */ /* 0x0009e20000100a00 */
[C---:B-1----:R-:W-:Y:S03]  /*593f0*/  HMMA.1688.F32.TF32 R36, R236.reuse, R82, R188 ;  /* 0x00000052ec24723c */ /* 0x042fe600000810bc */
[----:B------:R-:W3:Y:S05]  /*59400*/  LDL.LU R31, [R1+0x2a7c] ;  /* 0x002a7c00011f7983 */ /* 0x000eea0000300800 */
[C---:B----4-:R-:W-:Y:S11]  /*59410*/  HMMA.1688.F32.TF32 R32, R236.reuse, R78, R192 ;  /* 0x0000004eec20723c */ /* 0x050ff600000810c0 */
[----:B------:R-:W-:Y:S04]  /*59420*/  @!UPT UIADD3 URZ, URZ, URZ, URZ ;  /* 0x0000003f3f3ff290 */ /* 0x000fe8000fffe03f */
[----:B------:R-:W-:Y:S04]  /*59430*/  STL.64 [R1+0xe10], R36 ;  /* 0x000e102401007387 */ /* 0x000fe80000100a00 */
[----:B------:R1:W-:Y:S04]  /*59440*/  STL.64 [R1+0xe18], R38 ;  /* 0x000e182601007387 */ /* 0x0003e80000100a00 */
[----:B------:R-:W-:Y:S04]  /*59450*/  STL.64 [R1+0xdf0], R32 ;  /* 0x000df02001007387 */ /* 0x000fe80000100a00 */
[----:B------:R4:W-:Y:S01]  /*59460*/  STL.64 [R1+0xdf8], R34 ;  /* 0x000df82201007387 */ /* 0x0009e20000100a00 */
[C---:B-1----:R-:W-:Y:S08]  /*59470*/  HMMA.1688.F32.TF32 R36, R236.reuse, R74, R196 ;  /* 0x0000004aec24723c */ /* 0x042ff000000810c4 */
[C---:B----4-:R-:W-:Y:S08]  /*59480*/  HMMA.1688.F32.TF32 R32, R236.reuse, R70, R200 ;  /* 0x00000046ec20723c */ /* 0x050ff000000810c8 */
[C---:B------:R-:W-:Y:S07]  /*59490*/  HMMA.1688.F32.TF32 R40, R236.reuse, R66, R204 ;  /* 0x00000042ec28723c */ /* 0x040fee00000810cc */
[----:B------:R-:W-:Y:S04]  /*594a0*/  STL.64 [R1+0xdd0], R36 ;  /* 0x000dd02401007387 */ /* 0x000fe80000100a00 */
[----:B------:R1:W-:Y:S04]  /*594b0*/  STL.64 [R1+0xdd8], R38 ;  /* 0x000dd82601007387 */ /* 0x0003e80000100a00 */
[----:B------:R-:W-:Y:S04]  /*594c0*/  STL.64 [R1+0xdb0], R32 ;  /* 0x000db02001007387 */ /* 0x000fe80000100a00 */
[----:B------:R4:W-:Y:S01]  /*594d0*/  STL.64 [R1+0xdb8], R34 ;  /* 0x000db82201007387 */ /* 0x0009e20000100a00 */
[C---:B-1----:R-:W-:Y:S08]  /*594e0*/  HMMA.1688.F32.TF32 R36, R236.reuse, R62, R208 ;  /* 0x0000003eec24723c */ /* 0x042ff000000810d0 */
[C---:B----4-:R-:W-:Y:S01]  /*594f0*/  HMMA.1688.F32.TF32 R32, R236.reuse, R58, R212 ;  /* 0x0000003aec20723c */ /* 0x050fe200000810d4 */
[----:B------:R1:W-:Y:S04]  /*59500*/  STL.64 [R1+0xd80], R40 ;  /* 0x000d802801007387 */ /* 0x0003e80000100a00 */
[----:B------:R-:W-:Y:S04]  /*59510*/  STL.64 [R1+0xd88], R42 ;  /* 0x000d882a01007387 */ /* 0x000fe80000100a00 */
[----:B-1----:R-:W4:Y:S06]  /*59520*/  LDL.LU R41, [R1+0x2a88] ;  /* 0x002a880001297983 */ /* 0x002f2c0000300800 */
[----:B------:R-:W-:Y:S04]  /*59530*/  STL.64 [R1+0xd60], R36 ;  /* 0x000d602401007387 */ /* 0x000fe80000100a00 */
[----:B------:R1:W-:Y:S04]  /*59540*/  STL.64 [R1+0xd68], R38 ;  /* 0x000d682601007387 */ /* 0x0003e80000100a00 */
[----:B-1----:R-:W4:Y:S04]  /*59550*/  LDL.LU R38, [R1+0x2a90] ;  /* 0x002a900001267983 */ /* 0x002f280000300800 */
[----:B------:R-:W-:Y:S04]  /*59560*/  STL.64 [R1+0xcf0], R32 ;  /* 0x000cf02001007387 */ /* 0x000fe80000100a00 */
[----:B------:R1:W-:Y:S04]  /*59570*/  STL.64 [R1+0xcf8], R34 ;  /* 0x000cf82201007387 */ /* 0x0003e80000100a00 */
[----:B------:R-:W4:Y:S04]  /*59580*/  LDL.LU R42, [R1+0x2a84] ;  /* 0x002a8400012a7983 */ /* 0x000f280000300800 */
[----:B------:R-:W-:Y:S04]  /*59590*/  STL.64 [R1+0xca0], R44 ;  /* 0x000ca02c01007387 */ /* 0x000fe80000100a00 */
[----:B------:R-:W-:Y:S04]  /*595a0*/  STL.64 [R1+0xca8], R46 ;  /* 0x000ca82e01007387 */ /* 0x000fe80000100a00 */
[----:B------:R-:W4:Y:S01]  /*595b0*/  LDL.LU R40, [R1+0x2a8c] ;  /* 0x002a8c0001287983 */ /* 0x000f220000300800 */
[----:B-1----:R-:W-:Y:S01]  /*595c0*/  HMMA.1688.F32.TF32 R32, R236, R154, R220 ;  /* 0x0000009aec20723c */ /* 0x002fe200000810dc */
[----:B------:R-:W-:-:S05]  /*595d0*/  IMAD.MOV.U32 R37, RZ, RZ, 0x1f ;  /* 0x0000001fff257424 */ /* 0x000fca00078e00ff */
[----:B------:R-:W-:Y:S02]  /*595e0*/  IADD3 R37, R37, c[0x0][0x180], RZ ;  /* 0x0000600025257a10 */ /* 0x000fe40007ffe0ff */
[----:B------:R-:W-:Y:S11]  /*595f0*/  HMMA.1688.F32.TF32 R48, R236, R150, R224 ;  /* 0x00000096ec30723c */ /* 0x000ff600000810e0 */
[----:B------:R-:W-:Y:S04]  /*59600*/  @!UPT UIADD3 URZ, URZ, URZ, URZ ;  /* 0x0000003f3f3ff290 */ /* 0x000fe8000fffe03f */
[----:B------:R1:W-:Y:S02]  /*59610*/  STL.64 [R1+0xc90], R32 ;  /* 0x000c902001007387 */ /* 0x0003e40000100a00 */
[----:B-1----:R-:W-:-:S04]  /*59620*/  SHF.R.S32.HI R33, RZ, 0x1f, R37 ;  /* 0x0000001fff217819 */ /* 0x002fc80000011425 */
[----:B------:R-:W-:-:S04]  /*59630*/  LEA.HI R33, R33, R37, RZ, 0x5 ;  /* 0x0000002521217211 */ /* 0x000fc800078f28ff */
[----:B------:R-:W-:Y:S01]  /*59640*/  SHF.R.S32.HI R33, RZ, 0x5, R33 ;  /* 0x00000005ff217819 */ /* 0x000fe20000011421 */
[----:B------:R-:W-:Y:S03]  /*59650*/  HMMA.1688.F32.TF32 R44, R236, R146, R228 ;  /* 0x00000092ec2c723c */ /* 0x000fe600000810e4 */
[----:B------:R-:W-:Y:S01]  /*59660*/  IADD3 R33, R33, -0x1, RZ ;  /* 0xffffffff21217810 */ /* 0x000fe20007ffe0ff */
[----:B------:R-:W-:Y:S03]  /*59670*/  BAR.SYNC.DEFER_BLOCKING 0x0 ;  /* 0x0000000000007b1d */ /* 0x000fe60000010000 */
[----:B--2---:R-:W-:-:S03]  /*59680*/  ISETP.GE.AND P0, PT, R29, R33, PT ;  /* 0x000000211d00720c */ /* 0x004fc60003f06270 */
[----:B------:R-:W1:Y:S04]  /*59690*/  S2R R33, SR_TID.X ;  /* 0x0000000000217919 */ /* 0x000e680000002100 */
[----:B------:R-:W-:Y:S04]  /*596a0*/  STL.64 [R1+0xc98], R34 ;  /* 0x000c982201007387 */ /* 0x000fe80000100a00 */
[----:B------:R1:W-:Y:S01]  /*596b0*/  STL.64 [R1+0xc70], R48 ;  /* 0x000c703001007387 */ /* 0x0003e20000100a00 */
[----:B------:R-:W-:-:S03]  /*596c0*/  IMAD.MOV.U32 R37, RZ, RZ, c[0x0][0x188] ;  /* 0x00006200ff257624 */ /* 0x000fc600078e00ff */
[----:B------:R-:W-:Y:S04]  /*596d0*/  STL.64 [R1+0xc78], R50 ;  /* 0x000c783201007387 */ /* 0x000fe80000100a00 */
[----:B------:R-:W-:Y:S04]  /*596e0*/  STL.64 [R1+0xbf0], R44 ;  /* 0x000bf02c01007387 */ /* 0x000fe80000100a00 */
[----:B------:R2:W-:Y:S01]  /*596f0*/  STL.64 [R1+0xbf8], R46 ;  /* 0x000bf82e01007387 */ /* 0x0005e20000100a00 */
[----:B------:R-:W-:Y:S01]  /*59700*/  IMAD.SHL.U32 R37, R37, 0x20, RZ ;  /* 0x0000002025257824 */ /* 0x000fe200078e00ff */
[----:B-1----:R-:W-:-:S02]  /*59710*/  LOP3.LUT R49, R33, 0x7f, RZ, 0xc0, !PT ;  /* 0x0000007f21317812 */ /* 0x002fc400078ec0ff */
[----:B--2---:R-:W2:Y:S04]  /*59720*/  LDL.LU R46, [R1+0x2a94] ;  /* 0x002a9400012e7983 */ /* 0x004ea80000300800 */
[----:B------:R-:W2:Y:S04]  /*59730*/  LDL.LU R39, [R1+0x2a98] ;  /* 0x002a980001277983 */ /* 0x000ea80000300800 */
[----:B------:R-:W2:Y:S04]  /*59740*/  LDL.LU R34, [R1+0x2ea0] ;  /* 0x002ea00001227983 */ /* 0x000ea80000300800 */
[----:B------:R-:W2:Y:S01]  /*59750*/  LDL.LU R33, [R1+0x2ea4] ;  /* 0x002ea40001217983 */ /* 0x000ea20000300800 */
[----:B------:R-:W-:Y:S01]  /*59760*/  IMAD.SHL.U32 R37, R37, 0x4, RZ ;  /* 0x0000000425257824 */ /* 0x000fe200078e00ff */
[----:B------:R-:W-:Y:S01]  /*59770*/  IADD3 R32, R29, 0x1, RZ ;  /* 0x000000011d207810 */ /* 0x000fe20007ffe0ff */
[----:B------:R-:W-:-:S04]  /*59780*/  IMAD.MOV.U32 R28, RZ, RZ, c[0x0][0x180] ;  /* 0x00006000ff1c7624 */ /* 0x000fc800078e00ff */
[----:B------:R-:W-:-:S05]  /*59790*/  IMAD R28, R32, -0x20, R28 ;  /* 0xffffffe0201c7824 */ /* 0x000fca00078e021c */
[----:B------:R-:W-:-:S04]  /*597a0*/  ISETP.GT.AND P1, PT, R28, RZ, PT ;  /* 0x000000ff1c00720c */ /* 0x000fc80003f24270 */
[----:B------:R-:W-:-:S04]  /*597b0*/  SEL R29, RZ, 0x4, !P1 ;  /* 0x00000004ff1d7807 */ /* 0x000fc80004800000 */
[----:B------:R-:W-:Y:S02]  /*597c0*/  SEL R29, R29, RZ, !P0 ;  /* 0x000000ff1d1d7207 */ /* 0x000fe40004000000 */
[----:B---3--:R-:W-:-:S05]  /*597d0*/  IADD3 R30, P2, R30, R37, RZ ;  /* 0x000000251e1e7210 */ /* 0x008fca0007f5e0ff */
[----:B------:R1:W-:Y:S01]  /*597e0*/  STL [R1+0x2a80], R30 ;  /* 0x002a801e01007387 */ /* 0x0003e20000100800 */
[----:B------:R-:W-:Y:S01]  /*597f0*/  ISETP.NE.U32.AND P1, PT, R29, RZ, PT ;  /* 0x000000ff1d00720c */ /* 0x000fe20003f25070 */
[----:B------:R-:W-:-:S05]  /*59800*/  IMAD.X R31, R31, 0x1, R2, P2 ;  /* 0x000000011f1f7824 */ /* 0x000fca00010e0602 */
[----:B------:R3:W-:Y:S04]  /*59810*/  STL [R1+0x2a7c], R31 ;  /* 0x002a7c1f01007387 */ /* 0x0007e80000100800 */
[----:B------:R-:W2:Y:S04]  /*59820*/  LDL.LU R45, [R1+0x2ea8] ;  /* 0x002ea800012d7983 */ /* 0x000ea80000300800 */
[----:B------:R-:W2:Y:S04]  /*59830*/  LDL.LU R44, [R1+0x2eac] ;  /* 0x002eac00012c7983 */ /* 0x000ea80000300800 */
[----:B------:R-:W2:Y:S04]  /*59840*/  LDL.LU R36, [R1+0x2eb0] ;  /* 0x002eb00001247983 */ /* 0x000ea80000300800 */
[----:B------:R-:W2:Y:S01]  /*59850*/  LDL.LU R35, [R1+0x2eb4] ;  /* 0x002eb40001237983 */ /* 0x000ea20000300800 */
[----:B------:R-:W-:-:S05]  /*59860*/  IMAD.SHL.U32 R43, R49, 0x4, RZ ;  /* 0x00000004312b7824 */ /* 0x000fca00078e00ff */
[----:B------:R-:W-:Y:S01]  /*59870*/  @!PT LDS RZ, [RZ] ;  /* 0x00000000fffff984 */ /* 0x000fe20000000800 */
[----:B------:R-:W-:Y:S01]  /*59880*/  @!PT LDS RZ, [RZ] ;  /* 0x00000000fffff984 */ /* 0x000fe20000000800 */
[----:B------:R-:W-:Y:S01]  /*59890*/  @!PT LDS RZ, [RZ] ;  /* 0x00000000fffff984 */ /* 0x000fe20000000800 */
[----:B------:R1:W-:Y:S01]  /*598a0*/  LDGSTS.E [R43], [R30.64], P1 ;  /* 0x000000001e2b7fae */ /* 0x0003e20008921846 */
[----:B----4-:R-:W-:-:S05]  /*598b0*/  IADD3 R41, P2, R41, R37, RZ ;  /* 0x0000002529297210 */ /* 0x010fca0007f5e0ff */
[----:B-1----:R-:W-:Y:S01]  /*598c0*/  IMAD.MOV.U32 R30, RZ, RZ, R41 ;  /* 0x000000ffff1e7224 */ /* 0x002fe200078e0029 */
[----:B------:R-:W-:Y:S01]  /*598d0*/  STL [R1+0x2a88], R41 ;  /* 0x002a882901007387 */ /* 0x000fe20000100800 */
[----:B------:R-:W-:Y:S01]  /*598e0*/  IADD3 R38, P3, R38, R37, RZ ;  /* 0x0000002526267210 */ /* 0x000fe20007f7e0ff */
[----:B------:R-:W-:-:S04]  /*598f0*/  IMAD.X R42, R42, 0x1, R2, P2 ;  /* 0x000000012a2a7824 */ /* 0x000fc800010e0602 */
[----:B---3--:R-:W-:Y:S01]  /*59900*/  IMAD.MOV.U32 R31, RZ, RZ, R42 ;  /* 0x000000ffff1f7224 */ /* 0x008fe200078e002a */
[----:B------:R1:W-:Y:S01]  /*59910*/  STL [R1+0x2a84], R42 ;  /* 0x002a842a01007387 */ /* 0x0003e20000100800 */
[----:B------:R-:W-:-:S03]  /*59920*/  IMAD.X R40, R40, 0x1, R2, P3 ;  /* 0x0000000128287824 */ /* 0x000fc600018e0602 */
[----:B------:R-:W-:Y:S04]  /*59930*/  STL [R1+0x2a90], R38 ;  /* 0x002a902601007387 */ /* 0x000fe80000100800 */
[----:B------:R3:W-:Y:S04]  /*59940*/  STL [R1+0x2a8c], R40 ;  /* 0x002a8c2801007387 */ /* 0x0007e80000100800 */
[----:B------:R4:W-:Y:S04]  /*59950*/  LDGSTS.E [R43+0x200], [R30.64], P1 ;  /* 0x002000001e2b7fae */ /* 0x0009e80008921846 */
[----:B-1----:R-:W2:Y:S04]  /*59960*/  LDL.LU R42, [R1+0x2eb8] ;  /* 0x002eb800012a7983 */ /* 0x002ea80000300800 */
[----:B------:R-:W2:Y:S01]  /*59970*/  LDL.LU R41, [R1+0x2ebc] ;  /* 0x002ebc0001297983 */ /* 0x000ea20000300800 */
[----:B----4-:R-:W-:-:S02]  /*59980*/  IMAD.MOV.U32 R31, RZ, RZ, R40 ;  /* 0x000000ffff1f7224 */ /* 0x010fc400078e0028 */
[----:B------:R-:W-:Y:S01]  /*59990*/  IMAD.MOV.U32 R30, RZ, RZ, R38 ;  /* 0x000000ffff1e7224 */ /* 0x000fe200078e0026 */
[----:B---3--:R-:W3:Y:S04]  /*599a0*/  LDL.LU R40, [R1+0x2f20] ;  /* 0x002f200001287983 */ /* 0x008ee80000300800 */
[----:B------:R-:W4:Y:S01]  /*599b0*/  LDL.LU R38, [R1+0x2f24] ;  /* 0x002f240001267983 */ /* 0x000f220000300800 */
[----:B------:R-:W-:-:S03]  /*599c0*/  ISETP.GT.AND P2, PT, R28, 0x4, PT ;  /* 0x000000041c00780c */ /* 0x000fc60003f44270 */
[----:B------:R1:W-:Y:S01]  /*599d0*/  LDGSTS.E [R43+0x400], [R30.64], P1 ;  /* 0x004000001e2b7fae */ /* 0x0003e20008921846 */
[----:B------:R-:W-:-:S04]  /*599e0*/  SEL R29, RZ, 0x4, !P2 ;  /* 0x00000004ff1d7807 */ /* 0x000fc80005000000 */
[----:B------:R-:W-:-:S04]  /*599f0*/  SEL R29, R29, RZ, !P0 ;  /* 0x000000ff1d1d7207 */ /* 0x000fc80004000000 */
[----:B------:R-:W-:Y:S02]  /*59a00*/  ISETP.NE.U32.AND P2, PT, R29, RZ, PT ;  /* 0x000000ff1d00720c */ /* 0x000fe40003f45070 */
[----:B--2---:R-:W-:-:S05]  /*59a10*/  IADD3 R39, P3, R39, R37, RZ ;  /* 0x0000002527277210 */ /* 0x004fca0007f7e0ff */
[----:B------:R-:W-:Y:S01]  /*59a20*/  IMAD.X R46, R46, 0x1, R2, P3 ;  /* 0x000000012e2e7824 */ /* 0x000fe200018e0602 */
[----:B------:R-:W-:Y:S01]  /*59a30*/  IADD3 R33, P4, R33, R37, RZ ;  /* 0x0000002521217210 */ /* 0x000fe20007f9e0ff */
[----:B-1----:R-:W-:Y:S01]  /*59a40*/  IMAD.MOV.U32 R30, RZ, RZ, R39 ;  /* 0x000000ffff1e7224 */ /* 0x002fe200078e0027 */
[----:B------:R-:W-:Y:S01]  /*59a50*/  STL [R1+0x2a98], R39 ;  /* 0x002a982701007387 */ /* 0x000fe20000100800 */
[----:B------:R-:W-:Y:S02]  /*59a60*/  IMAD.MOV.U32 R31, RZ, RZ, R46 ;  /* 0x000000ffff1f7224 */ /* 0x000fe400078e002e */
[----:B------:R-:W-:Y:S01]  /*59a70*/  IMAD.X R34, R34, 0x1, R2, P4 ;  /* 0x0000000122227824 */ /* 0x000fe200020e0602 */
[----:B------:R1:W-:Y:S04]  /*59a80*/  STL [R1+0x2a94], R46 ;  /* 0x002a942e01007387 */ /* 0x0003e80000100800 */
[----:B------:R-:W-:Y:S04]  /*59a90*/  STL [R1+0x2ea4], R33 ;  /* 0x002ea42101007387 */ /* 0x000fe80000100800 */
[----:B------:R2:W-:Y:S04]  /*59aa0*/  STL [R1+0x2ea0], R34 ;  /* 0x002ea02201007387 */ /* 0x0005e80000100800 */
[----:B------:R2:W-:Y:S04]  /*59ab0*/  LDGSTS.E [R43+0x600], [R30.64], P1 ;  /* 0x006000001e2b7fae */ /* 0x0005e80008921846 */
[----:B-1----:R-:W3:Y:S04]  /*59ac0*/  LDL.LU R46, [R1+0x2f28] ;  /* 0x002f2800012e7983 */ /* 0x002ee80000300800 */
[----:B------:R-:W3:Y:S01]  /*59ad0*/  LDL.LU R39, [R1+0x2f2c] ;  /* 0x002f2c0001277983 */ /* 0x000ee20000300800 */
[----:B--2---:R-:W-:-:S02]  /*59ae0*/  IMAD.MOV.U32 R31, RZ, RZ, R34 ;  /* 0x000000ffff1f7224 */ /* 0x004fc400078e0022 */
[----:B------:R-:W-:Y:S01]  /*59af0*/  IMAD.MOV.U32 R30, RZ, RZ, R33 ;  /* 0x000000ffff1e7224 */ /* 0x000fe200078e0021 */
[----:B------:R-:W2:Y:S04]  /*59b00*/  LDL.LU R34, [R1+0x2f30] ;  /* 0x002f300001227983 */ /* 0x000ea80000300800 */
[----:B------:R-:W2:Y:S04]  /*59b10*/  LDL.LU R33, [R1+0x2f34] ;  /* 0x002f340001217983 */ /* 0x000ea80000300800 */
[----:B------:R1:W-:Y:S01]  /*59b20*/  LDGSTS.E [R43+0x2000], [R30.64], P2 ;  /* 0x020000001e2b7fae */ /* 0x0003e20009121846 */
[----:B------:R-:W-:-:S05]  /*59b30*/  IADD3 R44, P1, R44, R37, RZ ;  /* 0x000000252c2c7210 */ /* 0x000fca0007f3e0ff */
[----:B------:R-:W-:Y:S01]  /*59b40*/  IMAD.X R45, R45, 0x1, R2, P1 ;  /* 0x000000012d2d7824 */ /* 0x000fe200008e0602 */
[----:B------:R-:W-:Y:S01]  /*59b50*/  IADD3 R35, P3, R35, R37, RZ ;  /* 0x0000002523237210 */ /* 0x000fe20007f7e0ff */
[----:B------:R-:W-:Y:S01]  /*59b60*/  STL [R1+0x2eac], R44 ;  /* 0x002eac2c01007387 */ /* 0x000fe20000100800 */
[----:B-1----:R-:W-:-:S03]  /*59b70*/  IMAD.MOV.U32 R30, RZ, RZ, R44 ;  /* 0x000000ffff1e7224 */ /* 0x002fc600078e002c */
[----:B------:R-:W-:Y:S01]  /*59b80*/  IMAD.X R36, R36, 0x1, R2, P3 ;  /* 0x0000000124247824 */ /* 0x000fe200018e0602 */
[----:B------:R1:W-:Y:S01]  /*59b90*/  STL [R1+0x2ea8], R45 ;  /* 0x002ea82d01007387 */ /* 0x0003e20000100800 */
[----:B------:R-:W-:-:S03]  /*59ba0*/  IMAD.MOV.U32 R31, RZ, RZ, R45 ;  /* 0x000000ffff1f7224 */ /* 0x000fc600078e002d */
[----:B------:R-:W-:Y:S04]  /*59bb0*/  STL [R1+0x2eb4], R35 ;  /* 0x002eb42301007387 */ /* 0x000fe80000100800 */
[----:B------:R1:W-:Y:S04]  /*59bc0*/  STL [R1+0x2eb0], R36 ;  /* 0x002eb02401007387 */ /* 0x0003e80000100800 */
[----:B-1----:R-:W2:Y:S04]  /*59bd0*/  LDL.LU R45, [R1+0x2f38] ;  /* 0x002f3800012d7983 */ /* 0x002ea80000300800 */
[----:B------:R1:W-:Y:S04]  /*59be0*/  LDGSTS.E [R43+0x2200], [R30.64], P2 ;  /* 0x022000001e2b7fae */ /* 0x0003e80009121846 */
[----:B------:R-:W2:Y:S01]  /*59bf0*/  LDL.LU R44, [R1+0x2f3c] ;  /* 0x002f3c00012c7983 */ /* 0x000ea20000300800 */
[----:B-1----:R-:W-:-:S02]  /*59c00*/  IMAD.MOV.U32 R31, RZ, RZ, R36 ;  /* 0x000000ffff1f7224 */ /* 0x002fc400078e0024 */
[----:B------:R-:W-:Y:S01]  /*59c10*/  IMAD.MOV.U32 R30, RZ, RZ, R35 ;  /* 0x000000ffff1e7224 */ /* 0x000fe200078e0023 */
[----:B------:R-:W2:Y:S04]  /*59c20*/  LDL.LU R36, [R1+0x2fa0] ;  /* 0x002fa00001247983 */ /* 0x000ea80000300800 */
[----:B------:R-:W2:Y:S04]  /*59c30*/  LDL.LU R35, [R1+0x2fa4] ;  /* 0x002fa40001237983 */ /* 0x000ea80000300800 */
[----:B------:R1:W-:Y:S01]  /*59c40*/  LDGSTS.E [R43+0x2400], [R30.64], P2 ;  /* 0x024000001e2b7fae */ /* 0x0003e20009121846 */
[----:B------:R-:W-:-:S05]  /*59c50*/  IADD3 R41, P3, R41, R37, RZ ;  /* 0x0000002529297210 */ /* 0x000fca0007f7e0ff */
[----:B------:R-:W-:Y:S01]  /*59c60*/  IMAD.X R42, R42, 0x1, R2, P3 ;  /* 0x000000012a2a7824 */ /* 0x000fe200018e0602 */
[----:B----4-:R-:W-:Y:S01]  /*59c70*/  IADD3 R38, P4, R38, R37, RZ ;  /* 0x0000002526267210 */ /* 0x010fe20007f9e0ff */
[----:B------:R-:W-:Y:S01]  /*59c80*/  STL [R1+0x2ebc], R41 ;  /* 0x002ebc2901007387 */ /* 0x000fe20000100800 */
[----:B-1----:R-:W-:-:S03]  /*59c90*/  IMAD.MOV.U32 R30, RZ, RZ, R41 ;  /* 0x000000ffff1e7224 */ /* 0x002fc600078e0029 */
[----:B---3--:R-:W-:Y:S01]  /*59ca0*/  IMAD.X R40, R40, 0x1, R2, P4 ;  /* 0x0000000128287824 */ /* 0x008fe200020e0602 */
[----:B------:R1:W-:Y:S01]  /*59cb0*/  STL [R1+0x2eb8], R42 ;  /* 0x002eb82a01007387 */ /* 0x0003e20000100800 */
[----:B------:R-:W-:-:S03]  /*59cc0*/  IMAD.MOV.U32 R31, RZ, RZ, R42 ;  /* 0x000000ffff1f7224 */ /* 0x000fc600078e002a */
[----:B------:R-:W-:Y:S04]  /*59cd0*/  STL [R1+0x2f24], R38 ;  /* 0x002f242601007387 */ /* 0x000fe80000100800 */
[----:B------:R3:W-:Y:S04]  /*59ce0*/  STL [R1+0x2f20], R40 ;  /* 0x002f202801007387 */ /* 0x0007e80000100800 */
[----:B-1----:R-:W4:Y:S04]  /*59cf0*/  LDL.LU R42, [R1+0x2fa8] ;  /* 0x002fa800012a7983 */ /* 0x002f280000300800 */
[----:B------:R1:W-:Y:S04]  /*59d00*/  LDGSTS.E [R43+0x2600], [R30.64], P2 ;  /* 0x026000001e2b7fae */ /* 0x0003e80009121846 */
[----:B------:R-:W4:Y:S01]  /*59d10*/  LDL.LU R41, [R1+0x2fac] ;  /* 0x002fac0001297983 */ /* 0x000f220000300800 */
[----:B-1----:R-:W-:-:S02]  /*59d20*/  IMAD.MOV.U32 R31, RZ, RZ, R40 ;  /* 0x000000ffff1f7224 */ /* 0x002fc400078e0028 */
[----:B------:R-:W-:Y:S01]  /*59d30*/  IMAD.MOV.U32 R30, RZ, RZ, R38 ;  /* 0x000000ffff1e7224 */ /* 0x000fe200078e0026 */
[----:B---3--:R-:W3:Y:S04]  /*59d40*/  LDL.LU R40, [R1+0x2fb0] ;  /* 0x002fb00001287983 */ /* 0x008ee80000300800 */
[----:B------:R-:W3:Y:S01]  /*59d50*/  LDL.LU R38, [R1+0x2fb4] ;  /* 0x002fb40001267983 */ /* 0x000ee20000300800 */
[----:B------:R-:W-:-:S04]  /*59d60*/  ISETP.GT.AND P1, PT, R28, 0x8, PT ;  /* 0x000000081c00780c */ /* 0x000fc80003f24270 */
[----:B------:R-:W-:-:S04]  /*59d70*/  SEL R29, RZ, 0x4, !P1 ;  /* 0x00000004ff1d7807 */ /* 0x000fc80004800000 */
[----:B------:R-:W-:-:S04]  /*59d80*/  SEL R29, R29, RZ, !P0 ;  /* 0x000000ff1d1d7207 */ /* 0x000fc80004000000 */
[----:B------:R-:W-:Y:S11]  /*59d90*/  ISETP.NE.U32.AND P1, PT, R29, RZ, PT ;  /* 0x000000ff1d00720c */ /* 0x000ff60003f25070 */
[----:B------:R-:W-:Y:S02]  /*59da0*/  @!UPT UIADD3 URZ, URZ, URZ, URZ ;  /* 0x0000003f3f3ff290 */ /* 0x000fe4000fffe03f */
[----:B------:R1:W-:Y:S01]  /*59db0*/  LDGSTS.E [R43+0x4000], [R30.64], P1 ;  /* 0x040000001e2b7fae */ /* 0x0003e20008921846 */
[----:B------:R-:W-:-:S05]  /*59dc0*/  IADD3 R39, P2, R39, R37, RZ ;  /* 0x0000002527277210 */ /* 0x000fca0007f5e0ff */
[----:B------:R-:W-:Y:S01]  /*59dd0*/  IMAD.X R46, R46, 0x1, R2, P2 ;  /* 0x000000012e2e7824 */ /* 0x000fe200010e0602 */
[----:B--2---:R-:W-:Y:S01]  /*59de0*/  IADD3 R33, P3, R33, R37, RZ ;  /* 0x0000002521217210 */ /* 0x004fe20007f7e0ff */
[----:B------:R-:W-:Y:S01]  /*59df0*/  STL [R1+0x2f2c], R39 ;  /* 0x002f2c2701007387 */ /* 0x000fe20000100800 */
[----:B-1----:R-:W-:-:S03]  /*59e00*/  IMAD.MOV.U32 R30, RZ, RZ, R39 ;  /* 0x000000ffff1e7224 */ /* 0x002fc600078e0027 */
[----:B------:R-:W-:Y:S01]  /*59e10*/  IMAD.X R34, R34, 0x1, R2, P3 ;  /* 0x0000000122227824 */ /* 0x000fe200018e0602 */
[----:B------:R1:W-:Y:S01]  /*59e20*/  STL [R1+0x2f28], R46 ;  /* 0x002f282e01007387 */ /* 0x0003e20000100800 */
[----:B------:R-:W-:-:S03]  /*59e30*/  IMAD.MOV.U32 R31, RZ, RZ, R46 ;  /* 0x000000ffff1f7224 */ /* 0x000fc600078e002e */
[----:B------:R-:W-:Y:S04]  /*59e40*/  STL [R1+0x2f34], R33 ;  /* 0x002f342101007387 */ /* 0x000fe80000100800 */
[----:B------:R2:W-:Y:S04]  /*59e50*/  STL [R1+0x2f30], R34 ;  /* 0x002f302201007387 */ /* 0x0005e80000100800 */
[----:B-1----:R-:W3:Y:S04]  /*59e60*/  LDL.LU R46, [R1+0x2fb8] ;  /* 0x002fb800012e7983 */ /* 0x002ee80000300800 */
[----:B------:R1:W-:Y:S04]  /*59e70*/  LDGSTS.E [R43+0x4200], [R30.64], P1 ;  /* 0x042000001e2b7fae */ /* 0x0003e80008921846 */
[----:B------:R-:W3:Y:S01]  /*59e80*/  LDL.LU R39, [R1+0x2fbc] ;  /* 0x002fbc0001277983 */ /* 0x000ee20000300800 */
[----:B-1----:R-:W-:-:S02]  /*59e90*/  IMAD.MOV.U32 R31, RZ, RZ, R34 ;  /* 0x000000ffff1f7224 */ /* 0x002fc400078e0022 */
[----:B------:R-:W-:Y:S01]  /*59ea0*/  IMAD.MOV.U32 R30, RZ, RZ, R33 ;  /* 0x000000ffff1e7224 */ /* 0x000fe200078e0021 */
[----:B--2---:R-:W3:Y:S04]  /*59eb0*/  LDL.LU R34, [R1+0x3024] ;  /* 0x0030240001227983 */ /* 0x004ee80000300800 */
[----:B------:R-:W3:Y:S01]  /*59ec0*/  LDL.LU R33, [R1+0x3028] ;  /* 0x0030280001217983 */ /* 0x000ee20000300800 */
[----:B------:R-:W-:-:S03]  /*59ed0*/  ISETP.GT.AND P2, PT, R28, 0xc, PT ;  /* 0x0000000c1c00780c */ /* 0x000fc60003f44270 */
[----:B------:R1:W-:Y:S01]  /*59ee0*/  LDGSTS.E [R43+0x4400], [R30.64], P1 ;  /* 0x044000001e2b7fae */ /* 0x0003e20008921846 */
[----:B------:R-:W-:-:S04]  /*59ef0*/  SEL R29, RZ, 0x4, !P2 ;  /* 0x00000004ff1d7807 */ /* 0x000fc80005000000 */
[----:B------:R-:W-:Y:S02]  /*59f00*/  SEL R29, R29, RZ, !P0 ;  /* 0x000000ff1d1d7207 */ /* 0x000fe40004000000 */
[----:B------:R-:W-:-:S05]  /*59f10*/  IADD3 R44, P3, R44, R37, RZ ;  /* 0x000000252c2c7210 */ /* 0x000fca0007f7e0ff */
[----:B------:R-:W-:Y:S01]  /*59f20*/  IMAD.X R45, R45, 0x1, R2, P3 ;  /* 0x000000012d2d7824 */ /* 0x000fe200018e0602 */
[----:B------:R-:W-:Y:S01]  /*59f30*/  STL [R1+0x2f3c], R44 ;  /* 0x002f3c2c01007387 */ /* 0x000fe20000100800 */
[----:B-1----:R-:W-:Y:S02]  /*59f40*/  IMAD.MOV.U32 R30, RZ, RZ, R44 ;  /* 0x000000ffff1e7224 */ /* 0x002fe400078e002c */
[----:B------:R-:W-:Y:S01]  /*59f50*/  IMAD.MOV.U32 R31, RZ, RZ, R45 ;  /* 0x000000ffff1f7224 */ /* 0x000fe200078e002d */
[----:B------:R-:W-:Y:S01]  /*59f60*/  IADD3 R35, P4, R35, R37, RZ ;  /* 0x0000002523237210 */ /* 0x000fe20007f9e0ff */
[----:B------:R1:W-:Y:S04]  /*59f70*/  STL [R1+0x2f38], R45 ;  /* 0x002f382d01007387 */ /* 0x0003e80000100800 */
[----:B------:R-:W-:Y:S01]  /*59f80*/  IMAD.X R36, R36, 0x1, R2, P4 ;  /* 0x0000000124247824 */ /* 0x000fe200020e0602 */
[----:B------:R-:W-:Y:S04]  /*59f90*/  STL [R1+0x2fa4], R35 ;  /* 0x002fa42301007387 */ /* 0x000fe80000100800 */
[----:B------:R1:W-:Y:S04]  /*59fa0*/  STL [R1+0x2fa0], R36 ;  /* 0x002fa02401007387 */ /* 0x0003e80000100800 */
[----:B------:R1:W-:Y:S04]  /*59fb0*/  LDGSTS.E [R43+0x4600], [R30.64], P1 ;  /* 0x046000001e2b7fae */ /* 0x0003e80008921846 */
[----:B-1----:R-:W3:Y:S04]  /*59fc0*/  LDL.LU R45, [R1+0x302c] ;  /* 0x00302c00012d7983 */ /* 0x002ee80000300800 */
[----:B------:R-:W3:Y:S01]  /*59fd0*/  LDL.LU R44, [R1+0x3030] ;  /* 0x00303000012c7983 */ /* 0x000ee20000300800 */
[----:B------:R-:W-:-:S02]  /*59fe0*/  IMAD.MOV.U32 R31, RZ, RZ, R36 ;  /* 0x000000ffff1f7224 */ /* 0x000fc400078e0024 */
[----:B------:R-:W-:Y:S01]  /*59ff0*/  IMAD.MOV.U32 R30, RZ, RZ, R35 ;  /* 0x000000ffff1e7224 */ /* 0x000fe200078e0023 */
[----:B------:R-:W3:Y:S04]  /*5a000*/  LDL.LU R36, [R1+0x3034] ;  /* 0x0030340001247983 */ /* 0x000ee80000300800 */
[----:B------:R-:W3:Y:S01]  /*5a010*/  LDL.LU R35, [R1+0x3038] ;  /* 0x0030380001237983 */ /* 0x000ee20000300800 */
[----:B------:R-:W-:Y:S11]  /*5a020*/  ISETP.NE.U32.AND P2, PT, R29, RZ, PT ;  /* 0x000000ff1d00720c */ /* 0x000ff60003f45070 */
[----:B------:R-:W-:Y:S02]  /*5a030*/  @!UPT UIADD3 URZ, URZ, URZ, URZ ;  /* 0x0000003f3f3ff290 */ /* 0x000fe4000fffe03f */
[----:B------:R1:W-:Y:S01]  /*5a040*/  LDGSTS.E [R43+0x6000], [R30.64], P2 ;  /* 0x060000001e2b7fae */ /* 0x0003e20009121846 */
[----:B----4-:R-:W-:-:S05]  /*5a050*/  IADD3 R41, P1, R41, R37, RZ ;  /* 0x0000002529297210 */ /* 0x010fca0007f3e0ff */
[----:B------:R-:W-:Y:S01]  /*5a060*/  IMAD.X R42, R42, 0x1, R2, P1 ;  /* 0x000000012a2a7824 */ /* 0x000fe200008e0602 */
[----:B------:R-:W-:Y:S01]  /*5a070*/  STL [R1+0x2fac], R41 ;  /* 0x002fac2901007387 */ /* 0x000fe20000100800 */
[----:B-1----:R-:W-:Y:S02]  /*5a080*/  IMAD.MOV.U32 R30, RZ, RZ, R41 ;  /* 0x000000ffff1e7224 */ /* 0x002fe400078e0029 */
[----:B------:R-:W-:Y:S01]  /*5a090*/  IMAD.MOV.U32 R31, RZ, RZ, R42 ;  /* 0x000000ffff1f7224 */ /* 0x000fe200078e002a */
[----:B---3--:R-:W-:Y:S01]  /*5a0a0*/  IADD3 R38, P3, R38, R37, RZ ;  /* 0x0000002526267210 */ /* 0x008fe20007f7e0ff */
[----:B------:R1:W-:Y:S04]  /*5a0b0*/  STL [R1+0x2fa8], R42 ;  /* 0x002fa82a01007387 */ /* 0x0003e80000100800 */
[----:B------:R-:W-:Y:S01]  /*5a0c0*/  IMAD.X R40, R40, 0x1, R2, P3 ;  /* 0x0000000128287824 */ /* 0x000fe200018e0602 */
        /* <DEDUP_REMOVED lines=30> */
[----:B------:R-:W3:Y:S04]  /*5a2b0*/  LDL.LU R33, [R1+0x30b8] ;  /* 0x0030b80001217983 */ /* 0x000ee80000300800 */
        /* <DEDUP_REMOVED lines=16> */
[----:B------:R-:W3:Y:S04]  /*5a3c0*/  LDL.LU R36, [R1+0x3124] ;  /* 0x0031240001247983 */ /* 0x000ee80000300800 */
[----:B------:R-:W3:Y:S04]  /*5a3d0*/  LDL.LU R35, [R1+0x3128] ;  /* 0x0031280001237983 */ /* 0x000ee80000300800 */
[----:B------:R1:W-:Y:S01]  /*5a3e0*/  LDGSTS.E [R43+0x8400], [R30.64], P1 ;  /* 0x084000001e2b7fae */ /* 0x0003e20008921846 */
[----:B--2---:R-:W-:-:S05]  /*5a3f0*/  IADD3 R41, P3, R41, R37, RZ ;  /* 0x0000002529297210 */ /* 0x004fca0007f7e0ff */
        /* <DEDUP_REMOVED lines=9> */
[----:B-1----:R-:W3:Y:S04]  /*5a490*/  LDL.LU R42, [R1+0x312c] ;  /* 0x00312c00012a7983 */ /* 0x002ee80000300800 */
[----:B------:R1:W-:Y:S04]  /*5a4a0*/  LDGSTS.E [R43+0x8600], [R30.64], P1 ;  /* 0x086000001e2b7fae */ /* 0x0003e80008921846 */
[----:B------:R-:W4:Y:S01]  /*5a4b0*/  LDL.LU R41, [R1+0x3130] ;  /* 0x0031300001297983 */ /* 0x000f220000300800 */
[----:B-1----:R-:W-:-:S02]  /*5a4c0*/  IMAD.MOV.U32 R31, RZ, RZ, R40 ;  /* 0x000000ffff1f7224 */ /* 0x002fc400078e0028 */
[----:B------:R-:W-:Y:S01]  /*5a4d0*/  IMAD.MOV.U32 R30, RZ, RZ, R38 ;  /* 0x000000ffff1e7224 */ /* 0x000fe200078e0026 */
[----:B--2---:R-:W2:Y:S04]  /*5a4e0*/  LDL.LU R40, [R1+0x3134] ;  /* 0x0031340001287983 */ /* 0x004ea80000300800 */
[----:B------:R-:W2:Y:S01]  /*5a4f0*/  LDL.LU R38, [R1+0x3138] ;  /* 0x0031380001267983 */ /* 0x000ea20000300800 */
        /* <DEDUP_REMOVED lines=22> */
[----:B------:R-:W2:Y:S01]  /*5a660*/  LDL.LU R33, [R1+0x31a8] ;  /* 0x0031a80001217983 */ /* 0x000ea20000300800 */
        /* <DEDUP_REMOVED lines=15> */
[----:B-1----:R-:W2:Y:S04]  /*5a760*/  LDL.LU R45, [R1+0x31ac] ;  /* 0x0031ac00012d7983 */ /* 0x002ea80000300800 */
[----:B------:R-:W2:Y:S01]  /*5a770*/  LDL.LU R44, [R1+0x31b0] ;  /* 0x0031b000012c7983 */ /* 0x000ea20000300800 */
[----:B------:R-:W-:-:S02]  /*5a780*/  IMAD.MOV.U32 R31, RZ, RZ, R36 ;  /* 0x000000ffff1f7224 */ /* 0x000fc400078e0024 */
[----:B------:R-:W-:Y:S01]  /*5a790*/  IMAD.MOV.U32 R30, RZ, RZ, R35 ;  /* 0x000000ffff1e7224 */ /* 0x000fe200078e0023 */
[----:B------:R-:W2:Y:S04]  /*5a7a0*/  LDL.LU R36, [R1+0x31b4] ;  /* 0x0031b40001247983 */ /* 0x000ea80000300800 */
[----:B------:R-:W2:Y:S01]  /*5a7b0*/  LDL.LU R35, [R1+0x31b8] ;  /* 0x0031b80001237983 */ /* 0x000ea20000300800 */
[----:B------:R-:W-:Y:S11]  /*5a7c0*/  ISETP.NE.U32.AND P1, PT, R29, RZ, PT ;  /* 0x000000ff1d00720c */ /* 0x000ff60003f25070 */
[----:B------:R-:W-:Y:S02]  /*5a7d0*/  @!UPT UIADD3 URZ, URZ, URZ, URZ ;  /* 0x0000003f3f3ff290 */ /* 0x000fe4000fffe03f */
[----:B------:R1:W-:Y:S01]  /*5a7e0*/  LDGSTS.E [R43+0xc000], [R30.64], P1 ;  /* 0x0c0000001e2b7fae */ /* 0x0003e20008921846 */
[----:B----4-:R-:W-:-:S05]  /*5a7f0*/  IADD3 R41, P2, R41, R37, RZ ;  /* 0x0000002529297210 */ /* 0x010fca0007f5e0ff */
[----:B---3--:R-:W-:Y:S01]  /*5a800*/  IMAD.X R42, R42, 0x1, R2, P2 ;  /* 0x000000012a2a7824 */ /* 0x008fe200010e0602 */
[----:B------:R-:W-:Y:S01]  /*5a810*/  STL [R1+0x3130], R41 ;  /* 0x0031302901007387 */ /* 0x000fe20000100800 */
[----:B-1----:R-:W-:Y:S02]  /*5a820*/  IMAD.MOV.U32 R30, RZ, RZ, R41 ;  /* 0x000000ffff1e7224 */ /* 0x002fe400078e0029 */
[----:B------:R-:W-:Y:S01]  /*5a830*/  IMAD.MOV.U32 R31, RZ, RZ, R42 ;  /* 0x000000ffff1f7224 */ /* 0x000fe200078e002a */
[----:B--2---:R-:W-:Y:S01]  /*5a840*/  IADD3 R38, P3, R38, R37, RZ ;  /* 0x0000002526267210 */ /* 0x004fe20007f7e0ff */
[----:B------:R1:W-:Y:S04]  /*5a850*/  STL [R1+0x312c], R42 ;  /* 0x00312c2a01007387 */ /* 0x0003e80000100800 */
[----:B------:R-:W-:Y:S01]  /*5a860*/  IMAD.X R40, R40, 0x1, R2, P3 ;  /* 0x0000000128287824 */ /* 0x000fe200018e0602 */
[----:B------:R-:W-:Y:S04]  /*5a870*/  STL [R1+0x3138], R38 ;  /* 0x0031382601007387 */ /* 0x000fe80000100800 */
[----:B------:R2:W-:Y:S04]  /*5a880*/  STL [R1+0x3134], R40 ;  /* 0x0031342801007387 */ /* 0x0005e80000100800 */
[----:B------:R3:W-:Y:S04]  /*5a890*/  LDGSTS.E [R43+0xc200], [R30.64], P1 ;  /* 0x0c2000001e2b7fae */ /* 0x0007e80008921846 */
[----:B-1----:R-:W4:Y:S04]  /*5a8a0*/  LDL.LU R42, [R1+0x31bc] ;  /* 0x0031bc00012a7983 */ /* 0x002f280000300800 */
[----:B------:R-:W4:Y:S01]  /*5a8b0*/  LDL.LU R41, [R1+0x31c0] ;  /* 0x0031c00001297983 */ /* 0x000f220000300800 */
[----:B---3--:R-:W-:-:S02]  /*5a8c0*/  IMAD.MOV.U32 R31, RZ, RZ, R40 ;  /* 0x000000ffff1f7224 */ /* 0x008fc400078e0028 */
[----:B------:R-:W-:Y:S01]  /*5a8d0*/  IMAD.MOV.U32 R30, RZ, RZ, R38 ;  /* 0x000000ffff1e7224 */ /* 0x000fe200078e0026 */
[----:B--2---:R-:W2:Y:S04]  /*5a8e0*/  LDL.LU R40, [R1+0x2e40] ;  /* 0x002e400001287983 */ /* 0x004ea80000300800 */
[----:B------:R-:W3:Y:S01]  /*5a8f0*/  LDL.LU R38, [R1+0x2e44] ;  /* 0x002e440001267983 */ /* 0x000ee20000300800 */
[----:B------:R-:W-:-:S03]  /*5a900*/  ISETP.GT.AND P2, PT, R28, 0x1c, PT ;  /* 0x0000001c1c00780c */ /* 0x000fc60003f44270 */
[----:B------:R1:W-:Y:S01]  /*5a910*/  LDGSTS.E [R43+0xc400], [R30.64], P1 ;  /* 0x0c4000001e2b7fae */ /* 0x0003e20008921846 */
[----:B------:R-:W-:-:S04]  /*5a920*/  SEL R29, RZ, 0x4, !P2 ;  /* 0x00000004ff1d7807 */ /* 0x000fc80005000000 */
[----:B------:R-:W-:-:S04]  /*5a930*/  SEL R29, R29, RZ, !P0 ;  /* 0x000000ff1d1d7207 */ /* 0x000fc80004000000 */
[----:B------:R-:W-:Y:S02]  /*5a940*/  ISETP.NE.U32.AND P2, PT, R29, RZ, PT ;  /* 0x000000ff1d00720c */ /* 0x000fe40003f45070 */
[----:B------:R-:W-:-:S05]  /*5a950*/  IADD3 R39, P3, R39, R37, RZ ;  /* 0x0000002527277210 */ /* 0x000fca0007f7e0ff */
[----:B------:R-:W-:Y:S01]  /*5a960*/  IMAD.X R46, R46, 0x1, R2, P3 ;  /* 0x000000012e2e7824 */ /* 0x000fe200018e0602 */
[----:B------:R1:W-:Y:S02]  /*5a970*/  STL [R1+0x3140], R39 ;  /* 0x0031402701007387 */ /* 0x0003e40000100800 */
[----:B-1----:R-:W-:Y:S02]  /*5a980*/  IMAD.MOV.U32 R30, RZ, RZ, R39 ;  /* 0x000000ffff1e7224 */ /* 0x002fe400078e0027 */
[----:B------:R-:W-:Y:S01]  /*5a990*/  IMAD.MOV.U32 R31, RZ, RZ, R46 ;  /* 0x000000ffff1f7224 */ /* 0x000fe200078e002e */
[----:B------:R-:W-:Y:S01]  /*5a9a0*/  IADD3 R33, P4, R33, R37, RZ ;  /* 0x0000002521217210 */ /* 0x000fe20007f9e0ff */
[----:B------:R-:W-:Y:S04]  /*5a9b0*/  STL [R1+0x313c], R46 ;  /* 0x00313c2e01007387 */ /* 0x000fe80000100800 */
[----:B------:R-:W-:Y:S01]  /*5a9c0*/  IMAD.X R34, R34, 0x1, R2, P4 ;  /* 0x0000000122227824 */ /* 0x000fe200020e0602 */
[----:B------:R-:W-:Y:S04]  /*5a9d0*/  STL [R1+0x31a8], R33 ;  /* 0x0031a82101007387 */ /* 0x000fe80000100800 */
[----:B------:R1:W-:Y:S04]  /*5a9e0*/  STL [R1+0x31a4], R34 ;  /* 0x0031a42201007387 */ /* 0x0003e80000100800 */
[----:B------:R1:W-:Y:S04]  /*5a9f0*/  LDGSTS.E [R43+0xc600], [R30.64], P1 ;  /* 0x0c6000001e2b7fae */ /* 0x0003e80008921846 */
[----:B------:R-:W2:Y:S04]  /*5aa00*/  LDL.LU R47, [R1+0x2e48] ;  /* 0x002e4800012f7983 */ /* 0x000ea80000300800 */
        /* <DEDUP_REMOVED lines=16> */
[----:B------:R-:W2:Y:S04]  /*5ab10*/  LDL.LU R46, [R1+0x2e58] ;  /* 0x002e5800012e7983 */ /* 0x000ea80000300800 */
[----:B-1----:R-:W2:Y:S04]  /*5ab20*/  LDL.LU R45, [R1+0x2e5c] ;  /* 0x002e5c00012d7983 */ /* 0x002ea80000300800 */
[----:B------:R1:W-:Y:S04]  /*5ab30*/  LDGSTS.E [R43+0xe200], [R30.64], P2 ;  /* 0x0e2000001e2b7fae */ /* 0x0003e80009121846 */
[----:B------:R-:W2:Y:S01]  /*5ab40*/  LDL.LU R44, [R1+0x2ec0] ;  /* 0x002ec000012c7983 */ /* 0x000ea20000300800 */
[----:B-1----:R-:W-:-:S03]  /*5ab50*/  IMAD.MOV.U32 R31, RZ, RZ, R36 ;  /* 0x000000ffff1f7224 */ /* 0x002fc600078e0024 */
[----:B------:R-:W2:Y:S01]  /*5ab60*/  LDL.LU R36, [R1+0x2ec4] ;  /* 0x002ec40001247983 */ /* 0x000ea20000300800 */
[----:B------:R-:W-:-:S05]  /*5ab70*/  IMAD.MOV.U32 R30, RZ, RZ, R35 ;  /* 0x000000ffff1e7224 */ /* 0x000fca00078e0023 */
[----:B------:R1:W-:Y:S01]  /*5ab80*/  LDGSTS.E [R43+0xe400], [R30.64], P2 ;  /* 0x0e4000001e2b7fae */ /* 0x0003e20009121846 */
[----:B----4-:R-:W-:-:S05]  /*5ab90*/  IADD3 R41, P4, R41, R37, RZ ;  /* 0x0000002529297210 */ /* 0x010fca0007f9e0ff */
[----:B------:R-:W-:Y:S01]  /*5aba0*/  IMAD.X R42, R42, 0x1, R2, P4 ;  /* 0x000000012a2a7824 */ /* 0x000fe200020e0602 */
[----:B---3--:R-:W-:Y:S01]  /*5abb0*/  IADD3 R38, P3, R38, R37, RZ ;  /* 0x0000002526267210 */ /* 0x008fe20007f7e0ff */
[----:B------:R-:W-:Y:S01]  /*5abc0*/  STL [R1+0x31c0], R41 ;  /* 0x0031c02901007387 */ /* 0x000fe20000100800 */
[----:B-1----:R-:W-:Y:S02]  /*5abd0*/  IMAD.MOV.U32 R30, RZ, RZ, R41 ;  /* 0x000000ffff1e7224 */ /* 0x002fe400078e0029 */
[----:B------:R-:W-:Y:S02]  /*5abe0*/  IMAD.MOV.U32 R31, RZ, RZ, R42 ;  /* 0x000000ffff1f7224 */ /* 0x000fe400078e002a */
[----:B--2---:R-:W-:Y:S01]  /*5abf0*/  IMAD.X R40, R40, 0x1, R2, P3 ;  /* 0x0000000128287824 */ /* 0x004fe200018e0602 */
[----:B------:R1:W-:Y:S01]  /*5ac00*/  STL [R1+0x31bc], R42 ;  /* 0x0031bc2a01007387 */ /* 0x0003e20000100800 */
[----:B------:R-:W-:Y:S03]  /*5ac10*/  STL [R1+0x2e44], R38 ;  /* 0x002e442601007387 */ /* 0x000fe60000100800 */
[----:B------:R2:W-:Y:S04]  /*5ac20*/  LDGSTS.E [R43+0xe600], [R30.64], P2 ;  /* 0x0e6000001e2b7fae */ /* 0x0005e80009121846 */
[----:B------:R3:W-:Y:S04]  /*5ac30*/  STL [R1+0x2e40], R40 ;  /* 0x002e402801007387 */ /* 0x0007e80000100800 */
[----:B-1----:R-:W4:Y:S01]  /*5ac40*/  LDL.LU R42, [R1+0x2ec8] ;  /* 0x002ec800012a7983 */ /* 0x002f220000300800 */
[----:B------:R-:W4:Y:S02]  /*5ac50*/  LDL.LU R41, [R1+0x2ecc] ;  /* 0x002ecc0001297983 */ /* 0x000f240000300800 */
[----:B--2---:R-:W-:-:S02]  /*5ac60*/  IMAD.MOV.U32 R31, RZ, RZ, R40 ;  /* 0x000000ffff1f7224 */ /* 0x004fc400078e0028 */
[----:B------:R-:W-:Y:S01]  /*5ac70*/  IMAD.MOV.U32 R30, RZ, RZ, R38 ;  /* 0x000000ffff1e7224 */ /* 0x000fe200078e0026 */
[----:B---3--:R-:W2:Y:S01]  /*5ac80*/  LDL.LU R40, [R1+0x2ed0] ;  /* 0x002ed00001287983 */ /* 0x008ea20000300800 */
[----:B------:R-:W3:Y:S01]  /*5ac90*/  LDL.LU R38, [R1+0x2ed4] ;  /* 0x002ed40001267983 */ /* 0x000ee20000300800 */
[----:B------:R-:W-:-:S04]  /*5aca0*/  ISETP.GT.AND P1, PT, R28, 0x1, PT ;  /* 0x000000011c00780c */ /* 0x000fc80003f24270 */
[----:B------:R-:W-:-:S04]  /*5acb0*/  SEL R29, RZ, 0x4, !P1 ;  /* 0x00000004ff1d7807 */ /* 0x000fc80004800000 */
[----:B------:R-:W-:Y:S01]  /*5acc0*/  SEL R29, R29, RZ, !P0 ;  /* 0x000000ff1d1d7207 */ /* 0x000fe20004000000 */
[----:B------:R-:W-:-:S03]  /*5acd0*/  IMAD.SHL.U32 R49, R49, 0x4, RZ ;  /* 0x0000000431317824 */ /* 0x000fc600078e00ff */
[----:B------:R-:W-:Y:S02]  /*5ace0*/  ISETP.NE.U32.AND P1, PT, R29, RZ, PT ;  /* 0x000000ff1d00720c */ /* 0x000fe40003f25070 */
[----:B------:R-:W-:-:S11]  /*5acf0*/  LOP3.LUT R35, R49, 0x20, RZ, 0x3c, !PT ;  /* 0x0000002031237812 */ /* 0x000fd600078e3cff */
[----:B------:R1:W-:Y:S01]  /*5ad00*/  LDGSTS.E [R35+0x800], [R30.64], P1 ;  /* 0x008000001e237fae */ /* 0x0003e20008921846 */
[----:B------:R-:W-:-:S05]  /*5ad10*/  IADD3 R39, P2, R39, R37, RZ ;  /* 0x0000002527277210 */ /* 0x000fca0007f5e0ff */
[--C-:B------:R-:W-:Y:S01]  /*5ad20*/  IMAD.X R47, R47, 0x1, R2.reuse, P2 ;  /* 0x000000012f2f7824 */ /* 0x100fe200010e0602 */
[----:B------:R-:W-:Y:S01]  /*5ad30*/  IADD3 R33, P3, R33, R37, RZ ;  /* 0x0000002521217210 */ /* 0x000fe20007f7e0ff */
[----:B------:R-:W-:Y:S01]  /*5ad40*/  STL [R1+0x2e4c], R39 ;  /* 0x002e4c2701007387 */ /* 0x000fe20000100800 */
[----:B-1----:R-:W-:Y:S02]  /*5ad50*/  IMAD.MOV.U32 R30, RZ, RZ, R39 ;  /* 0x000000ffff1e7224 */ /* 0x002fe400078e0027 */
[----:B------:R-:W-:Y:S02]  /*5ad60*/  IMAD.MOV.U32 R31, RZ, RZ, R47 ;  /* 0x000000ffff1f7224 */ /* 0x000fe400078e002f */
[----:B------:R-:W-:Y:S01]  /*5ad70*/  IMAD.X R34, R34, 0x1, R2, P3 ;  /* 0x0000000122227824 */ /* 0x000fe200018e0602 */
[----:B------:R1:W-:Y:S01]  /*5ad80*/  STL [R1+0x2e48], R47 ;  /* 0x002e482f01007387 */ /* 0x0003e20000100800 */
[----:B------:R-:W-:Y:S03]  /*5ad90*/  STL [R1+0x2e54], R33 ;  /* 0x002e542101007387 */ /* 0x000fe60000100800 */
[----:B------:R1:W-:Y:S04]  /*5ada0*/  LDGSTS.E [R35+0xa00], [R30.64], P1 ;  /* 0x00a000001e237fae */ /* 0x0003e80008921846 */
[----:B------:R1:W-:Y:S04]  /*5adb0*/  STL [R1+0x2e50], R34 ;  /* 0x002e502201007387 */ /* 0x0003e80000100800 */
[----:B-1----:R-:W2:Y:S01]  /*5adc0*/  LDL.LU R47, [R1+0x2ed8] ;  /* 0x002ed800012f7983 */ /* 0x002ea20000300800 */
[----:B------:R-:W2:Y:S02]  /*5add0*/  LDL.LU R39, [R1+0x2edc] ;  /* 0x002edc0001277983 */ /* 0x000ea40000300800 */
[----:B------:R-:W-:-:S02]  /*5ade0*/  IMAD.MOV.U32 R31, RZ, RZ, R34 ;  /* 0x000000ffff1f7224 */ /* 0x000fc400078e0022 */
[----:B------:R-:W-:Y:S01]  /*5adf0*/  IMAD.MOV.U32 R30, RZ, RZ, R33 ;  /* 0x000000ffff1e7224 */ /* 0x000fe200078e0021 */
[----:B------:R-:W2:Y:S01]  /*5ae00*/  LDL.LU R34, [R1+0x2f40] ;  /* 0x002f400001227983 */ /* 0x000ea20000300800 */
[----:B------:R-:W2:Y:S01]  /*5ae10*/  LDL.LU R33, [R1+0x2f44] ;  /* 0x002f440001217983 */ /* 0x000ea20000300800 */
[----:B------:R-:W-:Y:S02]  /*5ae20*/  ISETP.GT.AND P2, PT, R28, 0x5, PT ;  /* 0x000000051c00780c */ /* 0x000fe40003f44270 */
[----:B------:R1:W-:Y:S02]  /*5ae30*/  LDGSTS.E [R35+0xc00], [R30.64], P1 ;  /* 0x00c000001e237fae */ /* 0x0003e40008921846 */
[----:B------:R-:W-:-:S04]  /*5ae40*/  SEL R29, RZ, 0x4, !P2 ;  /* 0x00000004ff1d7807 */ /* 0x000fc80005000000 */
[----:B------:R-:W-:-:S04]  /*5ae50*/  SEL R29, R29, RZ, !P0 ;  /* 0x000000ff1d1d7207 */ /* 0x000fc80004000000 */
[----:B------:R-:W-:Y:S02]  /*5ae60*/  ISETP.NE.U32.AND P2, PT, R29, RZ, PT ;  /* 0x000000ff1d00720c */ /* 0x000fe40003f45070 */
[----:B------:R-:W-:-:S05]  /*5ae70*/  IADD3 R45, P3, R45, R37, RZ ;  /* 0x000000252d2d7210 */ /* 0x000fca0007f7e0ff */
[----:B------:R-:W-:Y:S02]  /*5ae80*/  IMAD.X R46, R46, 0x1, R2, P3 ;  /* 0x000000012e2e7824 */ /* 0x000fe400018e0602 */
[----:B-1----:R-:W-:Y:S01]  /*5ae90*/  IMAD.MOV.U32 R30, RZ, RZ, R45 ;  /* 0x000000ffff1e7224 */ /* 0x002fe200078e002d */
[----:B------:R-:W-:Y:S01]  /*5aea0*/  STL [R1+0x2e5c], R45 ;  /* 0x002e5c2d01007387 */ /* 0x000fe20000100800 */
[----:B------:R-:W-:Y:S02]  /*5aeb0*/  IMAD.MOV.U32 R31, RZ, RZ, R46 ;  /* 0x000000ffff1f7224 */ /* 0x000fe400078e002e */
[----:B------:R1:W-:Y:S03]  /*5aec0*/  STL [R1+0x2e58], R46 ;  /* 0x002e582e01007387 */ /* 0x0003e60000100800 */
[----:B------:R1:W-:Y:S01]  /*5aed0*/  LDGSTS.E [R35+0xe00], [R30.64], P1 ;  /* 0x00e000001e237fae */ /* 0x0003e20008921846 */
[----:B------:R-:W-:-:S05]  /*5aee0*/  IADD3 R36, P4, R36, R37, RZ ;  /* 0x0000002524247210 */ /* 0x000fca0007f9e0ff */
[----:B------:R-:W-:Y:S01]  /*5aef0*/  IMAD.X R44, R44, 0x1, R2, P4 ;  /* 0x000000012c2c7824 */ /* 0x000fe200020e0602 */
[----:B------:R-:W-:Y:S04]  /*5af00*/  STL [R1+0x2ec4], R36 ;  /* 0x002ec42401007387 */ /* 0x000fe80000100800 */
[----:B------:R1:W-:Y:S02]  /*5af10*/  STL [R1+0x2ec0], R44 ;  /* 0x002ec02c01007387 */ /* 0x0003e40000100800 */
[----:B-1----:R-:W2:Y:S02]  /*5af20*/  LDL.LU R46, [R1+0x2f48] ;  /* 0x002f4800012e7983 */ /* 0x002ea40000300800 */
[----:B------:R-:W-:Y:S01]  /*5af30*/  IMAD.MOV.U32 R31, RZ, RZ, R44 ;  /* 0x000000ffff1f7224 */ /* 0x000fe200078e002c */
[----:B------:R-:W2:Y:S01]  /*5af40*/  LDL.LU R45, [R1+0x2f4c] ;  /* 0x002f4c00012d7983 */ /* 0x000ea20000300800 */
[----:B------:R-:W-:-:S05]  /*5af50*/  IMAD.MOV.U32 R30, RZ, RZ, R36 ;  /* 0x000000ffff1e7224 */ /* 0x000fca00078e0024 */
[----:B------:R1:W-:Y:S04]  /*5af60*/  LDGSTS.E [R35+0x2800], [R30.64], P2 ;  /* 0x028000001e237fae */ /* 0x0003e80009121846 */
[----:B------:R-:W2:Y:S01]  /*5af70*/  LDL.LU R44, [R1+0x2f50] ;  /* 0x002f5000012c7983 */ /* 0x000ea20000300800 */
[----:B------:R-:W2:Y:S01]  /*5af80*/  LDL.LU R36, [R1+0x2f54] ;  /* 0x002f540001247983 */ /* 0x000ea20000300800 */
[-C--:B----4-:R-:W-:Y:S02]  /*5af90*/  IADD3 R41, P1, R41, R37.reuse, RZ ;  /* 0x0000002529297210 */ /* 0x090fe40007f3e0ff */
[----:B---3--:R-:W-:-:S03]  /*5afa0*/  IADD3 R38, P3, R38, R37, RZ ;  /* 0x0000002526267210 */ /* 0x008fc60007f7e0ff */
[--C-:B------:R-:W-:Y:S02]  /*5afb0*/  IMAD.X R42, R42, 0x1, R2.reuse, P1 ;  /* 0x000000012a2a7824 */ /* 0x100fe400008e0602 */
[----:B-1----:R-:W-:Y:S01]  /*5afc0*/  IMAD.MOV.U32 R30, RZ, RZ, R41 ;  /* 0x000000ffff1e7224 */ /* 0x002fe200078e0029 */
[----:B------:R-:W-:Y:S01]  /*5afd0*/  STL [R1+0x2ecc], R41 ;  /* 0x002ecc2901007387 */ /* 0x000fe20000100800 */
[----:B--2---:R-:W-:Y:S02]  /*5afe0*/  IMAD.X R40, R40, 0x1, R2, P3 ;  /* 0x0000000128287824 */ /* 0x004fe400018e0602 */
[----:B------:R-:W-:Y:S01]  /*5aff0*/  IMAD.MOV.U32 R31, RZ, RZ, R42 ;  /* 0x000000ffff1f7224 */ /* 0x000fe200078e002a */
[----:B------:R1:W-:Y:S01]  /*5b000*/  STL [R1+0x2ec8], R42 ;  /* 0x002ec82a01007387 */ /* 0x0003e20000100800 */
[----:B------:R-:W-:Y:S02]  /*5b010*/  STL [R1+0x2ed4], R38 ;  /* 0x002ed42601007387 */ /* 0x000fe40000100800 */
[----:B------:R2:W-:Y:S01]  /*5b020*/  STL [R1+0x2ed0], R40 ;  /* 0x002ed02801007387 */ /* 0x0005e20000100800 */
[----:B------:R3:W-:Y:S04]  /*5b030*/  LDGSTS.E [R35+0x2a00], [R30.64], P2 ;  /* 0x02a000001e237fae */ /* 0x0007e80009121846 */
[----:B-1----:R-:W4:Y:S01]  /*5b040*/  LDL.LU R42, [R1+0x2f58] ;  /* 0x002f5800012a7983 */ /* 0x002f220000300800 */
[----:B------:R-:W4:Y:S02]  /*5b050*/  LDL.LU R41, [R1+0x2f5c] ;  /* 0x002f5c0001297983 */ /* 0x000f240000300800 */
[----:B---3--:R-:W-:-:S02]  /*5b060*/  IMAD.MOV.U32 R31, RZ, RZ, R40 ;  /* 0x000000ffff1f7224 */ /* 0x008fc400078e0028 */
[----:B------:R-:W-:Y:S01]  /*5b070*/  IMAD.MOV.U32 R30, RZ, RZ, R38 ;  /* 0x000000ffff1e7224 */ /* 0x000fe200078e0026 */
[----:B--2---:R-:W2:Y:S01]  /*5b080*/  LDL.LU R40, [R1+0x2fc4] ;  /* 0x002fc40001287983 */ /* 0x004ea20000300800 */
[----:B------:R-:W3:Y:S01]  /*5b090*/  LDL.LU R38, [R1+0x2fc8] ;  /* 0x002fc80001267983 */ /* 0x000ee20000300800 */
[----:B------:R-:W-:Y:S02]  /*5b0a0*/  ISETP.GT.AND P1, PT, R28, 0x9, PT ;  /* 0x000000091c00780c */ /* 0x000fe40003f24270 */
[----:B------:R1:W-:Y:S02]  /*5b0b0*/  LDGSTS.E [R35+0x2c00], [R30.64], P2 ;  /* 0x02c000001e237fae */ /* 0x0003e40009121846 */
[----:B------:R-:W-:-:S04]  /*5b0c0*/  SEL R29, RZ, 0x4, !P1 ;  /* 0x00000004ff1d7807 */ /* 0x000fc80004800000 */
[----:B------:R-:W-:-:S04]  /*5b0d0*/  SEL R29, R29, RZ, !P0 ;  /* 0x000000ff1d1d7207 */ /* 0x000fc80004000000 */
[----:B------:R-:W-:Y:S02]  /*5b0e0*/  ISETP.NE.U32.AND P1, PT, R29, RZ, PT ;  /* 0x000000ff1d00720c */ /* 0x000fe40003f25070 */
[-C--:B------:R-:W-:Y:S02]  /*5b0f0*/  IADD3 R39, P3, R39, R37.reuse, RZ ;  /* 0x0000002527277210 */ /* 0x080fe40007f7e0ff */
[----:B------:R-:W-:-:S03]  /*5b100*/  IADD3 R33, P4, R33, R37, RZ ;  /* 0x0000002521217210 */ /* 0x000fc60007f9e0ff */
[--C-:B------:R-:W-:Y:S02]  /*5b110*/  IMAD.X R47, R47, 0x1, R2.reuse, P3 ;  /* 0x000000012f2f7824 */ /* 0x100fe400018e0602 */
[----:B-1----:R-:W-:Y:S01]  /*5b120*/  IMAD.MOV.U32 R30, RZ, RZ, R39 ;  /* 0x000000ffff1e7224 */ /* 0x002fe200078e0027 */
[----:B------:R-:W-:Y:S01]  /*5b130*/  STL [R1+0x2edc], R39 ;  /* 0x002edc2701007387 */ /* 0x000fe20000100800 */
[----:B------:R-:W-:Y:S02]  /*5b140*/  IMAD.X R34, R34, 0x1, R2, P4 ;  /* 0x0000000122227824 */ /* 0x000fe400020e0602 */
[----:B------:R-:W-:Y:S01]  /*5b150*/  IMAD.MOV.U32 R31, RZ, RZ, R47 ;  /* 0x000000ffff1f7224 */ /* 0x000fe200078e002f */
[----:B------:R1:W-:Y:S01]  /*5b160*/  STL [R1+0x2ed8], R47 ;  /* 0x002ed82f01007387 */ /* 0x0003e20000100800 */
[----:B------:R-:W-:Y:S02]  /*5b170*/  STL [R1+0x2f44], R33 ;  /* 0x002f442101007387 */ /* 0x000fe40000100800 */
[----:B------:R1:W-:Y:S01]  /*5b180*/  STL [R1+0x2f40], R34 ;  /* 0x002f402201007387 */ /* 0x0003e20000100800 */
[----:B------:R1:W-:Y:S04]  /*5b190*/  LDGSTS.E [R35+0x2e00], [R30.64], P2 ;  /* 0x02e000001e237fae */ /* 0x0003e80009121846 */
[----:B-1----:R-:W2:Y:S01]  /*5b1a0*/  LDL.LU R47, [R1+0x2fcc] ;  /* 0x002fcc00012f7983 */ /* 0x002ea20000300800 */
[----:B------:R-:W2:Y:S02]  /*5b1b0*/  LDL.LU R39, [R1+0x2fd0] ;  /* 0x002fd00001277983 */ /* 0x000ea40000300800 */
[----:B------:R-:W-:-:S02]  /*5b1c0*/  IMAD.MOV.U32 R31, RZ, RZ, R34 ;  /* 0x000000ffff1f7224 */ /* 0x000fc400078e0022 */
[----:B------:R-:W-:Y:S01]  /*5b1d0*/  IMAD.MOV.U32 R30, RZ, RZ, R33 ;  /* 0x000000ffff1e7224 */ /* 0x000fe200078e0021 */
[----:B------:R-:W2:Y:S01]  /*5b1e0*/  LDL.LU R34, [R1+0x2fd4] ;  /* 0x002fd40001227983 */ /* 0x000ea20000300800 */
[----:B------:R-:W2:Y:S03]  /*5b1f0*/  LDL.LU R33, [R1+0x2fd8] ;  /* 0x002fd80001217983 */ /* 0x000ea60000300800 */
[----:B------:R1:W-:Y:S01]  /*5b200*/  LDGSTS.E [R35+0x4800], [R30.64], P1 ;  /* 0x048000001e237fae */ /* 0x0003e20008921846 */
[----:B------:R-:W-:-:S05]  /*5b210*/  IADD3 R45, P2, R45, R37, RZ ;  /* 0x000000252d2d7210 */ /* 0x000fca0007f5e0ff */
[----:B------:R-:W-:Y:S01]  /*5b220*/  IMAD.X R46, R46, 0x1, R2, P2 ;  /* 0x000000012e2e7824 */ /* 0x000fe200010e0602 */
        /* <DEDUP_REMOVED lines=14> */
[----:B------:R-:W2:Y:S03]  /*5b310*/  LDL.LU R36, [R1+0x3048] ;  /* 0x0030480001247983 */ /* 0x000ea60000300800 */
        /* <DEDUP_REMOVED lines=148> */
[----:B------:R1:W-:Y:S02]  /*5bc60*/  STL [R1+0x3150], R39 ;  /* 0x0031502701007387 */ /* 0x0003e40000100800 */
[----:B-1----:R-:W-:Y:S02]  /*5bc70*/  IMAD.MOV.U32 R30, RZ, RZ, R39 ;  /* 0x000000ffff1e7224 */ /* 0x002fe400078e0027 */
[----:B------:R-:W-:Y:S02]  /*5bc80*/  IMAD.MOV.U32 R31, RZ, RZ, R47 ;  /* 0x000000ffff1f7224 */ /* 0x000fe400078e002f */
[----:B------:R-:W-:Y:S01]  /*5bc90*/  IMAD.X R34, R34, 0x1, R2, P3 ;  /* 0x0000000122227824 */ /* 0x000fe200018e0602 */
[----:B------:R-:W-:Y:S01]  /*5bca0*/  STL [R1+0x314c], R47 ;  /* 0x00314c2f01007387 */ /* 0x000fe20000100800 */
[----:B------:R-:W-:Y:S03]  /*5bcb0*/  STL [R1+0x3158], R33 ;  /* 0x0031582101007387 */ /* 0x000fe60000100800 */
[----:B------:R1:W-:Y:S04]  /*5bcc0*/  LDGSTS.E [R35+0xca00], [R30.64], P1 ;  /* 0x0ca000001e237fae */ /* 0x0003e80008921846 */
[----:B------:R1:W-:Y:S01]  /*5bcd0*/  STL [R1+0x3154], R34 ;  /* 0x0031542201007387 */ /* 0x0003e20000100800 */
[----:B------:R-:W2:Y:S02]  /*5bce0*/  LDL.LU R48, [R1+0x31dc] ;  /* 0x0031dc0001307983 */ /* 0x000ea40000300800 */
[----:B------:R-:W2:Y:S02]  /*5bcf0*/  LDL.LU R39, [R1+0x31e0] ;  /* 0x0031e00001277983 */ /* 0x000ea40000300800 */
[----:B-1----:R-:W-:-:S02]  /*5bd00*/  IMAD.MOV.U32 R31, RZ, RZ, R34 ;  /* 0x000000ffff1f7224 */ /* 0x002fc400078e0022 */
        /* <DEDUP_REMOVED lines=17> */
[----:B------:R1:W-:Y:S02]  /*5be20*/  STL [R1+0x31c4], R44 ;  /* 0x0031c42c01007387 */ /* 0x0003e40000100800 */
[----:B------:R-:W2:Y:S01]  /*5be30*/  LDL.LU R47, [R1+0x2e68] ;  /* 0x002e6800012f7983 */ /* 0x000ea20000300800 */
[----:B------:R1:W-:Y:S04]  /*5be40*/  LDGSTS.E [R35+0xce00], [R30.64], P1 ;  /* 0x0ce000001e237fae */ /* 0x0003e80008921846 */
[----:B-1----:R-:W2:Y:S01]  /*5be50*/  LDL.LU R46, [R1+0x2e6c] ;  /* 0x002e6c00012e7983 */ /* 0x002ea20000300800 */
        /* <DEDUP_REMOVED lines=27> */
[----:B------:R-:W-:Y:S02]  /*5c010*/  LOP3.LUT R45, R43, 0x40, RZ, 0x3c, !PT ;  /* 0x000000402b2d7812 */ /* 0x000fe400078e3cff */
[----:B------:R-:W-:-:S05]  /*5c020*/  IADD3 R39, P4, R39, R37, RZ ;  /* 0x0000002527277210 */ /* 0x000fca0007f9e0ff */
[----:B------:R-:W-:Y:S02]  /*5c030*/  IMAD.X R48, R48, 0x1, R2, P4 ;  /* 0x0000000130307824 */ /* 0x000fe400020e0602 */
[----:B-1----:R-:W-:Y:S01]  /*5c040*/  IMAD.MOV.U32 R30, RZ, RZ, R39 ;  /* 0x000000ffff1e7224 */ /* 0x002fe200078e0027 */
[----:B------:R-:W-:Y:S01]  /*5c050*/  IADD3 R33, P3, R33, R37, RZ ;  /* 0x0000002521217210 */ /* 0x000fe20007f7e0ff */
[----:B------:R-:W-:Y:S01]  /*5c060*/  IMAD.MOV.U32 R31, RZ, RZ, R48 ;  /* 0x000000ffff1f7224 */ /* 0x000fe200078e0030 */
[----:B------:R1:W-:Y:S03]  /*5c070*/  STL [R1+0x31e0], R39 ;  /* 0x0031e02701007387 */ /* 0x0003e60000100800 */
[----:B------:R-:W-:Y:S01]  /*5c080*/  IMAD.X R34, R34, 0x1, R2, P3 ;  /* 0x0000000122227824 */ /* 0x000fe200018e0602 */
[----:B------:R-:W-:Y:S01]  /*5c090*/  STL [R1+0x31dc], R48 ;  /* 0x0031dc3001007387 */ /* 0x000fe20000100800 */
[----:B------:R-:W-:Y:S03]  /*5c0a0*/  STL [R1+0x2e64], R33 ;  /* 0x002e642101007387 */ /* 0x000fe60000100800 */
[----:B------:R1:W-:Y:S04]  /*5c0b0*/  LDGSTS.E [R35+0xee00], [R30.64], P2 ;  /* 0x0ee000001e237fae */ /* 0x0003e80009121846 */
[----:B------:R1:W-:Y:S04]  /*5c0c0*/  STL [R1+0x2e60], R34 ;  /* 0x002e602201007387 */ /* 0x0003e80000100800 */
[----:B-1----:R-:W2:Y:S04]  /*5c0d0*/  LDL.LU R39, [R1+0x2ee8] ;  /* 0x002ee80001277983 */ /* 0x002ea80000300800 */
[----:B------:R-:W2:Y:S01]  /*5c0e0*/  LDL.LU R35, [R1+0x2eec] ;  /* 0x002eec0001237983 */ /* 0x000ea20000300800 */
[----:B------:R-:W-:-:S02]  /*5c0f0*/  IMAD.MOV.U32 R31, RZ, RZ, R34 ;  /* 0x000000ffff1f7224 */ /* 0x000fc400078e0022 */
[----:B------:R-:W-:Y:S02]  /*5c100*/  IMAD.MOV.U32 R30, RZ, RZ, R33 ;  /* 0x000000ffff1e7224 */ /* 0x000fe400078e0021 */
[----:B------:R-:W2:Y:S01]  /*5c110*/  LDL.LU R34, [R1+0x2ef0] ;  /* 0x002ef00001227983 */ /* 0x000ea20000300800 */
[----:B------:R-:W2:Y:S04]  /*5c120*/  LDL.LU R33, [R1+0x2ef4] ;  /* 0x002ef40001217983 */ /* 0x000ea80000300800 */
        /* <DEDUP_REMOVED lines=66> */
[----:B------:R-:W-:Y:S02]  /*5c550*/  IMAD.X R47, R47, 0x1, R2, P3 ;  /* 0x000000012f2f7824 */ /* 0x000fe400018e0602 */
        /* <DEDUP_REMOVED lines=239> */
[----:B------:R-:W-:Y:S02]  /*5d450*/  LOP3.LUT R43, R43, 0x60, RZ, 0x3c, !PT ;  /* 0x000000602b2b7812 */ /* 0x000fe400078e3cff */
[-C--:B------:R-:W-:Y:S02]  /*5d460*/  IADD3 R46, P4, R46, R37.reuse, RZ ;  /* 0x000000252e2e7210 */ /* 0x080fe40007f9e0ff */
[----:B------:R-:W-:-:S03]  /*5d470*/  IADD3 R36, P3, R36, R37, RZ ;  /* 0x0000002524247210 */ /* 0x000fc60007f7e0ff */
[----:B------:R-:W-:Y:S02]  /*5d480*/  IMAD.X R47, R47, 0x1, R2, P4 ;  /* 0x000000012f2f7824 */ /* 0x000fe400020e0602 */
[----:B-1----:R-:W-:Y:S01]  /*5d490*/  IMAD.MOV.U32 R30, RZ, RZ, R46 ;  /* 0x000000ffff1e7224 */ /* 0x002fe200078e002e */
[----:B------:R1:W-:Y:S01]  /*5d4a0*/  STL [R1+0x3200], R46 ;  /* 0x0032002e01007387 */ /* 0x0003e20000100800 */
[----:B------:R-:W-:Y:S02]  /*5d4b0*/  IMAD.X R44, R44, 0x1, R2, P3 ;  /* 0x000000012c2c7824 */ /* 0x000fe400018e0602 */
[----:B------:R-:W-:Y:S01]  /*5d4c0*/  IMAD.MOV.U32 R31, RZ, RZ, R47 ;  /* 0x000000ffff1f7224 */ /* 0x000fe200078e002f */
[----:B------:R-:W-:Y:S01]  /*5d4d0*/  STL [R1+0x31fc], R47 ;  /* 0x0031fc2f01007387 */ /* 0x000fe20000100800 */
[----:B------:R-:W-:Y:S02]  /*5d4e0*/  STL [R1+0x2e84], R36 ;  /* 0x002e842401007387 */ /* 0x000fe40000100800 */
[----:B------:R1:W-:Y:S01]  /*5d4f0*/  STL [R1+0x2e80], R44 ;  /* 0x002e802c01007387 */ /* 0x0003e20000100800 */
[----:B------:R1:W-:Y:S04]  /*5d500*/  LDGSTS.E [R45+0xf600], [R30.64], P2 ;  /* 0x0f6000001e2d7fae */ /* 0x0003e80009121846 */
[----:B-1----:R-:W2:Y:S04]  /*5d510*/  LDL.LU R46, [R1+0x2f08] ;  /* 0x002f0800012e7983 */ /* 0x002ea80000300800 */
[----:B------:R-:W2:Y:S01]  /*5d520*/  LDL.LU R45, [R1+0x2f0c] ;  /* 0x002f0c00012d7983 */ /* 0x000ea20000300800 */
[----:B------:R-:W-:-:S02]  /*5d530*/  IMAD.MOV.U32 R31, RZ, RZ, R44 ;  /* 0x000000ffff1f7224 */ /* 0x000fc400078e002c */
[----:B------:R-:W-:Y:S02]  /*5d540*/  IMAD.MOV.U32 R30, RZ, RZ, R36 ;  /* 0x000000ffff1e7224 */ /* 0x000fe400078e0024 */
[----:B------:R-:W2:Y:S01]  /*5d550*/  LDL.LU R44, [R1+0x2f10] ;  /* 0x002f1000012c7983 */ /* 0x000ea20000300800 */
[----:B------:R-:W2:Y:S04]  /*5d560*/  LDL.LU R36, [R1+0x2f14] ;  /* 0x002f140001247983 */ /* 0x000ea80000300800 */
        /* <DEDUP_REMOVED lines=107> */
[----:B------:R-:W-:Y:S03]  /*5dc20*/  STL [R1+0x2f9c], R45 ;  /* 0x002f9c2d01007387 */ /* 0x000fe60000100800 */
[----:B------:R1:W-:Y:S02]  /*5dc30*/  STL [R1+0x2f98], R46 ;  /* 0x002f982e01007387 */ /* 0x0003e40000100800 */
[----:B------:R-:W-:Y:S02]  /*5dc40*/  IMAD.X R44, R44, 0x1, R2, P4 ;  /* 0x000000012c2c7824 */ /* 0x000fe400020e0602 */
[----:B-1----:R-:W-:Y:S02]  /*5dc50*/  IMAD.MOV.U32 R30, RZ, RZ, R45 ;  /* 0x000000ffff1e7224 */ /* 0x002fe400078e002d */
[----:B------:R-:W-:Y:S01]  /*5dc60*/  IMAD.MOV.U32 R31, RZ, RZ, R46 ;  /* 0x000000ffff1f7224 */ /* 0x000fe200078e002e */
[----:B------:R-:W-:Y:S01]  /*5dc70*/  STL [R1+0x3008], R36 ;  /* 0x0030082401007387 */ /* 0x000fe20000100800 */
[----:B------:R1:W-:Y:S03]  /*5dc80*/  STL [R1+0x3004], R44 ;  /* 0x0030042c01007387 */ /* 0x0003e60000100800 */
[----:B------:R-:W2:Y:S01]  /*5dc90*/  LDL.LU R46, [R1+0x308c] ;  /* 0x00308c00012e7983 */ /* 0x000ea20000300800 */
[----:B------:R-:W2:Y:S03]  /*5dca0*/  LDL.LU R45, [R1+0x3090] ;  /* 0x00309000012d7983 */ /* 0x000ea60000300800 */
[----:B------:R1:W-:Y:S02]  /*5dcb0*/  LDGSTS.E [R43+0x5e00], [R30.64], P1 ;  /* 0x05e000001e2b7fae */ /* 0x0003e40008921846 */
[----:B-1----:R-:W-:-:S02]  /*5dcc0*/  IMAD.MOV.U32 R31, RZ, RZ, R44 ;  /* 0x000000ffff1f7224 */ /* 0x002fc400078e002c */
        /* <DEDUP_REMOVED lines=44> */
[----:B------:R-:W-:-:S05]  /*5df90*/  IADD3 R45, P2, R45, R37, RZ ;  /* 0x000000252d2d7210 */ /* 0x000fca0007f5e0ff */
[----:B------:R-:W-:Y:S02]  /*5dfa0*/  IMAD.X R46, R46, 0x1, R2, P2 ;  /* 0x000000012e2e7824 */ /* 0x000fe400010e0602 */
[----:B-1----:R-:W-:Y:S01]  /*5dfb0*/  IMAD.MOV.U32 R30, RZ, RZ, R45 ;  /* 0x000000ffff1e7224 */ /* 0x002fe200078e002d */
[----:B------:R-:W-:Y:S01]  /*5dfc0*/  STL [R1+0x3090], R45 ;  /* 0x0030902d01007387 */ /* 0x000fe20000100800 */
[----:B------:R-:W-:Y:S01]  /*5dfd0*/  IMAD.MOV.U32 R31, RZ, RZ, R46 ;  /* 0x000000ffff1f7224 */ /* 0x000fe200078e002e */
[----:B------:R-:W-:Y:S02]  /*5dfe0*/  IADD3 R36, P3, R36, R37, RZ ;  /* 0x0000002524247210 */ /* 0x000fe40007f7e0ff */
[----:B------:R1:W-:Y:S04]  /*5dff0*/  STL [R1+0x308c], R46 ;  /* 0x00308c2e01007387 */ /* 0x0003e80000100800 */
[----:B------:R1:W-:Y:S01]  /*5e000*/  LDGSTS.E [R43+0x9a00], [R30.64], P1 ;  /* 0x09a000001e2b7fae */ /* 0x0003e20008921846 */
[----:B------:R-:W-:-:S03]  /*5e010*/  IMAD.X R44, R44, 0x1, R2, P3 ;  /* 0x000000012c2c7824 */ /* 0x000fc600018e0602 */
[----:B------:R1:W-:Y:S04]  /*5e020*/  STL [R1+0x3098], R36 ;  /* 0x0030982401007387 */ /* 0x0003e80000100800 */
[----:B------:R1:W-:Y:S02]  /*5e030*/  STL [R1+0x3094], R44 ;  /* 0x0030942c01007387 */ /* 0x0003e40000100800 */
[----:B-1----:R-:W2:Y:S02]  /*5e040*/  LDL.LU R46, [R1+0x311c] ;  /* 0x00311c00012e7983 */ /* 0x002ea40000300800 */
[----:B------:R-:W-:Y:S02]  /*5e050*/  IMAD.MOV.U32 R30, RZ, RZ, R36 ;  /* 0x000000ffff1e7224 */ /* 0x000fe400078e0024 */
[----:B------:R-:W2:Y:S01]  /*5e060*/  LDL.LU R36, [R1+0x3120] ;  /* 0x0031200001247983 */ /* 0x000ea20000300800 */
[----:B------:R-:W-:-:S02]  /*5e070*/  IMAD.MOV.U32 R31, RZ, RZ, R44 ;  /* 0x000000ffff1f7224 */ /* 0x000fc400078e002c */
[----:B------:R-:W2:Y:S01]  /*5e080*/  LDL.LU R45, [R1+0x3184] ;  /* 0x00318400012d7983 */ /* 0x000ea20000300800 */
[----:B------:R-:W2:Y:S04]  /*5e090*/  LDL.LU R44, [R1+0x3188] ;  /* 0x00318800012c7983 */ /* 0x000ea80000300800 */
[----:B------:R1:W-:Y:S01]  /*5e0a0*/  LDGSTS.E [R43+0x9c00], [R30.64], P1 ;  /* 0x09c000001e2b7fae */ /* 0x0003e20008921846 */
[----:B----4-:R-:W-:-:S05]  /*5e0b0*/  IADD3 R41, P3, R41, R37, RZ ;  /* 0x0000002529297210 */ /* 0x010fca0007f7e0ff */
[--C-:B------:R-:W-:Y:S01]  /*5e0c0*/  IMAD.X R42, R42, 0x1, R2.reuse, P3 ;  /* 0x000000012a2a7824 */ /* 0x100fe200018e0602 */
[----:B---3--:R-:W-:Y:S01]  /*5e0d0*/  IADD3 R38, P4, R38, R37, RZ ;  /* 0x0000002526267210 */ /* 0x008fe20007f9e0ff */
[----:B------:R-:W-:Y:S03]  /*5e0e0*/  STL [R1+0x30a0], R41 ;  /* 0x0030a02901007387 */ /* 0x000fe60000100800 */
[----:B------:R3:W-:Y:S02]  /*5e0f0*/  STL [R1+0x309c], R42 ;  /* 0x00309c2a01007387 */ /* 0x0007e40000100800 */
[----:B--2---:R-:W-:Y:S02]  /*5e100*/  IMAD.X R40, R40, 0x1, R2, P4 ;  /* 0x0000000128287824 */ /* 0x004fe400020e0602 */
[----:B-1----:R-:W-:Y:S02]  /*5e110*/  IMAD.MOV.U32 R30, RZ, RZ, R41 ;  /* 0x000000ffff1e7224 */ /* 0x002fe400078e0029 */
[----:B------:R-:W-:Y:S01]  /*5e120*/  IMAD.MOV.U32 R31, RZ, RZ, R42 ;  /* 0x000000ffff1f7224 */ /* 0x000fe200078e002a */
[----:B------:R-:W-:Y:S01]  /*5e130*/  STL [R1+0x3108], R38 ;  /* 0x0031082601007387 */ /* 0x000fe20000100800 */
[----:B------:R1:W-:Y:S03]  /*5e140*/  STL [R1+0x3104], R40 ;  /* 0x0031042801007387 */ /* 0x0003e60000100800 */
[----:B---3--:R-:W2:Y:S01]  /*5e150*/  LDL.LU R42, [R1+0x318c] ;  /* 0x00318c00012a7983 */ /* 0x008ea20000300800 */
[----:B------:R-:W3:Y:S03]  /*5e160*/  LDL.LU R41, [R1+0x3190] ;  /* 0x0031900001297983 */ /* 0x000ee60000300800 */
[----:B------:R4:W-:Y:S02]  /*5e170*/  LDGSTS.E [R43+0x9e00], [R30.64], P1 ;  /* 0x09e000001e2b7fae */ /* 0x0009e40008921846 */
[----:B----4-:R-:W-:-:S02]  /*5e180*/  IMAD.MOV.U32 R31, RZ, RZ, R40 ;  /* 0x000000ffff1f7224 */ /* 0x010fc400078e0028 */
[----:B------:R-:W-:Y:S01]  /*5e190*/  IMAD.MOV.U32 R30, RZ, RZ, R38 ;  /* 0x000000ffff1e7224 */ /* 0x000fe200078e0026 */
[----:B-1----:R-:W2:Y:S01]  /*5e1a0*/  LDL.LU R40, [R1+0x3194] ;  /* 0x0031940001287983 */ /* 0x002ea20000300800 */
        /* <DEDUP_REMOVED lines=8> */
[--C-:B------:R-:W-:Y:S02]  /*5e230*/  IMAD.X R39, R39, 0x1, R2.reuse, P1 ;  /* 0x0000000127277824 */ /* 0x100fe400008e0602 */
[----:B-1----:R-:W-:Y:S02]  /*5e240*/  IMAD.MOV.U32 R30, RZ, RZ, R35 ;  /* 0x000000ffff1e7224 */ /* 0x002fe400078e0023 */
[----:B------:R-:W-:Y:S01]  /*5e250*/  IMAD.MOV.U32 R31, RZ, RZ, R39 ;  /* 0x000000ffff1f7224 */ /* 0x000fe200078e0027 */
[----:B------:R-:W-:Y:S01]  /*5e260*/  IADD3 R33, P3, R33, R37, RZ ;  /* 0x0000002521217210 */ /* 0x000fe20007f7e0ff */
[----:B------:R-:W-:Y:S01]  /*5e270*/  STL [R1+0x3110], R35 ;  /* 0x0031102301007387 */ /* 0x000fe20000100800 */
[----:B------:R-:W-:Y:S03]  /*5e280*/  STL [R1+0x310c], R39 ;  /* 0x00310c2701007387 */ /* 0x000fe60000100800 */
[----:B------:R1:W-:Y:S01]  /*5e290*/  LDGSTS.E [R43+0xba00], [R30.64], P2 ;  /* 0x0ba000001e2b7fae */ /* 0x0003e20009121846 */
[----:B------:R-:W-:-:S03]  /*5e2a0*/  IMAD.X R34, R34, 0x1, R2, P3 ;  /* 0x0000000122227824 */ /* 0x000fc600018e0602 */
[----:B------:R-:W-:Y:S04]  /*5e2b0*/  STL [R1+0x3118], R33 ;  /* 0x0031182101007387 */ /* 0x000fe80000100800 */
[----:B------:R1:W-:Y:S02]  /*5e2c0*/  STL [R1+0x3114], R34 ;  /* 0x0031142201007387 */ /* 0x0003e40000100800 */
[----:B-1----:R-:W-:Y:S02]  /*5e2d0*/  IMAD.MOV.U32 R31, RZ, RZ, R34 ;  /* 0x000000ffff1f7224 */ /* 0x002fe400078e0022 */
[----:B------:R-:W-:Y:S01]  /*5e2e0*/  IMAD.MOV.U32 R30, RZ, RZ, R33 ;  /* 0x000000ffff1e7224 */ /* 0x000fe200078e0021 */
[----:B------:R-:W4:Y:S01]  /*5e2f0*/  LDL.LU R34, [R1+0x319c] ;  /* 0x00319c0001227983 */ /* 0x000f220000300800 */
[----:B------:R-:W4:Y:S02]  /*5e300*/  LDL.LU R33, [R1+0x31a0] ;  /* 0x0031a00001217983 */ /* 0x000f240000300800 */
[----:B------:R-:W4:Y:S02]  /*5e310*/  LDL.LU R39, [R1+0x3208] ;  /* 0x0032080001277983 */ /* 0x000f240000300800 */
[----:B------:R-:W4:Y:S01]  /*5e320*/  LDL.LU R35, [R1+0x3210] ;  /* 0x0032100001237983 */ /* 0x000f220000300800 */
[----:B------:R-:W-:Y:S01]  /*5e330*/  ISETP.GT.AND P1, PT, R28, 0x1b, PT ;  /* 0x0000001b1c00780c */ /* 0x000fe20003f24270 */
[----:B------:R1:W-:Y:S03]  /*5e340*/  LDGSTS.E [R43+0xbc00], [R30.64], P2 ;  /* 0x0bc000001e2b7fae */ /* 0x0003e60009121846 */
[----:B------:R-:W-:-:S04]  /*5e350*/  SEL R29, RZ, 0x4, !P1 ;  /* 0x00000004ff1d7807 */ /* 0x000fc80004800000 */
[----:B------:R-:W-:-:S04]  /*5e360*/  SEL R29, R29, RZ, !P0 ;  /* 0x000000ff1d1d7207 */ /* 0x000fc80004000000 */
[----:B------:R-:W-:Y:S02]  /*5e370*/  ISETP.NE.U32.AND P1, PT, R29, RZ, PT ;  /* 0x000000ff1d00720c */ /* 0x000fe40003f25070 */
[-C--:B------:R-:W-:Y:S02]  /*5e380*/  IADD3 R36, P3, R36, R37.reuse, RZ ;  /* 0x0000002524247210 */ /* 0x080fe40007f7e0ff */
[----:B------:R-:W-:-:S03]  /*5e390*/  IADD3 R44, P4, R44, R37, RZ ;  /* 0x000000252c2c7210 */ /* 0x000fc60007f9e0ff */
[----:B------:R-:W-:Y:S01]  /*5e3a0*/  IMAD.X R46, R46, 0x1, R2, P3 ;  /* 0x000000012e2e7824 */ /* 0x000fe200018e0602 */
[----:B------:R-:W-:Y:S03]  /*5e3b0*/  STL [R1+0x3120], R36 ;  /* 0x0031202401007387 */ /* 0x000fe60000100800 */
[----:B-1----:R-:W-:Y:S01]  /*5e3c0*/  IMAD.MOV.U32 R31, RZ, RZ, R46 ;  /* 0x000000ffff1f7224 */ /* 0x002fe200078e002e */
[----:B------:R1:W-:Y:S01]  /*5e3d0*/  STL [R1+0x311c], R46 ;  /* 0x00311c2e01007387 */ /* 0x0003e20000100800 */
[----:B------:R-:W-:Y:S02]  /*5e3e0*/  STL [R1+0x3188], R44 ;  /* 0x0031882c01007387 */ /* 0x000fe40000100800 */
[----:B------:R-:W-:Y:S02]  /*5e3f0*/  IMAD.X R45, R45, 0x1, R2, P4 ;  /* 0x000000012d2d7824 */ /* 0x000fe400020e0602 */
[----:B------:R-:W-:-:S05]  /*5e400*/  IMAD.MOV.U32 R30, RZ, RZ, R36 ;  /* 0x000000ffff1e7224 */ /* 0x000fca00078e0024 */
[----:B------:R1:W-:Y:S04]  /*5e410*/  LDGSTS.E [R43+0xbe00], [R30.64], P2 ;  /* 0x0be000001e2b7fae */ /* 0x0003e80009121846 */
[----:B-1----:R-:W4:Y:S01]  /*5e420*/  LDL.LU R46, [R1+0x3204] ;  /* 0x00320400012e7983 */ /* 0x002f220000300800 */
[----:B------:R1:W-:Y:S02]  /*5e430*/  STL [R1+0x3184], R45 ;  /* 0x0031842d01007387 */ /* 0x0003e40000100800 */
[----:B------:R-:W4:Y:S02]  /*5e440*/  LDL.LU R36, [R1+0x320c] ;  /* 0x00320c0001247983 */ /* 0x000f240000300800 */
[----:B------:R-:W-:Y:S02]  /*5e450*/  IMAD.MOV.U32 R31, RZ, RZ, R45 ;  /* 0x000000ffff1f7224 */ /* 0x000fe400078e002d */
[----:B------:R-:W-:Y:S01]  /*5e460*/  IMAD.MOV.U32 R30, RZ, RZ, R44 ;  /* 0x000000ffff1e7224 */ /* 0x000fe200078e002c */
[----:B-1----:R-:W4:Y:S01]  /*5e470*/  LDL.LU R45, [R1+0x3214] ;  /* 0x00321400012d7983 */ /* 0x002f220000300800 */
[----:B------:R-:W4:Y:S03]  /*5e480*/  LDL.LU R44, [R1+0x3218] ;  /* 0x00321800012c7983 */ /* 0x000f260000300800 */
[----:B------:R1:W-:Y:S01]  /*5e490*/  LDGSTS.E [R43+0xd800], [R30.64], P1 ;  /* 0x0d8000001e2b7fae */ /* 0x0003e20008921846 */
[----:B---3--:R-:W-:-:S05]  /*5e4a0*/  IADD3 R41, P2, R41, R37, RZ ;  /* 0x0000002529297210 */ /* 0x008fca0007f5e0ff */
[----:B--2---:R-:W-:Y:S02]  /*5e4b0*/  IMAD.X R42, R42, 0x1, R2, P2 ;  /* 0x000000012a2a7824 */ /* 0x004fe400010e0602 */
        /* <DEDUP_REMOVED lines=8> */
[----:B------:R4:W-:Y:S01]  /*5e540*/  STL [R1+0x3194], R40 ;  /* 0x0031942801007387 */ /* 0x0009e20000100800 */
[----:B-1----:R-:W4:Y:S02]  /*5e550*/  LDL.LU R42, [R1+0x321c] ;  /* 0x00321c00012a7983 */ /* 0x002f240000300800 */
[----:B--2---:R-:W-:Y:S02]  /*5e560*/  IMAD.MOV.U32 R30, RZ, RZ, R38 ;  /* 0x000000ffff1e7224 */ /* 0x004fe400078e0026 */
[----:B---3--:R-:W2:Y:S01]  /*5e570*/  LDL.LU R38, [R1+0x3220] ;  /* 0x0032200001267983 */ /* 0x008ea20000300800 */
[----:B------:R-:W-:Y:S01]  /*5e580*/  IMAD.MOV.U32 R31, RZ, RZ, R40 ;  /* 0x000000ffff1f7224 */ /* 0x000fe200078e0028 */
[----:B------:R-:W-:-:S02]  /*5e590*/  ISETP.GT.AND P2, PT, R28, 0x1f, PT ;  /* 0x0000001f1c00780c */ /* 0x000fc40003f44270 */
[----:B------:R-:W1:Y:S04]  /*5e5a0*/  S2R R49, SR_TID.X ;  /* 0x0000000000317919 */ /* 0x000e680000002100 */
[----:B------:R3:W-:Y:S01]  /*5e5b0*/  LDGSTS.E [R43+0xdc00], [R30.64], P1 ;  /* 0x0dc000001e2b7fae */ /* 0x0007e20008921846 */
[----:B------:R-:W-:-:S04]  /*5e5c0*/  SEL R29, RZ, 0x4, !P2 ;  /* 0x00000004ff1d7807 */ /* 0x000fc80005000000 */
[----:B------:R-:W-:-:S04]  /*5e5d0*/  SEL R29, R29, RZ, !P0 ;  /* 0x000000ff1d1d7207 */ /* 0x000fc80004000000 */
[----:B------:R-:W-:Y:S02]  /*5e5e0*/  ISETP.NE.U32.AND P2, PT, R29, RZ, PT ;  /* 0x000000ff1d00720c */ /* 0x000fe40003f45070 */
[----:B----4-:R-:W-:-:S05]  /*5e5f0*/  IADD3 R33, P3, R33, R37, RZ ;  /* 0x0000002521217210 */ /* 0x010fca0007f7e0ff */
[----:B------:R-:W-:Y:S02]  /*5e600*/  IMAD.X R34, R34, 0x1, R2, P3 ;  /* 0x0000000122227824 */ /* 0x000fe400018e0602 */
[----:B---3--:R-:W-:Y:S02]  /*5e610*/  IMAD.MOV.U32 R30, RZ, RZ, R33 ;  /* 0x000000ffff1e7224 */ /* 0x008fe400078e0021 */
[----:B------:R-:W-:Y:S01]  /*5e620*/  IMAD.MOV.U32 R31, RZ, RZ, R34 ;  /* 0x000000ffff1f7224 */ /* 0x000fe200078e0022 */
[----:B------:R3:W-:Y:S01]  /*5e630*/  STL [R1+0x31a0], R33 ;  /* 0x0031a02101007387 */ /* 0x0007e20000100800 */
[----:B------:R4:W-:Y:S02]  /*5e640*/  STL [R1+0x319c], R34 ;  /* 0x00319c2201007387 */ /* 0x0009e40000100800 */
[----:B------:R-:W2:Y:S01]  /*5e650*/  LDL.LU R40, [R1+0x2a9c] ;  /* 0x002a9c0001287983 */ /* 0x000ea20000300800 */
[----:B------:R1:W-:Y:S01]  /*5e660*/  LDGSTS.E [R43+0xde00], [R30.64], P1 ;  /* 0x0de000001e2b7fae */ /* 0x0003e20008921846 */
[----:B------:R-:W-:-:S02]  /*5e670*/  IADD3 R39, P1, R39, R37, RZ ;  /* 0x0000002527277210 */ /* 0x000fc40007f3e0ff */
[----:B------:R-:W-:Y:S01]  /*5e680*/  IADD3 R35, P3, R35, R37, RZ ;  /* 0x0000002523237210 */ /* 0x000fe20007f7e0ff */
[----:B---3--:R-:W3:Y:S01]  /*5e690*/  LDL.LU R33, [R1+0x2aa0] ;  /* 0x002aa00001217983 */ /* 0x008ee20000300800 */
[----:B------:R-:W3:Y:S02]  /*5e6a0*/  LDL.LU R41, [R1+0x2aac] ;  /* 0x002aac0001297983 */ /* 0x000ee40000300800 */
[----:B----4-:R-:W4:Y:S02]  /*5e6b0*/  LDL.LU R34, [R1+0x2ab0] ;  /* 0x002ab00001227983 */ /* 0x010f240000300800 */
[----:B-1----:R-:W-:Y:S01]  /*5e6c0*/  IMAD.MOV.U32 R30, RZ, RZ, R39 ;  /* 0x000000ffff1e7224 */ /* 0x002fe200078e0027 */
[----:B------:R1:W-:Y:S02]  /*5e6d0*/  STL [R1+0x3208], R39 ;  /* 0x0032082701007387 */ /* 0x0003e40000100800 */
[----:B-1----:R-:W-:Y:S01]  /*5e6e0*/  LOP3.LUT R39, R49, 0x1f, RZ, 0xc0, !PT ;  /* 0x0000001f31277812 */ /* 0x002fe200078ec0ff */
[----:B------:R-:W-:-:S02]  /*5e6f0*/  IMAD.X R46, R46, 0x1, R2, P1 ;  /* 0x000000012e2e7824 */ /* 0x000fc400008e0602 */
[----:B------:R-:W-:Y:S02]  /*5e700*/  IMAD.X R36, R36, 0x1, R2, P3 ;  /* 0x0000000124247824 */ /* 0x000fe400018e0602 */
[----:B------:R-:W-:Y:S01]  /*5e710*/  IMAD.MOV.U32 R31, RZ, RZ, R46 ;  /* 0x000000ffff1f7224 */ /* 0x000fe200078e002e */
[----:B------:R-:W-:Y:S01]  /*5e720*/  STL [R1+0x3204], R46 ;  /* 0x0032042e01007387 */ /* 0x000fe20000100800 */
[----:B------:R1:W-:Y:S02]  /*5e730*/  STL [R1+0x3210], R35 ;  /* 0x0032102301007387 */ /* 0x0003e40000100800 */
[----:B------:R1:W-:Y:S01]  /*5e740*/  STL [R1+0x320c], R36 ;  /* 0x00320c2401007387 */ /* 0x0003e20000100800 */
[----:B------:R1:W-:Y:S01]  /*5e750*/  LDGSTS.E [R43+0xf800], [R30.64], P2 ;  /* 0x0f8000001e2b7fae */ /* 0x0003e20009121846 */
[----:B------:R-:W-:Y:S01]  /*5e760*/  IADD3 R44, P1, R44, R37, RZ ;  /* 0x000000252c2c7210 */ /* 0x000fe20007f3e0ff */
[----:B-1----:R-:W-:Y:S02]  /*5e770*/  IMAD.MOV.U32 R30, RZ, RZ, R35 ;  /* 0x000000ffff1e7224 */ /* 0x002fe400078e0023 */
[----:B------:R-:W-:Y:S01]  /*5e780*/  IMAD.MOV.U32 R31, RZ, RZ, R36 ;  /* 0x000000ffff1f7224 */ /* 0x000fe200078e0024 */
[----:B------:R-:W4:Y:S01]  /*5e790*/  LDL.LU R35, [R1+0x2ac0] ;  /* 0x002ac00001237983 */ /* 0x000f220000300800 */
[----:B------:R-:W4:Y:S02]  /*5e7a0*/  LDL.LU R36, [R1+0x2ad0] ;  /* 0x002ad00001247983 */ /* 0x000f240000300800 */
[----:B------:R-:W-:Y:S01]  /*5e7b0*/  IMAD.X R45, R45, 0x1, R2, P1 ;  /* 0x000000012d2d7824 */ /* 0x000fe200008e0602 */
[----:B------:R1:W-:Y:S01]  /*5e7c0*/  LDGSTS.E [R43+0xfa00], [R30.64], P2 ;  /* 0x0fa000001e2b7fae */ /* 0x0003e20009121846 */
[----:B------:R-:W-:-:S03]  /*5e7d0*/  ISETP.GE.AND P1, PT, R39, R28, PT ;  /* 0x0000001c2700720c */ /* 0x000fc60003f26270 */
[----:B-1----:R-:W4:Y:S01]  /*5e7e0*/  LDL.LU R30, [R1+0x2abc] ;  /* 0x002abc00011e7983 */ /* 0x002f220000300800 */
[----:B------:R-:W-:Y:S02]  /*5e7f0*/  STL [R1+0x3218], R44 ;  /* 0x0032182c01007387 */ /* 0x000fe40000100800 */
[----:B------:R-:W-:Y:S02]  /*5e800*/  STL [R1+0x3214], R45 ;  /* 0x0032142d01007387 */ /* 0x000fe40000100800 */
[----:B------:R-:W4:Y:S02]  /*5e810*/  LDL.LU R39, [R1+0x2acc] ;  /* 0x002acc0001277983 */ /* 0x000f240000300800 */
[----:B------:R-:W-:Y:S02]  /*5e820*/  IMAD.MOV.U32 R28, RZ, RZ, R44 ;  /* 0x000000ffff1c7224 */ /* 0x000fe400078e002c */
[----:B------:R-:W-:-:S05]  /*5e830*/  IMAD.MOV.U32 R29, RZ, RZ, R45 ;  /* 0x000000ffff1d7224 */ /* 0x000fca00078e002d */
[----:B------:R1:W-:Y:S02]  /*5e840*/  LDGSTS.E [R43+0xfc00], [R28.64], P2 ;  /* 0x0fc000001c2b7fae */ /* 0x0003e40009121846 */
[----:B-1----:R-:W-:-:S04]  /*5e850*/  SEL R28, RZ, 0x4, P1 ;  /* 0x00000004ff1c7807 */ /* 0x002fc80000800000 */
[----:B------:R-:W-:-:S04]  /*5e860*/  SEL R28, R28, RZ, !P0 ;  /* 0x000000ff1c1c7207 */ /* 0x000fc80004000000 */
[----:B------:R-:W-:Y:S02]  /*5e870*/  ISETP.NE.U32.AND P0, PT, R28, RZ, PT ;  /* 0x000000ff1c00720c */ /* 0x000fe40003f05070 */
[----:B--2---:R-:W-:Y:S02]  /*5e880*/  IADD3 R38, P3, R38, R37, RZ ;  /* 0x0000002526267210 */ /* 0x004fe40007f7e0ff */
[----:B------:R-:W2:Y:S01]  /*5e890*/  LDL.LU R37, [R1+0x2ae0] ;  /* 0x002ae00001257983 */ /* 0x000ea20000300800 */
[----:B------:R-:W2:Y:S02]  /*5e8a0*/  LDL.LU R31, [R1+0x2af0] ;  /* 0x002af000011f7983 */ /* 0x000ea40000300800 */
[----:B------:R-:W-:Y:S01]  /*5e8b0*/  IMAD.X R42, R42, 0x1, R2, P3 ;  /* 0x000000012a2a7824 */ /* 0x000fe200018e0602 */
[----:B------:R-:W-:Y:S03]  /*5e8c0*/  STL [R1+0x3220], R38 ;  /* 0x0032202601007387 */ /* 0x000fe60000100800 */
[----:B------:R-:W-:Y:S01]  /*5e8d0*/  IMAD.MOV.U32 R29, RZ, RZ, R42 ;  /* 0x000000ffff1d7224 */ /* 0x000fe200078e002a */
[----:B------:R1:W-:Y:S01]  /*5e8e0*/  STL [R1+0x321c], R42 ;  /* 0x00321c2a01007387 */ /* 0x0003e20000100800 */
[----:B------:R-:W-:-:S05]  /*5e8f0*/  IMAD.MOV.U32 R28, RZ, RZ, R38 ;  /* 0x000000ffff1c7224 */ /* 0x000fca00078e0026 */
[----:B------:R3:W-:Y:S01]  /*5e900*/  LDGSTS.E [R43+0xfe00], [R28.64], P2 ;  /* 0x0fe000001c2b7fae */ /* 0x0007e20009121846 */
[----:B------:R-:W0:Y:S03]  /*5e910*/  LDGDEPBAR ;  /* 0x00000000000079af */ /* 0x000e260000000000 */
[----:B-1----:R-:W2:Y:S01]  /*5e920*/  LDL.LU R42, [R1+0x2adc] ;  /* 0x002adc00012a7983 */ /* 0x002ea20000300800 */
[----:B------:R-:W2:Y:S01]  /*5e930*/  LDL.LU R38, [R1+0x2aec] ;  /* 0x002aec0001267983 */ /* 0x000ea20000300800 */
[----:B---3--:R-:W-:Y:S02]  /*5e940*/  IADD3 R33, P1, R33, UR8, RZ ;  /* 0x0000000821217c10 */ /* 0x008fe4000ff3e0ff */
[----:B----4-:R-:W-:Y:S02]  /*5e950*/  IADD3 R34, P2, R34, UR8, RZ ;  /* 0x0000000822227c10 */ /* 0x010fe4000ff5e0ff */
[----:B------:R-:W-:-:S02]  /*5e960*/  IADD3.X R40, R40, UR5, RZ, P1, !PT ;  /* 0x0000000528287c10 */ /* 0x000fc40008ffe4ff */
[----:B------:R-:W-:Y:S01]  /*5e970*/  IADD3.X R41, R41, UR5, RZ, P2, !PT ;  /* 0x0000000529297c10 */ /* 0x000fe200097fe4ff */
[----:B------:R-:W-:Y:S02]  /*5e980*/  STL [R1+0x2aa0], R33 ;  /* 0x002aa02101007387 */ /* 0x000fe40000100800 */
[----:B------:R1:W-:Y:S02]  /*5e990*/  STL [R1+0x2a9c], R40 ;  /* 0x002a9c2801007387 */ /* 0x0003e40000100800 */
[----:B------:R-:W-:Y:S02]  /*5e9a0*/  IMAD.MOV.U32 R28, RZ, RZ, R33 ;  /* 0x000000ffff1c7224 */ /* 0x000fe400078e0021 */
[----:B------:R-:W-:Y:S01]  /*5e9b0*/  IMAD.MOV.U32 R29, RZ, RZ, R40 ;  /* 0x000000ffff1d7224 */ /* 0x000fe200078e0028 */
[----:B------:R-:W-:Y:S01]  /*5e9c0*/  STL [R1+0x2ab0], R34 ;  /* 0x002ab02201007387 */ /* 0x000fe20000100800 */
[----:B------:R3:W-:Y:S03]  /*5e9d0*/  STL [R1+0x2aac], R41 ;  /* 0x002aac2901007387 */ /* 0x0007e60000100800 */
[----:B------:R4:W-:Y:S04]  /*5e9e0*/  LDGSTS.E [R0+0x10000], [R28.64], P0 ;  /* 0x100000001c007fae */ /* 0x0009e80008121846 */
[----:B-1----:R-:W2:Y:S01]  /*5e9f0*/  LDL.LU R40, [R1+0x2b00] ;  /* 0x002b000001287983 */ /* 0x002ea20000300800 */
[----:B------:R-:W2:Y:S02]  /*5ea00*/  LDL.LU R33, [R1+0x2b10] ;  /* 0x002b100001217983 */ /* 0x000ea40000300800 */
[----:B----4-:R-:W-:-:S02]  /*5ea10*/  IMAD.MOV.U32 R29, RZ, RZ, R41 ;  /* 0x000000ffff1d7224 */ /* 0x010fc400078e0029 */
[----:B---3--:R-:W3:Y:S01]  /*5ea20*/  LDL.LU R41, [R1+0x2afc] ;  /* 0x002afc0001297983 */ /* 0x008ee20000300800 */
[----:B------:R-:W-:Y:S02]  /*5ea30*/  IMAD.MOV.U32 R28, RZ, RZ, R34 ;  /* 0x000000ffff1c7224 */ /* 0x000fe400078e0022 */
[----:B------:R-:W4:Y:S03]  /*5ea40*/  LDL.LU R34, [R1+0x2b0c] ;  /* 0x002b0c0001227983 */ /* 0x000f260000300800 */
[----:B------:R1:W-:Y:S01]  /*5ea50*/  LDGSTS.E [R0+0x10400], [R28.64], P0 ;  /* 0x104000001c007fae */ /* 0x0003e20008121846 */
[----:B------:R-:W-:Y:S02]  /*5ea60*/  IADD3 R35, P1, R35, UR8, RZ ;  /* 0x0000000823237c10 */ /* 0x000fe4000ff3e0ff */
[----:B------:R-:W-:-:S03]  /*5ea70*/  IADD3 R36, P2, R36, UR8, RZ ;  /* 0x0000000824247c10 */ /* 0x000fc6000ff5e0ff */
[----:B------:R1:W-:Y:S02]  /*5ea80*/  STL [R1+0x2ac0], R35 ;  /* 0x002ac02301007387 */ /* 0x0003e40000100800 */
[----:B-1----:R-:W-:Y:S01]  /*5ea90*/  IMAD.MOV.U32 R28, RZ, RZ, R35 ;  /* 0x000000ffff1c7224 */ /* 0x002fe200078e0023 */
[----:B------:R-:W-:Y:S02]  /*5eaa0*/  IADD3.X R30, R30, UR5, RZ, P1, !PT ;  /* 0x000000051e1e7c10 */ /* 0x000fe40008ffe4ff */
[----:B------:R-:W-:-:S03]  /*5eab0*/  IADD3.X R39, R39, UR5, RZ, P2, !PT ;  /* 0x0000000527277c10 */ /* 0x000fc600097fe4ff */
[----:B------:R-:W-:Y:S01]  /*5eac0*/  IMAD.MOV.U32 R29, RZ, RZ, R30 ;  /* 0x000000ffff1d7224 */ /* 0x000fe200078e001e */
[----:B------:R1:W-:Y:S01]  /*5ead0*/  STL [R1+0x2abc], R30 ;  /* 0x002abc1e01007387 */ /* 0x0003e20000100800 */
[----:B------:R-:W-:Y:S02]  /*5eae0*/  STL [R1+0x2ad0], R36 ;  /* 0x002ad02401007387 */ /* 0x000fe40000100800 */
[----:B------:R-:W4:Y:S02]  /*5eaf0*/  LDL.LU R35, [R1+0x2b20] ;  /* 0x002b200001237983 */ /* 0x000f240000300800 */
[----:B------:R1:W-:Y:S01]  /*5eb00*/  STL [R1+0x2acc], R39 ;  /* 0x002acc2701007387 */ /* 0x0003e20000100800 */
[----:B------:R1:W-:Y:S04]  /*5eb10*/  LDGSTS.E [R0+0x10800], [R28.64], P0 ;  /* 0x108000001c007fae */ /* 0x0003e80008121846 */
[----:B-1----:R-:W4:Y:S01]  /*5eb20*/  LDL.LU R30, [R1+0x2b30] ;  /* 0x002b3000011e7983 */ /* 0x002f220000300800 */
[----:B------:R-:W-:-:S03]  /*5eb30*/  IMAD.MOV.U32 R29, RZ, RZ, R39 ;  /* 0x000000ffff1d7224 */ /* 0x000fc600078e0027 */
[----:B------:R-:W4:Y:S01]  /*5eb40*/  LDL.LU R39, [R1+0x2b1c] ;  /* 0x002b1c0001277983 */ /* 0x000f220000300800 */
[----:B------:R-:W-:Y:S02]  /*5eb50*/  IMAD.MOV.U32 R28, RZ, RZ, R36 ;  /* 0x000000ffff1c7224 */ /* 0x000fe400078e0024 */
[----:B------:R-:W4:Y:S03]  /*5eb60*/  LDL.LU R36, [R1+0x2b2c] ;  /* 0x002b2c0001247983 */ /* 0x000f260000300800 */
[----:B------:R1:W-:Y:S01]  /*5eb70*/  LDGSTS.E [R0+0x10c00], [R28.64], P0 ;  /* 0x10c000001c007fae */ /* 0x0003e20008121846 */
[----:B--2---:R-:W-:Y:S02]  /*5eb80*/  IADD3 R37, P1, R37, UR8, RZ ;  /* 0x0000000825257c10 */ /* 0x004fe4000ff3e0ff */
[----:B------:R-:W-:-:S03]  /*5eb90*/  IADD3 R31, P2, R31, UR8, RZ ;  /* 0x000000081f1f7c10 */ /* 0x000fc6000ff5e0ff */
[----:B------:R2:W-:Y:S01]  /*5eba0*/  STL [R1+0x2ae0], R37 ;  /* 0x002ae02501007387 */ /* 0x0005e20000100800 */
[----:B-1----:R-:W-:Y:S01]  /*5ebb0*/  IMAD.MOV.U32 R28, RZ, RZ, R37 ;  /* 0x000000ffff1c7224 */ /* 0x002fe200078e0025 */
[----:B------:R-:W-:Y:S02]  /*5ebc0*/  IADD3.X R42, R42, UR5, RZ, P1, !PT ;  /* 0x000000052a2a7c10 */ /* 0x000fe40008ffe4ff */
[----:B------:R-:W-:-:S03]  /*5ebd0*/  IADD3.X R38, R38, UR5, RZ, P2, !PT ;  /* 0x0000000526267c10 */ /* 0x000fc600097fe4ff */
[----:B------:R1:W-:Y:S01]  /*5ebe0*/  STL [R1+0x2adc], R42 ;  /* 0x002adc2a01007387 */ /* 0x0003e20000100800 */
[----:B------:R2:W-:Y:S02]  /*5ebf0*/  STL [R1+0x2af0], R31 ;  /* 0x002af01f01007387 */ /* 0x0005e40000100800 */
[----:B--2---:R-:W2:Y:S02]  /*5ec00*/  LDL.LU R37, [R1+0x2b40] ;  /* 0x002b400001257983 */ /* 0x004ea40000300800 */
[----:B------:R1:W-:Y:S02]  /*5ec10*/  STL [R1+0x2aec], R38 ;  /* 0x002aec2601007387 */ /* 0x0003e40000100800 */
[----:B------:R-:W-:Y:S01]  /*5ec20*/  IMAD.MOV.U32 R29, RZ, RZ, R42 ;  /* 0x000000ffff1d7224 */ /* 0x000fe200078e002a */
[----:B------:R-:W2:Y:S04]  /*5ec30*/  LDL.LU R43, [R1+0x2b50] ;  /* 0x002b5000012b7983 */ /* 0x000ea80000300800 */
        /* <DEDUP_REMOVED lines=8> */
[----:B------:R-:W-:Y:S02]  /*5ecc0*/  IADD3 R40, P1, R40, UR8, RZ ;  /* 0x0000000828287c10 */ /* 0x000fe4000ff3e0ff */
[----:B------:R-:W-:-:S03]  /*5ecd0*/  IADD3 R33, P2, R33, UR8, RZ ;  /* 0x0000000821217c10 */ /* 0x000fc6000ff5e0ff */
[----:B------:R4:W-:Y:S01]  /*5ece0*/  STL [R1+0x2b00], R40 ;  /* 0x002b002801007387 */ /* 0x0009e20000100800 */
[----:B-1----:R-:W-:Y:S01]  /*5ecf0*/  IMAD.MOV.U32 R28, RZ, RZ, R40 ;  /* 0x000000ffff1c7224 */ /* 0x002fe200078e0028 */
[----:B---3--:R-:W-:Y:S02]  /*5ed00*/  IADD3.X R41, R41, UR5, RZ, P1, !PT ;  /* 0x0000000529297c10 */ /* 0x008fe40008ffe4ff */
[----:B----4-:R-:W-:-:S03]  /*5ed10*/  IADD3.X R34, R34, UR5, RZ, P2, !PT ;  /* 0x0000000522227c10 */ /* 0x010fc600097fe4ff */
[----:B------:R1:W-:Y:S01]  /*5ed20*/  STL [R1+0x2afc], R41 ;  /* 0x002afc2901007387 */ /* 0x0003e20000100800 */
[----:B------:R3:W-:Y:S02]  /*5ed30*/  STL [R1+0x2b10], R33 ;  /* 0x002b102101007387 */ /* 0x0007e40000100800 */
[----:B------:R-:W4:Y:S02]  /*5ed40*/  LDL.LU R40, [R1+0x2b5c] ;  /* 0x002b5c0001287983 */ /* 0x000f240000300800 */
[----:B------:R-:W-:Y:S01]  /*5ed50*/  IMAD.MOV.U32 R29, RZ, RZ, R41 ;  /* 0x000000ffff1d7224 */ /* 0x000fe200078e0029 */
[----:B------:R3:W-:Y:S04]  /*5ed60*/  STL [R1+0x2b0c], R34 ;  /* 0x002b0c2201007387 */ /* 0x0007e80000100800 */
[----:B------:R3:W-:Y:S04]  /*5ed70*/  LDGSTS.E [R0+0x11800], [R28.64], P0 ;  /* 0x118000001c007fae */ /* 0x0007e80008121846 */
[----:B-1----:R-:W4:Y:S01]  /*5ed80*/  LDL.LU R41, [R1+0x2b6c] ;  /* 0x002b6c0001297983 */ /* 0x002f220000300800 */
[----:B---3--:R-:W-:-:S02]  /*5ed90*/  IMAD.MOV.U32 R28, RZ, RZ, R33 ;  /* 0x000000ffff1c7224 */ /* 0x008fc400078e0021 */
[----:B------:R-:W-:Y:S01]  /*5eda0*/  IMAD.MOV.U32 R29, RZ, RZ, R34 ;  /* 0x000000ffff1d7224 */ /* 0x000fe200078e0022 */
[----:B------:R-:W3:Y:S01]  /*5edb0*/  LDL.LU R33, [R1+0x2b80] ;  /* 0x002b800001217983 */ /* 0x000ee20000300800 */
[----:B------:R-:W3:Y:S03]  /*5edc0*/  LDL.LU R34, [R1+0x2b90] ;  /* 0x002b900001227983 */ /* 0x000ee60000300800 */
[----:B------:R1:W-:Y:S01]  /*5edd0*/  LDGSTS.E [R0+0x11c00], [R28.64], P0 ;  /* 0x11c000001c007fae */ /* 0x0003e20008121846 */
[----:B------:R-:W-:-:S05]  /*5ede0*/  IADD3 R35, P1, R35, UR8, RZ ;  /* 0x0000000823237c10 */ /* 0x000fca000ff3e0ff */
[----:B------:R1:W-:Y:S01]  /*5edf0*/  STL [R1+0x2b20], R35 ;  /* 0x002b202301007387 */ /* 0x0003e20000100800 */
[----:B------:R-:W-:Y:S01]  /*5ee00*/  IADD3 R30, P2, R30, UR8, RZ ;  /* 0x000000081e1e7c10 */ /* 0x000fe2000ff5e0ff */
[----:B-1----:R-:W-:Y:S01]  /*5ee10*/  IMAD.MOV.U32 R28, RZ, RZ, R35 ;  /* 0x000000ffff1c7224 */ /* 0x002fe200078e0023 */
[----:B------:R-:W-:Y:S02]  /*5ee20*/  IADD3.X R39, R39, UR5, RZ, P1, !PT ;  /* 0x0000000527277c10 */ /* 0x000fe40008ffe4ff */
[----:B------:R-:W-:-:S03]  /*5ee30*/  IADD3.X R36, R36, UR5, RZ, P2, !PT ;  /* 0x0000000524247c10 */ /* 0x000fc600097fe4ff */
[----:B------:R1:W-:Y:S01]  /*5ee40*/  STL [R1+0x2b1c], R39 ;  /* 0x002b1c2701007387 */ /* 0x0003e20000100800 */
[----:B------:R-:W-:Y:S02]  /*5ee50*/  STL [R1+0x2b30], R30 ;  /* 0x002b301e01007387 */ /* 0x000fe40000100800 */
[----:B------:R-:W3:Y:S02]  /*5ee60*/  LDL.LU R35, [R1+0x2b7c] ;  /* 0x002b7c0001237983 */ /* 0x000ee40000300800 */
[----:B------:R-:W-:Y:S01]  /*5ee70*/  IMAD.MOV.U32 R29, RZ, RZ, R39 ;  /* 0x000000ffff1d7224 */ /* 0x000fe200078e0027 */
[----:B------:R1:W-:Y:S04]  /*5ee80*/  STL [R1+0x2b2c], R36 ;  /* 0x002b2c2401007387 */ /* 0x0003e80000100800 */
[----:B------:R1:W-:Y:S04]  /*5ee90*/  LDGSTS.E [R0+0x12000], [R28.64], P0 ;  /* 0x120000001c007fae */ /* 0x0003e80008121846 */
[----:B-1----:R-:W3:Y:S01]  /*5eea0*/  LDL.LU R39, [R1+0x2b8c] ;  /* 0x002b8c0001277983 */ /* 0x002ee20000300800 */
[----:B------:R-:W-:-:S02]  /*5eeb0*/  IMAD.MOV.U32 R28, RZ, RZ, R30 ;  /* 0x000000ffff1c7224 */ /* 0x000fc400078e001e */
[----:B------:R-:W-:Y:S02]  /*5eec0*/  IMAD.MOV.U32 R29, RZ, RZ, R36 ;  /* 0x000000ffff1d7224 */ /* 0x000fe400078e0024 */
[----:B------:R-:W3:Y:S01]  /*5eed0*/  LDL.LU R36, [R1+0x2ba0] ;  /* 0x002ba00001247983 */ /* 0x000ee20000300800 */
[----:B------:R-:W3:Y:S03]  /*5eee0*/  LDL.LU R30, [R1+0x2bb0] ;  /* 0x002bb000011e7983 */ /* 0x000ee60000300800 */
[----:B------:R1:W-:Y:S01]  /*5eef0*/  LDGSTS.E [R0+0x12400], [R28.64], P0 ;  /* 0x124000001c007fae */ /* 0x0003e20008121846 */
[----:B--2---:R-:W-:Y:S02]  /*5ef00*/  IADD3 R37, P1, R37, UR8, RZ ;  /* 0x0000000825257c10 */ /* 0x004fe4000ff3e0ff */
[----:B------:R-:W-:Y:S02]  /*5ef10*/  IADD3 R43, P2, R43, UR8, RZ ;  /* 0x000000082b2b7c10 */ /* 0x000fe4000ff5e0ff */
[----:B------:R-:W-:Y:S01]  /*5ef20*/  IADD3.X R42, R42, UR5, RZ, P1, !PT ;  /* 0x000000052a2a7c10 */ /* 0x000fe20008ffe4ff */
[----:B------:R-:W-:Y:S01]  /*5ef30*/  STL [R1+0x2b40], R37 ;  /* 0x002b402501007387 */ /* 0x000fe20000100800 */
[----:B------:R-:W-:-:S03]  /*5ef40*/  IADD3.X R44, R44, UR5, RZ, P2, !PT ;  /* 0x000000052c2c7c10 */ /* 0x000fc600097fe4ff */
[----:B------:R2:W-:Y:S01]  /*5ef50*/  STL [R1+0x2b3c], R42 ;  /* 0x002b3c2a01007387 */ /* 0x0005e20000100800 */
[----:B-1----:R-:W-:Y:S02]  /*5ef60*/  IMAD.MOV.U32 R29, RZ, RZ, R42 ;  /* 0x000000ffff1d7224 */ /* 0x002fe400078e002a */
[----:B------:R-:W-:Y:S02]  /*5ef70*/  STL [R1+0x2b50], R43 ;  /* 0x002b502b01007387 */ /* 0x000fe40000100800 */
[----:B------:R-:W-:Y:S01]  /*5ef80*/  IMAD.MOV.U32 R28, RZ, RZ, R37 ;  /* 0x000000ffff1c7224 */ /* 0x000fe200078e0025 */
[----:B------:R-:W-:-:S04]  /*5ef90*/  IADD3 R31, P1, R31, UR8, RZ ;  /* 0x000000081f1f7c10 */ /* 0x000fc8000ff3e0ff */
[----:B------:R1:W-:Y:S04]  /*5efa0*/  LDGSTS.E [R0+0x12800], [R28.64], P0 ;  /* 0x128000001c007fae */ /* 0x0003e80008121846 */
[----:B--2---:R-:W3:Y:S01]  /*5efb0*/  LDL.LU R42, [R1+0x2b9c] ;  /* 0x002b9c00012a7983 */ /* 0x004ee20000300800 */
[----:B------:R-:W-:Y:S02]  /*5efc0*/  STL [R1+0x2b4c], R44 ;  /* 0x002b4c2c01007387 */ /* 0x000fe40000100800 */
[----:B------:R-:W3:Y:S01]  /*5efd0*/  LDL.LU R37, [R1+0x2bac] ;  /* 0x002bac0001257983 */ /* 0x000ee20000300800 */
[----:B------:R-:W-:Y:S01]  /*5efe0*/  IADD3 R38, P2, R38, UR8, RZ ;  /* 0x0000000826267c10 */ /* 0x000fe2000ff5e0ff */
[----:B------:R-:W-:Y:S01]  /*5eff0*/  STL [R1+0x2b60], R31 ;  /* 0x002b601f01007387 */ /* 0x000fe20000100800 */
[----:B-1----:R-:W-:-:S02]  /*5f000*/  IMAD.MOV.U32 R28, RZ, RZ, R43 ;  /* 0x000000ffff1c7224 */ /* 0x002fc400078e002b */
[----:B------:R-:W-:-:S05]  /*5f010*/  IMAD.MOV.U32 R29, RZ, RZ, R44 ;  /* 0x000000ffff1d7224 */ /* 0x000fca00078e002c */
[----:B------:R1:W-:Y:S02]  /*5f020*/  LDGSTS.E [R0+0x12c00], [R28.64], P0 ;  /* 0x12c000001c007fae */ /* 0x0003e40008121846 */
[----:B-1----:R-:W-:Y:S01]  /*5f030*/  IMAD.MOV.U32 R28, RZ, RZ, R31 ;  /* 0x000000ffff1c7224 */ /* 0x002fe200078e001f */
[----:B----4-:R-:W-:-:S05]  /*5f040*/  IADD3.X R40, R40, UR5, RZ, P1, !PT ;  /* 0x0000000528287c10 */ /* 0x010fca0008ffe4ff */
[----:B------:R-:W-:Y:S01]  /*5f050*/  IMAD.MOV.U32 R29, RZ, RZ, R40 ;  /* 0x000000ffff1d7224 */ /* 0x000fe200078e0028 */
[----:B------:R1:W-:Y:S01]  /*5f060*/  STL [R1+0x2b5c], R40 ;  /* 0x002b5c2801007387 */ /* 0x0003e20000100800 */
[----:B------:R-:W-:Y:S01]  /*5f070*/  IADD3.X R41, R41, UR5, RZ, P2, !PT ;  /* 0x0000000529297c10 */ /* 0x000fe200097fe4ff */
[----:B------:R-:W-:Y:S02]  /*5f080*/  STL [R1+0x2b70], R38 ;  /* 0x002b702601007387 */ /* 0x000fe40000100800 */
[----:B------:R4:W-:Y:S04]  /*5f090*/  LDGSTS.E [R0+0x13000], [R28.64], P0 ;  /* 0x130000001c007fae */ /* 0x0009e80008121846 */
[----:B-1----:R-:W2:Y:S01]  /*5f0a0*/  LDL.LU R40, [R1+0x2bc0] ;  /* 0x002bc00001287983 */ /* 0x002ea20000300800 */
[----:B------:R1:W-:Y:S02]  /*5f0b0*/  STL [R1+0x2b6c], R41 ;  /* 0x002b6c2901007387 */ /* 0x0003e40000100800 */
[----:B------:R-:W2:Y:S01]  /*5f0c0*/  LDL.LU R31, [R1+0x2bd0] ;  /* 0x002bd000011f7983 */ /* 0x000ea20000300800 */
[----:B---3--:R-:W-:Y:S01]  /*5f0d0*/  IADD3 R33, P1, R33, UR8, RZ ;  /* 0x0000000821217c10 */ /* 0x008fe2000ff3e0ff */
[----:B----4-:R-:W-:-:S02]  /*5f0e0*/  IMAD.MOV.U32 R29, RZ, RZ, R41 ;  /* 0x000000ffff1d7224 */ /* 0x010fc400078e0029 */
[----:B------:R-:W-:Y:S01]  /*5f0f0*/  IMAD.MOV.U32 R28, RZ, RZ, R38 ;  /* 0x000000ffff1c7224 */ /* 0x000fe200078e0026 */
[----:B-1----:R-:W3:Y:S01]  /*5f100*/  LDL.LU R41, [R1+0x2bbc] ;  /* 0x002bbc0001297983 */ /* 0x002ee20000300800 */
[----:B------:R-:W-:Y:S01]  /*5f110*/  IADD3 R34, P2, R34, UR8, RZ ;  /* 0x0000000822227c10 */ /* 0x000fe2000ff5e0ff */
[----:B------:R-:W4:Y:S02]  /*5f120*/  LDL.LU R38, [R1+0x2bcc] ;  /* 0x002bcc0001267983 */ /* 0x000f240000300800 */
[----:B------:R1:W-:Y:S01]  /*5f130*/  LDGSTS.E [R0+0x13400], [R28.64], P0 ;  /* 0x134000001c007fae */ /* 0x0003e20008121846 */
[----:B------:R-:W-:Y:S02]  /*5f140*/  STL [R1+0x2b80], R33 ;  /* 0x002b802101007387 */ /* 0x000fe40000100800 */
[----:B-1----:R-:W-:Y:S01]  /*5f150*/  IMAD.MOV.U32 R28, RZ, RZ, R33 ;  /* 0x000000ffff1c7224 */ /* 0x002fe200078e0021 */
[----:B------:R-:W-:-:S05]  /*5f160*/  IADD3.X R35, R35, UR5, RZ, P1, !PT ;  /* 0x0000000523237c10 */ /* 0x000fca0008ffe4ff */
[----:B------:R-:W-:Y:S01]  /*5f170*/  IMAD.MOV.U32 R29, RZ, RZ, R35 ;  /* 0x000000ffff1d7224 */ /* 0x000fe200078e0023 */
[----:B------:R1:W-:Y:S01]  /*5f180*/  STL [R1+0x2b7c], R35 ;  /* 0x002b7c2301007387 */ /* 0x0003e20000100800 */
[----:B------:R-:W-:Y:S01]  /*5f190*/  IADD3.X R39, R39, UR5, RZ, P2, !PT ;  /* 0x0000000527277c10 */ /* 0x000fe200097fe4ff */
[----:B------:R-:W-:Y:S02]  /*5f1a0*/  STL [R1+0x2b90], R34 ;  /* 0x002b902201007387 */ /* 0x000fe40000100800 */
[----:B------:R1:W-:Y:S04]  /*5f1b0*/  LDGSTS.E [R0+0x13800], [R28.64], P0 ;  /* 0x138000001c007fae */ /* 0x0003e80008121846 */
[----:B-1----:R-:W4:Y:S01]  /*5f1c0*/  LDL.LU R35, [R1+0x2be0] ;  /* 0x002be00001237983 */ /* 0x002f220000300800 */
[----:B------:R1:W-:Y:S02]  /*5f1d0*/  STL [R1+0x2b8c], R39 ;  /* 0x002b8c2701007387 */ /* 0x0003e40000100800 */
[----:B------:R-:W4:Y:S02]  /*5f1e0*/  LDL.LU R33, [R1+0x2bf0] ;  /* 0x002bf00001217983 */ /* 0x000f240000300800 */
[----:B------:R-:W-:-:S02]  /*5f1f0*/  IMAD.MOV.U32 R29, RZ, RZ, R39 ;  /* 0x000000ffff1d7224 */ /* 0x000fc400078e0027 */
[----:B-1----:R-:W4:Y:S01]  /*5f200*/  LDL.LU R39, [R1+0x2bdc] ;  /* 0x002bdc0001277983 */ /* 0x002f220000300800 */
[----:B------:R-:W-:Y:S02]  /*5f210*/  IMAD.MOV.U32 R28, RZ, RZ, R34 ;  /* 0x000000ffff1c7224 */ /* 0x000fe400078e0022 */
[----:B------:R-:W4:Y:S01]  /*5f220*/  LDL.LU R34, [R1+0x2bec] ;  /* 0x002bec0001227983 */ /* 0x000f220000300800 */
[----:B------:R-:W-:Y:S02]  /*5f230*/  IADD3 R36, P1, R36, UR8, RZ ;  /* 0x0000000824247c10 */ /* 0x000fe4000ff3e0ff */
[----:B------:R-:W-:Y:S01]  /*5f240*/  IADD3 R30, P2, R30, UR8, RZ ;  /* 0x000000081e1e7c10 */ /* 0x000fe2000ff5e0ff */
[----:B------:R1:W-:Y:S04]  /*5f250*/  LDGSTS.E [R0+0x13c00], [R28.64], P0 ;  /* 0x13c000001c007fae */ /* 0x0003e80008121846 */
[----:B------:R1:W-:Y:S02]  /*5f260*/  STL [R1+0x2ba0], R36 ;  /* 0x002ba02401007387 */ /* 0x0003e40000100800 */
[----:B-1----:R-:W-:Y:S01]  /*5f270*/  IMAD.MOV.U32 R28, RZ, RZ, R36 ;  /* 0x000000ffff1c7224 */ /* 0x002fe200078e0024 */
[----:B------:R-:W-:-:S02]  /*5f280*/  IADD3.X R42, R42, UR5, RZ, P1, !PT ;  /* 0x000000052a2a7c10 */ /* 0x000fc40008ffe4ff */
[----:B------:R-:W-:-:S03]  /*5f290*/  IADD3.X R37, R37, UR5, RZ, P2, !PT ;  /* 0x0000000525257c10 */ /* 0x000fc600097fe4ff */
[----:B------:R1:W-:Y:S01]  /*5f2a0*/  STL [R1+0x2b9c], R42 ;  /* 0x002b9c2a01007387 */ /* 0x0003e20000100800 */
[----:B------:R1:W-:Y:S02]  /*5f2b0*/  STL [R1+0x2bb0], R30 ;  /* 0x002bb01e01007387 */ /* 0x0003e40000100800 */
[----:B------:R-:W4:Y:S02]  /*5f2c0*/  LDL.LU R36, [R1+0x2c00] ;  /* 0x002c000001247983 */ /* 0x000f240000300800 */
[----:B------:R1:W-:Y:S02]  /*5f2d0*/  STL [R1+0x2bac], R37 ;  /* 0x002bac2501007387 */ /* 0x0003e40000100800 */
[----:B------:R-:W-:Y:S01]  /*5f2e0*/  IMAD.MOV.U32 R29, RZ, RZ, R42 ;  /* 0x000000ffff1d7224 */ /* 0x000fe200078e002a */
[----:B------:R-:W4:Y:S04]  /*5f2f0*/  LDL.LU R43, [R1+0x2c10] ;  /* 0x002c1000012b7983 */ /* 0x000f280000300800 */
[----:B------:R1:W-:Y:S04]  /*5f300*/  LDGSTS.E [R0+0x14000], [R28.64], P0 ;  /* 0x140000001c007fae */ /* 0x0003e80008121846 */
[----:B-1----:R-:W4:Y:S01]  /*5f310*/  LDL.LU R42, [R1+0x2bfc] ;  /* 0x002bfc00012a7983 */ /* 0x002f220000300800 */
[----:B------:R-:W4:Y:S02]  /*5f320*/  LDL.LU R44, [R1+0x2c0c] ;  /* 0x002c0c00012c7983 */ /* 0x000f240000300800 */
[----:B------:R-:W-:-:S02]  /*5f330*/  IMAD.MOV.U32 R28, RZ, RZ, R30 ;  /* 0x000000ffff1c7224 */ /* 0x000fc400078e001e */
[----:B------:R-:W-:Y:S01]  /*5f340*/  IMAD.MOV.U32 R29, RZ, RZ, R37 ;  /* 0x000000ffff1d7224 */ /* 0x000fe200078e0025 */
[----:B------:R-:W4:Y:S01]  /*5f350*/  LDL.LU R30, [R1+0x2c20] ;  /* 0x002c2000011e7983 */ /* 0x000f220000300800 */
[----:B------:R-:W4:Y:S03]  /*5f360*/  LDL.LU R37, [R1+0x2c30] ;  /* 0x002c300001257983 */ /* 0x000f260000300800 */
[----:B------:R1:W-:Y:S01]  /*5f370*/  LDGSTS.E [R0+0x14400], [R28.64], P0 ;  /* 0x144000001c007fae */ /* 0x0003e20008121846 */
[----:B--2---:R-:W-:Y:S02]  /*5f380*/  IADD3 R40, P1, R40, UR8, RZ ;  /* 0x0000000828287c10 */ /* 0x004fe4000ff3e0ff */
[----:B------:R-:W-:-:S03]  /*5f390*/  IADD3 R31, P2, R31, UR8, RZ ;  /* 0x000000081f1f7c10 */ /* 0x000fc6000ff5e0ff */
[----:B------:R2:W-:Y:S01]  /*5f3a0*/  STL [R1+0x2bc0], R40 ;  /* 0x002bc02801007387 */ /* 0x0005e20000100800 */
[----:B---3--:R-:W-:Y:S01]  /*5f3b0*/  IADD3.X R41, R41, UR5, RZ, P1, !PT ;  /* 0x0000000529297c10 */ /* 0x008fe20008ffe4ff */
[----:B-1----:R-:W-:Y:S01]  /*5f3c0*/  IMAD.MOV.U32 R28, RZ, RZ, R40 ;  /* 0x000000ffff1c7224 */ /* 0x002fe200078e0028 */
[----:B----4-:R-:W-:-:S03]  /*5f3d0*/  IADD3.X R38, R38, UR5, RZ, P2, !PT ;  /* 0x0000000526267c10 */ /* 0x010fc600097fe4ff */
[----:B------:R1:W-:Y:S01]  /*5f3e0*/  STL [R1+0x2bbc], R41 ;  /* 0x002bbc2901007387 */ /* 0x0003e20000100800 */
[----:B------:R3:W-:Y:S02]  /*5f3f0*/  STL [R1+0x2bd0], R31 ;  /* 0x002bd01f01007387 */ /* 0x0007e40000100800 */
[----:B--2---:R-:W2:Y:S02]  /*5f400*/  LDL.LU R40, [R1+0x2c1c] ;  /* 0x002c1c0001287983 */ /* 0x004ea40000300800 */
[----:B------:R-:W-:Y:S01]  /*5f410*/  IMAD.MOV.U32 R29, RZ, RZ, R41 ;  /* 0x000000ffff1d7224 */ /* 0x000fe200078e0029 */
[----:B------:R4:W-:Y:S04]  /*5f420*/  STL [R1+0x2bcc], R38 ;  /* 0x002bcc2601007387 */ /* 0x0009e80000100800 */
[----:B------:R3:W-:Y:S04]  /*5f430*/  LDGSTS.E [R0+0x14800], [R28.64], P0 ;  /* 0x148000001c007fae */ /* 0x0007e80008121846 */
[----:B-1----:R-:W2:Y:S01]  /*5f440*/  LDL.LU R41, [R1+0x2c2c] ;  /* 0x002c2c0001297983 */ /* 0x002ea20000300800 */
[----:B---3--:R-:W-:-:S02]  /*5f450*/  IMAD.MOV.U32 R28, RZ, RZ, R31 ;  /* 0x000000ffff1c7224 */ /* 0x008fc400078e001f */
[----:B------:R-:W-:Y:S01]  /*5f460*/  IMAD.MOV.U32 R29, RZ, RZ, R38 ;  /* 0x000000ffff1d7224 */ /* 0x000fe200078e0026 */
[----:B------:R-:W3:Y:S01]  /*5f470*/  LDL.LU R31, [R1+0x2d70] ;  /* 0x002d7000011f7983 */ /* 0x000ee20000300800 */
[----:B----4-:R-:W4:Y:S03]  /*5f480*/  LDL.LU R38, [R1+0x2d78] ;  /* 0x002d780001267983 */ /* 0x010f260000300800 */
[----:B------:R1:W-:Y:S01]  /*5f490*/  LDGSTS.E [R0+0x14c00], [R28.64], P0 ;  /* 0x14c000001c007fae */ /* 0x0003e20008121846 */
[----:B------:R-:W-:Y:S02]  /*5f4a0*/  IADD3 R35, P1, R35, UR8, RZ ;  /* 0x0000000823237c10 */ /* 0x000fe4000ff3e0ff */
[----:B------:R-:W-:-:S03]  /*5f4b0*/  IADD3 R33, P2, R33, UR8, RZ ;  /* 0x0000000821217c10 */ /* 0x000fc6000ff5e0ff */
[----:B------:R1:W-:Y:S01]  /*5f4c0*/  STL [R1+0x2be0], R35 ;  /* 0x002be02301007387 */ /* 0x0003e20000100800 */
[----:B------:R-:W-:Y:S01]  /*5f4d0*/  IADD3.X R39, R39, UR5, RZ, P1, !PT ;  /* 0x0000000527277c10 */ /* 0x000fe20008ffe4ff */
[----:B-1----:R-:W-:Y:S01]  /*5f4e0*/  IMAD.MOV.U32 R28, RZ, RZ, R35 ;  /* 0x000000ffff1c7224 */ /* 0x002fe200078e0023 */
[----:B------:R-:W-:-:S03]  /*5f4f0*/  IADD3.X R34, R34, UR5, RZ, P2, !PT ;  /* 0x0000000522227c10 */ /* 0x000fc600097fe4ff */
[----:B------:R1:W-:Y:S01]  /*5f500*/  STL [R1+0x2bdc], R39 ;  /* 0x002bdc2701007387 */ /* 0x0003e20000100800 */
[----:B------:R-:W-:Y:S02]  /*5f510*/  STL [R1+0x2bf0], R33 ;  /* 0x002bf02101007387 */ /* 0x000fe40000100800 */
[----:B------:R-:W4:Y:S02]  /*5f520*/  LDL.LU R35, [R1+0x2d6c] ;  /* 0x002d6c0001237983 */ /* 0x000f240000300800 */
[----:B------:R-:W-:Y:S01]  /*5f530*/  IMAD.MOV.U32 R29, RZ, RZ, R39 ;  /* 0x000000ffff1d7224 */ /* 0x000fe200078e0027 */
[----:B------:R1:W-:Y:S04]  /*5f540*/  STL [R1+0x2bec], R34 ;  /* 0x002bec2201007387 */ /* 0x0003e80000100800 */
[----:B------:R1:W-:Y:S04]  /*5f550*/  LDGSTS.E [R0+0x15000], [R28.64], P0 ;  /* 0x150000001c007fae */ /* 0x0003e80008121846 */
[----:B-1----:R-:W4:Y:S01]  /*5f560*/  LDL.LU R39, [R1+0x2d74] ;  /* 0x002d740001277983 */ /* 0x002f220000300800 */
[----:B------:R-:W-:-:S02]  /*5f570*/  IMAD.MOV.U32 R28, RZ, RZ, R33 ;  /* 0x000000ffff1c7224 */ /* 0x000fc400078e0021 */
[----:B------:R-:W-:Y:S02]  /*5f580*/  IMAD.MOV.U32 R29, RZ, RZ, R34 ;  /* 0x000000ffff1d7224 */ /* 0x000fe400078e0022 */
[----:B------:R-:W4:Y:S01]  /*5f590*/  LDL.LU R34, [R1+0x2d80] ;  /* 0x002d800001227983 */ /* 0x000f220000300800 */
[----:B------:R-:W4:Y:S03]  /*5f5a0*/  LDL.LU R33, [R1+0x2d88] ;  /* 0x002d880001217983 */ /* 0x000f260000300800 */
[----:B------:R1:W-:Y:S01]  /*5f5b0*/  LDGSTS.E [R0+0x15400], [R28.64], P0 ;  /* 0x154000001c007fae */ /* 0x0003e20008121846 */
[----:B------:R-:W-:Y:S02]  /*5f5c0*/  IADD3 R36, P1, R36, UR8, RZ ;  /* 0x0000000824247c10 */ /* 0x000fe4000ff3e0ff */
[----:B------:R-:W-:Y:S02]  /*5f5d0*/  IADD3 R43, P2, R43, UR8, RZ ;  /* 0x000000082b2b7c10 */ /* 0x000fe4000ff5e0ff */
[----:B------:R-:W-:Y:S01]  /*5f5e0*/  IADD3.X R42, R42, UR5, RZ, P1, !PT ;  /* 0x000000052a2a7c10 */ /* 0x000fe20008ffe4ff */
[----:B------:R-:W-:Y:S01]  /*5f5f0*/  STL [R1+0x2c00], R36 ;  /* 0x002c002401007387 */ /* 0x000fe20000100800 */
[----:B------:R-:W-:-:S03]  /*5f600*/  IADD3.X R44, R44, UR5, RZ, P2, !PT ;  /* 0x000000052c2c7c10 */ /* 0x000fc600097fe4ff */
[----:B------:R1:W-:Y:S02]  /*5f610*/  STL [R1+0x2bfc], R42 ;  /* 0x002bfc2a01007387 */ /* 0x0003e40000100800 */
[----:B-1----:R-:W-:Y:S02]  /*5f620*/  IMAD.MOV.U32 R29, RZ, RZ, R42 ;  /* 0x000000ffff1d7224 */ /* 0x002fe400078e002a */
[----:B------:R-:W-:Y:S01]  /*5f630*/  STL [R1+0x2c10], R43 ;  /* 0x002c102b01007387 */ /* 0x000fe20000100800 */
[----:B------:R-:W-:Y:S01]  /*5f640*/  IMAD.MOV.U32 R28, RZ, RZ, R36 ;  /* 0x000000ffff1c7224 */ /* 0x000fe200078e0024 */
[----:B------:R-:W-:-:S04]  /*5f650*/  IADD3 R30, P1, R30, UR8, RZ ;  /* 0x000000081e1e7c10 */ /* 0x000fc8000ff3e0ff */
[----:B------:R1:W-:Y:S04]  /*5f660*/  LDGSTS.E [R0+0x15800], [R28.64], P0 ;  /* 0x158000001c007fae */ /* 0x0003e80008121846 */
[----:B------:R-:W4:Y:S01]  /*5f670*/  LDL.LU R42, [R1+0x2d7c] ;  /* 0x002d7c00012a7983 */ /* 0x000f220000300800 */
[----:B------:R-:W-:Y:S02]  /*5f680*/  STL [R1+0x2c0c], R44 ;  /* 0x002c0c2c01007387 */ /* 0x000fe40000100800 */
[----:B------:R-:W4:Y:S01]  /*5f690*/  LDL.LU R36, [R1+0x2d84] ;  /* 0x002d840001247983 */ /* 0x000f220000300800 */
[----:B------:R-:W-:Y:S01]  /*5f6a0*/  IADD3 R37, P2, R37, UR8, RZ ;  /* 0x0000000825257c10 */ /* 0x000fe2000ff5e0ff */
[----:B------:R-:W-:Y:S01]  /*5f6b0*/  STL [R1+0x2c20], R30 ;  /* 0x002c201e01007387 */ /* 0x000fe20000100800 */
[----:B-1----:R-:W-:-:S02]  /*5f6c0*/  IMAD.MOV.U32 R28, RZ, RZ, R43 ;  /* 0x000000ffff1c7224 */ /* 0x002fc400078e002b */
[----:B------:R-:W-:-:S05]  /*5f6d0*/  IMAD.MOV.U32 R29, RZ, RZ, R44 ;  /* 0x000000ffff1d7224 */ /* 0x000fca00078e002c */
[----:B------:R1:W-:Y:S02]  /*5f6e0*/  LDGSTS.E [R0+0x15c00], [R28.64], P0 ;  /* 0x15c000001c007fae */ /* 0x0003e40008121846 */
[----:B-1----:R-:W-:Y:S01]  /*5f6f0*/  IMAD.MOV.U32 R28, RZ, RZ, R30 ;  /* 0x000000ffff1c7224 */ /* 0x002fe200078e001e */
[----:B--2---:R-:W-:-:S05]  /*5f700*/  IADD3.X R40, R40, UR5, RZ, P1, !PT ;  /* 0x0000000528287c10 */ /* 0x004fca0008ffe4ff */
[----:B------:R-:W-:Y:S01]  /*5f710*/  IMAD.MOV.U32 R29, RZ, RZ, R40 ;  /* 0x000000ffff1d7224 */ /* 0x000fe200078e0028 */
[----:B------:R1:W-:Y:S01]  /*5f720*/  STL [R1+0x2c1c], R40 ;  /* 0x002c1c2801007387 */ /* 0x0003e20000100800 */
[----:B------:R-:W-:Y:S01]  /*5f730*/  IADD3.X R41, R41, UR5, RZ, P2, !PT ;  /* 0x0000000529297c10 */ /* 0x000fe200097fe4ff */
[----:B------:R-:W-:Y:S02]  /*5f740*/  STL [R1+0x2c30], R37 ;  /* 0x002c302501007387 */ /* 0x000fe40000100800 */
[----:B------:R2:W-:Y:S04]  /*5f750*/  LDGSTS.E [R0+0x16000], [R28.64], P0 ;  /* 0x160000001c007fae */ /* 0x0005e80008121846 */
[----:B-1----:R-:W4:Y:S01]  /*5f760*/  LDL.LU R40, [R1+0x3278] ;  /* 0x0032780001287983 */ /* 0x002f220000300800 */
[----:B------:R1:W-:Y:S02]  /*5f770*/  STL [R1+0x2c2c], R41 ;  /* 0x002c2c2901007387 */ /* 0x0003e40000100800 */
[----:B------:R-:W4:Y:S01]  /*5f780*/  LDL.LU R30, [R1+0x3274] ;  /* 0x00327400011e7983 */ /* 0x000f220000300800 */
[----:B---3--:R-:W-:Y:S01]  /*5f790*/  IADD3 R31, P1, R31, UR8, RZ ;  /* 0x000000081f1f7c10 */ /* 0x008fe2000ff3e0ff */
[----:B--2---:R-:W-:-:S02]  /*5f7a0*/  IMAD.MOV.U32 R29, RZ, RZ, R41 ;  /* 0x000000ffff1d7224 */ /* 0x004fc400078e0029 */
[----:B------:R-:W-:Y:S01]  /*5f7b0*/  IMAD.MOV.U32 R28, RZ, RZ, R37 ;  /* 0x000000ffff1c7224 */ /* 0x000fe200078e0025 */
[----:B-1----:R-:W2:Y:S01]  /*5f7c0*/  LDL.LU R41, [R1+0x2d8c] ;  /* 0x002d8c0001297983 */ /* 0x002ea20000300800 */
[----:B----4-:R-:W-:-:S03]  /*5f7d0*/  IADD3 R38, P2, R38, UR8, RZ ;  /* 0x0000000826267c10 */ /* 0x010fc6000ff5e0ff */
[----:B------:R-:W3:Y:S04]  /*5f7e0*/  LDL.LU R37, [R1+0x2d90] ;  /* 0x002d900001257983 */ /* 0x000ee80000300800 */
[----:B------:R1:W-:Y:S01]  /*5f7f0*/  LDGSTS.E [R0+0x16400], [R28.64], P0 ;  /* 0x164000001c007fae */ /* 0x0003e20008121846 */
[----:B------:R-:W-:Y:S02]  /*5f800*/  STL [R1+0x2d70], R31 ;  /* 0x002d701f01007387 */ /* 0x000fe40000100800 */
[----:B-1----:R-:W-:Y:S01]  /*5f810*/  IMAD.MOV.U32 R28, RZ, RZ, R31 ;  /* 0x000000ffff1c7224 */ /* 0x002fe200078e001f */
[----:B------:R-:W-:-:S05]  /*5f820*/  IADD3.X R35, R35, UR5, RZ, P1, !PT ;  /* 0x0000000523237c10 */ /* 0x000fca0008ffe4ff */
[----:B------:R-:W-:Y:S01]  /*5f830*/  IMAD.MOV.U32 R29, RZ, RZ, R35 ;  /* 0x000000ffff1d7224 */ /* 0x000fe200078e0023 */
[----:B------:R1:W-:Y:S01]  /*5f840*/  STL [R1+0x2d6c], R35 ;  /* 0x002d6c2301007387 */ /* 0x0003e20000100800 */
[----:B------:R-:W-:Y:S01]  /*5f850*/  IADD3.X R39, R39, UR5, RZ, P2, !PT ;  /* 0x0000000527277c10 */ /* 0x000fe200097fe4ff */
[----:B------:R4:W-:Y:S02]  /*5f860*/  STL [R1+0x2d78], R38 ;  /* 0x002d782601007387 */ /* 0x0009e40000100800 */
[----:B------:R4:W-:Y:S04]  /*5f870*/  LDGSTS.E [R0+0x16800], [R28.64], P0 ;  /* 0x168000001c007fae */ /* 0x0009e80008121846 */
[----:B-1----:R-:W3:Y:S01]  /*5f880*/  LDL.LU R35, [R1+0x3270] ;  /* 0x0032700001237983 */ /* 0x002ee20000300800 */
[----:B------:R1:W-:Y:S02]  /*5f890*/  STL [R1+0x2d74], R39 ;  /* 0x002d742701007387 */ /* 0x0003e40000100800 */
[----:B------:R-:W3:Y:S02]  /*5f8a0*/  LDL.LU R31, [R1+0x326c] ;  /* 0x00326c00011f7983 */ /* 0x000ee40000300800 */
[----:B----4-:R-:W-:-:S02]  /*5f8b0*/  IMAD.MOV.U32 R28, RZ, RZ, R38 ;  /* 0x000000ffff1c7224 */ /* 0x010fc400078e0026 */
[----:B------:R-:W4:Y:S01]  /*5f8c0*/  LDL.LU R38, [R1+0x2d94] ;  /* 0x002d940001267983 */ /* 0x000f220000300800 */
[----:B------:R-:W-:Y:S02]  /*5f8d0*/  IMAD.MOV.U32 R29, RZ, RZ, R39 ;  /* 0x000000ffff1d7224 */ /* 0x000fe400078e0027 */
[----:B-1----:R-:W4:Y:S01]  /*5f8e0*/  LDL.LU R39, [R1+0x2d98] ;  /* 0x002d980001277983 */ /* 0x002f220000300800 */
        /* <DEDUP_REMOVED lines=21> */
[----:B------:R-:W-:Y:S02]  /*5fa40*/  IADD3 R40, P1, R40, UR8, RZ ;  /* 0x0000000828287c10 */ /* 0x000fe4000ff3e0ff */
[----:B------:R-:W-:-:S03]  /*5fa50*/  IADD3 R30, P2, R30, UR8, RZ ;  /* 0x000000081e1e7c10 */ /* 0x000fc6000ff5e0ff */
[----:B------:R3:W-:Y:S01]  /*5fa60*/  STL [R1+0x3278], R40 ;  /* 0x0032782801007387 */ /* 0x0007e20000100800 */
[----:B--2---:R-:W-:Y:S01]  /*5fa70*/  IADD3.X R41, R41, UR5, RZ, P1, !PT ;  /* 0x0000000529297c10 */ /* 0x004fe20008ffe4ff */
[----:B-1----:R-:W-:Y:S01]  /*5fa80*/  IMAD.MOV.U32 R28, RZ, RZ, R40 ;  /* 0x000000ffff1c7224 */ /* 0x002fe200078e0028 */
[----:B---3--:R-:W-:-:S03]  /*5fa90*/  IADD3.X R37, R37, UR5, RZ, P2, !PT ;  /* 0x0000000525257c10 */ /* 0x008fc600097fe4ff */
[----:B------:R1:W-:Y:S01]  /*5faa0*/  STL [R1+0x2d8c], R41 ;  /* 0x002d8c2901007387 */ /* 0x0003e20000100800 */
[----:B------:R2:W-:Y:S02]  /*5fab0*/  STL [R1+0x3274], R30 ;  /* 0x0032741e01007387 */ /* 0x0005e40000100800 */
[----:B------:R-:W3:Y:S02]  /*5fac0*/  LDL.LU R40, [R1+0x2da4] ;  /* 0x002da40001287983 */ /* 0x000ee40000300800 */
[----:B------:R-:W-:Y:S01]  /*5fad0*/  IMAD.MOV.U32 R29, RZ, RZ, R41 ;  /* 0x000000ffff1d7224 */ /* 0x000fe200078e0029 */
[----:B------:R2:W-:Y:S04]  /*5fae0*/  STL [R1+0x2d90], R37 ;  /* 0x002d902501007387 */ /* 0x0005e80000100800 */
[----:B------:R2:W-:Y:S04]  /*5faf0*/  LDGSTS.E [R0+0x17800], [R28.64], P0 ;  /* 0x178000001c007fae */ /* 0x0005e80008121846 */
[----:B-1----:R-:W3:Y:S01]  /*5fb00*/  LDL.LU R41, [R1+0x2da8] ;  /* 0x002da80001297983 */ /* 0x002ee20000300800 */
[----:B--2---:R-:W-:-:S02]  /*5fb10*/  IMAD.MOV.U32 R28, RZ, RZ, R30 ;  /* 0x000000ffff1c7224 */ /* 0x004fc400078e001e */
[----:B------:R-:W-:Y:S01]  /*5fb20*/  IMAD.MOV.U32 R29, RZ, RZ, R37 ;  /* 0x000000ffff1d7224 */ /* 0x000fe200078e0025 */
[----:B------:R-:W2:Y:S01]  /*5fb30*/  LDL.LU R30, [R1+0x3258] ;  /* 0x00325800011e7983 */ /* 0x000ea20000300800 */
[----:B------:R-:W2:Y:S03]  /*5fb40*/  LDL.LU R37, [R1+0x3254] ;  /* 0x0032540001257983 */ /* 0x000ea60000300800 */
[----:B------:R1:W-:Y:S01]  /*5fb50*/  LDGSTS.E [R0+0x17c00], [R28.64], P0 ;  /* 0x17c000001c007fae */ /* 0x0003e20008121846 */
[----:B------:R-:W-:Y:S02]  /*5fb60*/  IADD3 R35, P1, R35, UR8, RZ ;  /* 0x0000000823237c10 */ /* 0x000fe4000ff3e0ff */
[----:B------:R-:W-:Y:S02]  /*5fb70*/  IADD3 R31, P2, R31, UR8, RZ ;  /* 0x000000081f1f7c10 */ /* 0x000fe4000ff5e0ff */
[----:B----4-:R-:W-:Y:S01]  /*5fb80*/  IADD3.X R38, R38, UR5, RZ, P1, !PT ;  /* 0x0000000526267c10 */ /* 0x010fe20008ffe4ff */
[----:B------:R4:W-:Y:S01]  /*5fb90*/  STL [R1+0x3270], R35 ;  /* 0x0032702301007387 */ /* 0x0009e20000100800 */
[----:B------:R-:W-:Y:S01]  /*5fba0*/  IADD3.X R39, R39, UR5, RZ, P2, !PT ;  /* 0x0000000527277c10 */ /* 0x000fe200097fe4ff */
[----:B-1----:R-:W-:-:S02]  /*5fbb0*/  IMAD.MOV.U32 R28, RZ, RZ, R35 ;  /* 0x000000ffff1c7224 */ /* 0x002fc400078e0023 */
[----:B------:R1:W-:Y:S01]  /*5fbc0*/  STL [R1+0x2d94], R38 ;  /* 0x002d942601007387 */ /* 0x0003e20000100800 */
[----:B------:R-:W-:Y:S02]  /*5fbd0*/  STL [R1+0x326c], R31 ;  /* 0x00326c1f01007387 */ /* 0x000fe40000100800 */
[----:B------:R-:W-:Y:S01]  /*5fbe0*/  IMAD.MOV.U32 R29, RZ, RZ, R38 ;  /* 0x000000ffff1d7224 */ /* 0x000fe200078e0026 */
[----:B----4-:R-:W4:Y:S01]  /*5fbf0*/  LDL.LU R35, [R1+0x2dac] ;  /* 0x002dac0001237983 */ /* 0x010f220000300800 */
[----:B------:R1:W-:Y:S03]  /*5fc00*/  STL [R1+0x2d98], R39 ;  /* 0x002d982701007387 */ /* 0x0003e60000100800 */
        /* <DEDUP_REMOVED lines=27> */
[----:B---3--:R-:W-:-:S05]  /*5fdc0*/  IADD3.X R40, R40, UR5, RZ, P1, !PT ;  /* 0x0000000528287c10 */ /* 0x008fca0008ffe4ff */
        /* <DEDUP_REMOVED lines=8> */
[----:B--2---:R-:W-:Y:S01]  /*5fe50*/  IADD3 R30, P1, R30, UR8, RZ ;  /* 0x000000081e1e7c10 */ /* 0x004fe2000ff3e0ff */
[----:B---3--:R-:W-:-:S02]  /*5fe60*/  IMAD.MOV.U32 R29, RZ, RZ, R41 ;  /* 0x000000ffff1d7224 */ /* 0x008fc400078e0029 */
[----:B------:R-:W-:Y:S01]  /*5fe70*/  IMAD.MOV.U32 R28, RZ, RZ, R36 ;  /* 0x000000ffff1c7224 */ /* 0x000fe200078e0024 */
[----:B-1----:R-:W2:Y:S01]  /*5fe80*/  LDL.LU R41, [R1+0x2dbc] ;  /* 0x002dbc0001297983 */ /* 0x002ea20000300800 */
[----:B------:R-:W-:Y:S01]  /*5fe90*/  IADD3 R37, P2, R37, UR8, RZ ;  /* 0x0000000825257c10 */ /* 0x000fe2000ff5e0ff */
[----:B------:R-:W3:Y:S02]  /*5fea0*/  LDL.LU R36, [R1+0x2dc0] ;  /* 0x002dc00001247983 */ /* 0x000ee40000300800 */
[----:B------:R1:W-:Y:S01]  /*5feb0*/  LDGSTS.E [R0+0x19400], [R28.64], P0 ;  /* 0x194000001c007fae */ /* 0x0003e20008121846 */
[----:B------:R-:W-:Y:S02]  /*5fec0*/  STL [R1+0x3258], R30 ;  /* 0x0032581e01007387 */ /* 0x000fe40000100800 */
[----:B-1----:R-:W-:Y:S01]  /*5fed0*/  IMAD.MOV.U32 R28, RZ, RZ, R30 ;  /* 0x000000ffff1c7224 */ /* 0x002fe200078e001e */
[----:B----4-:R-:W-:Y:S02]  /*5fee0*/  IADD3.X R35, R35, UR5, RZ, P1, !PT ;  /* 0x0000000523237c10 */ /* 0x010fe40008ffe4ff */
[----:B------:R-:W-:-:S03]  /*5fef0*/  IADD3.X R38, R38, UR5, RZ, P2, !PT ;  /* 0x0000000526267c10 */ /* 0x000fc600097fe4ff */
[----:B------:R-:W-:Y:S01]  /*5ff00*/  IMAD.MOV.U32 R29, RZ, RZ, R35 ;  /* 0x000000ffff1d7224 */ /* 0x000fe200078e0023 */
[----:B------:R1:W-:Y:S01]  /*5ff10*/  STL [R1+0x2dac], R35 ;  /* 0x002dac2301007387 */ /* 0x0003e20000100800 */
[----:B------:R4:W-:Y:S03]  /*5ff20*/  STL [R1+0x3254], R37 ;  /* 0x0032542501007387 */ /* 0x0009e60000100800 */
[----:B------:R4:W-:Y:S04]  /*5ff30*/  LDGSTS.E [R0+0x19800], [R28.64], P0 ;  /* 0x198000001c007fae */ /* 0x0009e80008121846 */
[----:B-1----:R-:W3:Y:S01]  /*5ff40*/  LDL.LU R35, [R1+0x3240] ;  /* 0x0032400001237983 */ /* 0x002ee20000300800 */
[----:B------:R1:W-:Y:S02]  /*5ff50*/  STL [R1+0x2db0], R38 ;  /* 0x002db02601007387 */ /* 0x0003e40000100800 */
[----:B------:R-:W3:Y:S02]  /*5ff60*/  LDL.LU R30, [R1+0x323c] ;  /* 0x00323c00011e7983 */ /* 0x000ee40000300800 */
[----:B----4-:R-:W-:-:S02]  /*5ff70*/  IMAD.MOV.U32 R28, RZ, RZ, R37 ;  /* 0x000000ffff1c7224 */ /* 0x010fc400078e0025 */
[----:B------:R-:W4:Y:S01]  /*5ff80*/  LDL.LU R37, [R1+0x2dc4] ;  /* 0x002dc40001257983 */ /* 0x000f220000300800 */
[----:B------:R-:W-:Y:S01]  /*5ff90*/  IMAD.MOV.U32 R29, RZ, RZ, R38 ;  /* 0x000000ffff1d7224 */ /* 0x000fe200078e0026 */
[----:B------:R-:W-:Y:S01]  /*5ffa0*/  IADD3 R39, P1, R39, UR8, RZ ;  /* 0x0000000827277c10 */ /* 0x000fe2000ff3e0ff */
[----:B-1----:R-:W4:Y:S01]  /*5ffb0*/  LDL.LU R38, [R1+0x2dc8] ;  /* 0x002dc80001267983 */ /* 0x002f220000300800 */
[----:B------:R-:W-:Y:S02]  /*5ffc0*/  IADD3 R31, P2, R31, UR8, RZ ;  /* 0x000000081f1f7c10 */ /* 0x000fe4000ff5e0ff */
        /* <DEDUP_REMOVED lines=41> */
[----:B-1----:R-:W-:Y:S01]  /*60260*/  IMAD.MOV.U32 R28, RZ, RZ, R35 ;  /* 0x000000ffff1c7224 */ /* 0x002fe200078e0023 */
[----:B------:R-:W-:-:S02]  /*60270*/  IADD3.X R38, R38, UR5, RZ, P2, !PT ;  /* 0x0000000526267c10 */ /* 0x000fc400097fe4ff */
        /* <DEDUP_REMOVED lines=48> */
[----:B------:R1:W-:Y:S02]  /*60580*/  STL [R1+0x3228], R33 ;  /* 0x0032282101007387 */ /* 0x0003e40000100800 */
[----:B-1----:R-:W-:Y:S01]  /*60590*/  IMAD.MOV.U32 R28, RZ, RZ, R33 ;  /* 0x000000ffff1c7224 */ /* 0x002fe200078e0021 */
[----:B----4-:R-:W-:Y:S02]  /*605a0*/  IADD3.X R35, R35, UR5, RZ, P1, !PT ;  /* 0x0000000523237c10 */ /* 0x010fe40008ffe4ff */
[----:B------:R-:W-:-:S03]  /*605b0*/  IADD3.X R37, R37, UR5, RZ, P2, !PT ;  /* 0x0000000525257c10 */ /* 0x000fc600097fe4ff */
[----:B------:R-:W-:Y:S01]  /*605c0*/  IMAD.MOV.U32 R29, RZ, RZ, R35 ;  /* 0x000000ffff1d7224 */ /* 0x000fe200078e0023 */
[----:B------:R1:W-:Y:S01]  /*605d0*/  STL [R1+0x2ddc], R35 ;  /* 0x002ddc2301007387 */ /* 0x0003e20000100800 */
[----:B------:R4:W-:Y:S02]  /*605e0*/  STL [R1+0x3224], R36 ;  /* 0x0032242401007387 */ /* 0x0009e40000100800 */
[----:B------:R-:W3:Y:S02]  /*605f0*/  LDL.LU R33, [R1+0x2e30] ;  /* 0x002e300001217983 */ /* 0x000ee40000300800 */
[----:B------:R4:W-:Y:S01]  /*60600*/  STL [R1+0x2de0], R37 ;  /* 0x002de02501007387 */ /* 0x0009e20000100800 */
[----:B------:R4:W-:Y:S04]  /*60610*/  LDGSTS.E [R0+0x1c800], [R28.64], P0 ;  /* 0x1c8000001c007fae */ /* 0x0009e80008121846 */
[----:B-1----:R-:W3:Y:S01]  /*60620*/  LDL.LU R35, [R1+0x2e2c] ;  /* 0x002e2c0001237983 */ /* 0x002ee20000300800 */
[----:B------:R-:W-:Y:S01]  /*60630*/  IADD3 R38, P1, R38, UR8, RZ ;  /* 0x0000000826267c10 */ /* 0x000fe2000ff3e0ff */
[----:B----4-:R-:W-:-:S02]  /*60640*/  IMAD.MOV.U32 R28, RZ, RZ, R36 ;  /* 0x000000ffff1c7224 */ /* 0x010fc400078e0024 */
[----:B------:R-:W4:Y:S01]  /*60650*/  LDL.LU R36, [R1+0x2df4] ;  /* 0x002df40001247983 */ /* 0x000f220000300800 */
[----:B------:R-:W-:Y:S02]  /*60660*/  IMAD.MOV.U32 R29, RZ, RZ, R37 ;  /* 0x000000ffff1d7224 */ /* 0x000fe400078e0025 */
[----:B------:R-:W4:Y:S01]  /*60670*/  LDL.LU R37, [R1+0x2df8] ;  /* 0x002df80001257983 */ /* 0x000f220000300800 */
[----:B------:R-:W-:Y:S01]  /*60680*/  IADD3 R30, P2, R30, UR8, RZ ;  /* 0x000000081e1e7c10 */ /* 0x000fe2000ff5e0ff */
[----:B------:R1:W-:Y:S04]  /*60690*/  STL [R1+0x2fc0], R38 ;  /* 0x002fc02601007387 */ /* 0x0003e80000100800 */
[----:B------:R1:W-:Y:S02]  /*606a0*/  LDGSTS.E [R0+0x1cc00], [R28.64], P0 ;  /* 0x1cc000001c007fae */ /* 0x0003e40008121846 */
[----:B-1----:R-:W-:Y:S01]  /*606b0*/  IMAD.MOV.U32 R28, RZ, RZ, R38 ;  /* 0x000000ffff1c7224 */ /* 0x002fe200078e0026 */
[----:B------:R-:W-:-:S02]  /*606c0*/  IADD3.X R42, R42, UR5, RZ, P1, !PT ;  /* 0x000000052a2a7c10 */ /* 0x000fc40008ffe4ff */
[----:B------:R-:W-:-:S03]  /*606d0*/  IADD3.X R39, R39, UR5, RZ, P2, !PT ;  /* 0x0000000527277c10 */ /* 0x000fc600097fe4ff */
[----:B------:R1:W-:Y:S01]  /*606e0*/  STL [R1+0x2de4], R42 ;  /* 0x002de42a01007387 */ /* 0x0003e20000100800 */
[----:B------:R1:W-:Y:S02]  /*606f0*/  STL [R1+0x2e3c], R30 ;  /* 0x002e3c1e01007387 */ /* 0x0003e40000100800 */
[----:B------:R-:W4:Y:S02]  /*60700*/  LDL.LU R43, [R1+0x2e28] ;  /* 0x002e2800012b7983 */ /* 0x000f240000300800 */
[----:B------:R1:W-:Y:S01]  /*60710*/  STL [R1+0x2de8], R39 ;  /* 0x002de82701007387 */ /* 0x0003e20000100800 */
[----:B------:R-:W4:Y:S01]  /*60720*/  LDL.LU R38, [R1+0x2e24] ;  /* 0x002e240001267983 */ /* 0x000f220000300800 */
[----:B------:R-:W4:Y:S02]  /*60730*/  LDL.LU R44, [R1+0x2dfc] ;  /* 0x002dfc00012c7983 */ /* 0x000f240000300800 */
[----:B------:R-:W-:Y:S02]  /*60740*/  IMAD.MOV.U32 R29, RZ, RZ, R42 ;  /* 0x000000ffff1d7224 */ /* 0x000fe400078e002a */
[----:B-1----:R-:W4:Y:S04]  /*60750*/  LDL.LU R42, [R1+0x2e00] ;  /* 0x002e0000012a7983 */ /* 0x002f280000300800 */
[----:B------:R1:W-:Y:S02]  /*60760*/  LDGSTS.E [R0+0x1d000], [R28.64], P0 ;  /* 0x1d0000001c007fae */ /* 0x0003e40008121846 */
[----:B-1----:R-:W-:-:S02]  /*60770*/  IMAD.MOV.U32 R28, RZ, RZ, R30 ;  /* 0x000000ffff1c7224 */ /* 0x002fc400078e001e */
        /* <DEDUP_REMOVED lines=11> */
[----:B------:R-:W-:Y:S02]  /*60830*/  STL [R1+0x2e34], R31 ;  /* 0x002e341f01007387 */ /* 0x000fe40000100800 */
[----:B------:R-:W2:Y:S02]  /*60840*/  LDL.LU R40, [R1+0x2e04] ;  /* 0x002e040001287983 */ /* 0x000ea40000300800 */
[----:B------:R-:W-:Y:S01]  /*60850*/  IMAD.MOV.U32 R29, RZ, RZ, R41 ;  /* 0x000000ffff1d7224 */ /* 0x000fe200078e0029 */
[----:B------:R3:W-:Y:S04]  /*60860*/  STL [R1+0x2df0], R34 ;  /* 0x002df02201007387 */ /* 0x0007e80000100800 */
[----:B------:R3:W-:Y:S04]  /*60870*/  LDGSTS.E [R0+0x1d800], [R28.64], P0 ;  /* 0x1d8000001c007fae */ /* 0x0007e80008121846 */
[----:B-1----:R-:W2:Y:S01]  /*60880*/  LDL.LU R41, [R1+0x2e08] ;  /* 0x002e080001297983 */ /* 0x002ea20000300800 */
[----:B---3--:R-:W-:-:S02]  /*60890*/  IMAD.MOV.U32 R28, RZ, RZ, R31 ;  /* 0x000000ffff1c7224 */ /* 0x008fc400078e001f */
[----:B------:R-:W-:Y:S02]  /*608a0*/  IMAD.MOV.U32 R29, RZ, RZ, R34 ;  /* 0x000000ffff1d7224 */ /* 0x000fe400078e0022 */
[----:B------:R-:W3:Y:S01]  /*608b0*/  LDL.LU R34, [R1+0x2e18] ;  /* 0x002e180001227983 */ /* 0x000ee20000300800 */
[----:B------:R-:W3:Y:S03]  /*608c0*/  LDL.LU R31, [R1+0x2e14] ;  /* 0x002e1400011f7983 */ /* 0x000ee60000300800 */
[----:B------:R1:W-:Y:S01]  /*608d0*/  LDGSTS.E [R0+0x1dc00], [R28.64], P0 ;  /* 0x1dc000001c007fae */ /* 0x0003e20008121846 */
[----:B------:R-:W-:Y:S02]  /*608e0*/  IADD3 R33, P1, R33, UR8, RZ ;  /* 0x0000000821217c10 */ /* 0x000fe4000ff3e0ff */
[----:B------:R-:W-:-:S03]  /*608f0*/  IADD3 R35, P2, R35, UR8, RZ ;  /* 0x0000000823237c10 */ /* 0x000fc6000ff5e0ff */
[----:B------:R-:W-:Y:S01]  /*60900*/  STL [R1+0x2e30], R33 ;  /* 0x002e302101007387 */ /* 0x000fe20000100800 */
[----:B----4-:R-:W-:Y:S02]  /*60910*/  IADD3.X R36, R36, UR5, RZ, P1, !PT ;  /* 0x0000000524247c10 */ /* 0x010fe40008ffe4ff */
[----:B------:R-:W-:-:S03]  /*60920*/  IADD3.X R37, R37, UR5, RZ, P2, !PT ;  /* 0x0000000525257c10 */ /* 0x000fc600097fe4ff */
[----:B------:R4:W-:Y:S01]  /*60930*/  STL [R1+0x2df4], R36 ;  /* 0x002df42401007387 */ /* 0x0009e20000100800 */
[----:B-1----:R-:W-:Y:S02]  /*60940*/  IMAD.MOV.U32 R29, RZ, RZ, R36 ;  /* 0x000000ffff1d7224 */ /* 0x002fe400078e0024 */
[----:B------:R1:W-:Y:S02]  /*60950*/  STL [R1+0x2e2c], R35 ;  /* 0x002e2c2301007387 */ /* 0x0003e40000100800 */
[----:B------:R-:W-:-:S05]  /*60960*/  IMAD.MOV.U32 R28, RZ, RZ, R33 ;  /* 0x000000ffff1c7224 */ /* 0x000fca00078e0021 */
[----:B------:R1:W-:Y:S04]  /*60970*/  LDGSTS.E [R0+0x1e000], [R28.64], P0 ;  /* 0x1e0000001c007fae */ /* 0x0003e80008121846 */
[----:B----4-:R-:W4:Y:S01]  /*60980*/  LDL.LU R36, [R1+0x2e0c] ;  /* 0x002e0c0001247983 */ /* 0x010f220000300800 */
[----:B------:R1:W-:Y:S02]  /*60990*/  STL [R1+0x2df8], R37 ;  /* 0x002df82501007387 */ /* 0x0003e40000100800 */
[----:B------:R-:W4:Y:S02]  /*609a0*/  LDL.LU R33, [R1+0x2e10] ;  /* 0x002e100001217983 */ /* 0x000f240000300800 */
[----:B-1----:R-:W-:Y:S02]  /*609b0*/  IMAD.MOV.U32 R28, RZ, RZ, R35 ;  /* 0x000000ffff1c7224 */ /* 0x002fe400078e0023 */
[----:B------:R-:W-:Y:S01]  /*609c0*/  IMAD.MOV.U32 R29, RZ, RZ, R37 ;  /* 0x000000ffff1d7224 */ /* 0x000fe200078e0025 */
[----:B------:R-:W4:Y:S01]  /*609d0*/  LDL.LU R35, [R1+0x2aa8] ;  /* 0x002aa80001237983 */ /* 0x000f220000300800 */
[----:B------:R-:W4:Y:S03]  /*609e0*/  LDL.LU R37, [R1+0x2ab8] ;  /* 0x002ab80001257983 */ /* 0x000f260000300800 */
[----:B------:R1:W-:Y:S01]  /*609f0*/  LDGSTS.E [R0+0x1e400], [R28.64], P0 ;  /* 0x1e4000001c007fae */ /* 0x0003e20008121846 */
[----:B------:R-:W-:-:S02]  /*60a00*/  IADD3 R43, P1, R43, UR8, RZ ;  /* 0x000000082b2b7c10 */ /* 0x000fc4000ff3e0ff */
[----:B------:R-:W-:Y:S02]  /*60a10*/  IADD3 R38, P2, R38, UR8, RZ ;  /* 0x0000000826267c10 */ /* 0x000fe4000ff5e0ff */
[----:B------:R-:W-:Y:S01]  /*60a20*/  IADD3.X R44, R44, UR5, RZ, P1, !PT ;  /* 0x000000052c2c7c10 */ /* 0x000fe20008ffe4ff */
[----:B-1----:R-:W-:Y:S01]  /*60a30*/  IMAD.MOV.U32 R28, RZ, RZ, R43 ;  /* 0x000000ffff1c7224 */ /* 0x002fe200078e002b */
[----:B------:R-:W-:Y:S01]  /*60a40*/  STL [R1+0x2e28], R43 ;  /* 0x002e282b01007387 */ /* 0x000fe20000100800 */
[----:B------:R-:W-:Y:S02]  /*60a50*/  IADD3.X R42, R42, UR5, RZ, P2, !PT ;  /* 0x000000052a2a7c10 */ /* 0x000fe400097fe4ff */
[----:B------:R-:W-:Y:S01]  /*60a60*/  IMAD.MOV.U32 R29, RZ, RZ, R44 ;  /* 0x000000ffff1d7224 */ /* 0x000fe200078e002c */
[----:B------:R-:W-:Y:S01]  /*60a70*/  STL [R1+0x2dfc], R44 ;  /* 0x002dfc2c01007387 */ /* 0x000fe20000100800 */
[----:B------:R1:W-:Y:S02]  /*60a80*/  STL [R1+0x2e24], R38 ;  /* 0x002e242601007387 */ /* 0x0003e40000100800 */
[----:B------:R-:W-:Y:S01]  /*60a90*/  STL [R1+0x2e00], R42 ;  /* 0x002e002a01007387 */ /* 0x000fe20000100800 */
[----:B------:R1:W-:Y:S02]  /*60aa0*/  LDGSTS.E [R0+0x1e800], [R28.64], P0 ;  /* 0x1e8000001c007fae */ /* 0x0003e40008121846 */
[----:B-1----:R-:W-:-:S02]  /*60ab0*/  IMAD.MOV.U32 R28, RZ, RZ, R38 ;  /* 0x000000ffff1c7224 */ /* 0x002fc400078e0026 */
[----:B------:R-:W4:Y:S01]  /*60ac0*/  LDL.LU R38, [R1+0x2aa4] ;  /* 0x002aa40001267983 */ /* 0x000f220000300800 */
[----:B------:R-:W4:Y:S01]  /*60ad0*/  LDL.LU R43, [R1+0x2ab4] ;  /* 0x002ab400012b7983 */ /* 0x000f220000300800 */
[----:B------:R-:W-:Y:S01]  /*60ae0*/  IADD3 R30, P1, R30, UR8, RZ ;  /* 0x000000081e1e7c10 */ /* 0x000fe2000ff3e0ff */
[----:B------:R-:W-:Y:S01]  /*60af0*/  IMAD.MOV.U32 R29, RZ, RZ, R42 ;  /* 0x000000ffff1d7224 */ /* 0x000fe200078e002a */
[----:B------:R-:W-:-:S03]  /*60b00*/  IADD3 R39, P2, R39, UR8, RZ ;  /* 0x0000000827277c10 */ /* 0x000fc6000ff5e0ff */
[----:B------:R-:W-:Y:S04]  /*60b10*/  STL [R1+0x2e20], R30 ;  /* 0x002e201e01007387 */ /* 0x000fe80000100800 */
        /* <DEDUP_REMOVED lines=12> */
[----:B--2---:R-:W-:Y:S01]  /*60be0*/  IMAD.MOV.U32 R29, RZ, RZ, R41 ;  /* 0x000000ffff1d7224 */ /* 0x004fe200078e0029 */
[----:B------:R-:W-:Y:S01]  /*60bf0*/  IADD3 R31, P1, R31, UR8, RZ ;  /* 0x000000081f1f7c10 */ /* 0x000fe2000ff3e0ff */
[----:B------:R-:W-:Y:S01]  /*60c00*/  IMAD.MOV.U32 R28, RZ, RZ, R39 ;  /* 0x000000ffff1c7224 */ /* 0x000fe200078e0027 */
[----:B-1----:R-:W2:Y:S01]  /*60c10*/  LDL.LU R41, [R1+0x2ac4] ;  /* 0x002ac40001297983 */ /* 0x002ea20000300800 */
[----:B------:R-:W3:Y:S02]  /*60c20*/  LDL.LU R39, [R1+0x2ad4] ;  /* 0x002ad40001277983 */ /* 0x000ee40000300800 */
[----:B------:R-:W-:Y:S01]  /*60c30*/  STL [R1+0x2e18], R34 ;  /* 0x002e182201007387 */ /* 0x000fe20000100800 */
[----:B------:R1:W-:Y:S02]  /*60c40*/  LDGSTS.E [R0+0x1f400], [R28.64], P0 ;  /* 0x1f4000001c007fae */ /* 0x0003e40008121846 */
[----:B-1----:R-:W-:Y:S01]  /*60c50*/  IMAD.MOV.U32 R28, RZ, RZ, R34 ;  /* 0x000000ffff1c7224 */ /* 0x002fe200078e0022 */
[----:B----4-:R-:W-:-:S02]  /*60c60*/  IADD3.X R36, R36, UR5, RZ, P2, !PT ;  /* 0x0000000524247c10 */ /* 0x010fc400097fe4ff */
[----:B------:R-:W-:-:S03]  /*60c70*/  IADD3.X R33, R33, UR5, RZ, P1, !PT ;  /* 0x0000000521217c10 */ /* 0x000fc60008ffe4ff */
[----:B------:R1:W-:Y:S01]  /*60c80*/  STL [R1+0x2e0c], R36 ;  /* 0x002e0c2401007387 */ /* 0x0003e20000100800 */
[----:B------:R-:W-:Y:S02]  /*60c90*/  STL [R1+0x2e14], R31 ;  /* 0x002e141f01007387 */ /* 0x000fe40000100800 */
[----:B------:R-:W-:Y:S02]  /*60ca0*/  IMAD.MOV.U32 R29, RZ, RZ, R36 ;  /* 0x000000ffff1d7224 */ /* 0x000fe400078e0024 */
[----:B------:R4:W-:Y:S01]  /*60cb0*/  STL [R1+0x2e10], R33 ;  /* 0x002e102101007387 */ /* 0x0009e20000100800 */
[----:B------:R-:W3:Y:S04]  /*60cc0*/  LDL.LU R42, [R1+0x2ae4] ;  /* 0x002ae400012a7983 */ /* 0x000ee80000300800 */
[----:B------:R4:W-:Y:S04]  /*60cd0*/  LDGSTS.E [R0+0x1f800], [R28.64], P0 ;  /* 0x1f8000001c007fae */ /* 0x0009e80008121846 */
[----:B-1----:R-:W3:Y:S01]  /*60ce0*/  LDL.LU R36, [R1+0x2ae8] ;  /* 0x002ae80001247983 */ /* 0x002ee20000300800 */
[----:B------:R-:W3:Y:S02]  /*60cf0*/  LDL.LU R34, [R1+0x2af4] ;  /* 0x002af40001227983 */ /* 0x000ee40000300800 */
[----:B----4-:R-:W-:-:S02]  /*60d00*/  IMAD.MOV.U32 R29, RZ, RZ, R33 ;  /* 0x000000ffff1d7224 */ /* 0x010fc400078e0021 */
[----:B------:R-:W4:Y:S01]  /*60d10*/  LDL.LU R33, [R1+0x2af8] ;  /* 0x002af80001217983 */ /* 0x000f220000300800 */
[----:B------:R-:W-:Y:S01]  /*60d20*/  IADD3 R35, P1, R35, UR8, RZ ;  /* 0x0000000823237c10 */ /* 0x000fe2000ff3e0ff */
[----:B------:R-:W-:Y:S01]  /*60d30*/  IMAD.MOV.U32 R28, RZ, RZ, R31 ;  /* 0x000000ffff1c7224 */ /* 0x000fe200078e001f */
[----:B------:R-:W-:Y:S02]  /*60d40*/  IADD3 R37, P2, R37, UR8, RZ ;  /* 0x0000000825257c10 */ /* 0x000fe4000ff5e0ff */
[----:B------:R-:W-:Y:S01]  /*60d50*/  LOP3.LUT R31, R0, 0x40, RZ, 0x3c, !PT ;  /* 0x00000040001f7812 */ /* 0x000fe200078e3cff */
[----:B------:R-:W-:Y:S04]  /*60d60*/  STL [R1+0x2aa8], R35 ;  /* 0x002aa82301007387 */ /* 0x000fe80000100800 */
[----:B------:R1:W-:Y:S01]  /*60d70*/  LDGSTS.E [R0+0x1fc00], [R28.64], P0 ;  /* 0x1fc000001c007fae */ /* 0x0003e20008121846 */
[----:B------:R-:W-:Y:S02]  /*60d80*/  STL [R1+0x2ab8], R37 ;  /* 0x002ab82501007387 */ /* 0x000fe40000100800 */
[----:B-1----:R-:W-:Y:S01]  /*60d90*/  IMAD.MOV.U32 R28, RZ, RZ, R35 ;  /* 0x000000ffff1c7224 */ /* 0x002fe200078e0023 */
[----:B------:R-:W-:-:S02]  /*60da0*/  IADD3.X R38, R38, UR5, RZ, P1, !PT ;  /* 0x0000000526267c10 */ /* 0x000fc40008ffe4ff */
[----:B------:R-:W-:-:S03]  /*60db0*/  IADD3.X R43, R43, UR5, RZ, P2, !PT ;  /* 0x000000052b2b7c10 */ /* 0x000fc600097fe4ff */
[----:B------:R-:W-:Y:S01]  /*60dc0*/  IMAD.MOV.U32 R29, RZ, RZ, R38 ;  /* 0x000000ffff1d7224 */ /* 0x000fe200078e0026 */
[----:B------:R1:W-:Y:S04]  /*60dd0*/  STL [R1+0x2aa4], R38 ;  /* 0x002aa42601007387 */ /* 0x0003e80000100800 */
[----:B------:R1:W-:Y:S04]  /*60de0*/  LDGSTS.E [R31+0x10200], [R28.64], P0 ;  /* 0x102000001c1f7fae */ /* 0x0003e80008121846 */
[----:B-1----:R-:W4:Y:S01]  /*60df0*/  LDL.LU R38, [R1+0x2b08] ;  /* 0x002b080001267983 */ /* 0x002f220000300800 */
[----:B------:R1:W-:Y:S02]  /*60e00*/  STL [R1+0x2ab4], R43 ;  /* 0x002ab42b01007387 */ /* 0x0003e40000100800 */
[----:B------:R-:W4:Y:S02]  /*60e10*/  LDL.LU R35, [R1+0x2b18] ;  /* 0x002b180001237983 */ /* 0x000f240000300800 */
[----:B------:R-:W-:-:S02]  /*60e20*/  IMAD.MOV.U32 R29, RZ, RZ, R43 ;  /* 0x000000ffff1d7224 */ /* 0x000fc400078e002b */
[----:B-1----:R-:W4:Y:S01]  /*60e30*/  LDL.LU R43, [R1+0x2b04] ;  /* 0x002b0400012b7983 */ /* 0x002f220000300800 */
[----:B------:R-:W-:Y:S02]  /*60e40*/  IMAD.MOV.U32 R28, RZ, RZ, R37 ;  /* 0x000000ffff1c7224 */ /* 0x000fe400078e0025 */
[----:B------:R-:W4:Y:S03]  /*60e50*/  LDL.LU R37, [R1+0x2b14] ;  /* 0x002b140001257983 */ /* 0x000f260000300800 */
[----:B------:R1:W-:Y:S01]  /*60e60*/  LDGSTS.E [R31+0x10600], [R28.64], P0 ;  /* 0x106000001c1f7fae */ /* 0x0003e20008121846 */
[----:B------:R-:W-:Y:S02]  /*60e70*/  IADD3 R40, P1, R40, UR8, RZ ;  /* 0x0000000828287c10 */ /* 0x000fe4000ff3e0ff */
[----:B------:R-:W-:-:S03]  /*60e80*/  IADD3 R30, P2, R30, UR8, RZ ;  /* 0x000000081e1e7c10 */ /* 0x000fc6000ff5e0ff */
[----:B------:R3:W-:Y:S01]  /*60e90*/  STL [R1+0x2ac8], R40 ;  /* 0x002ac82801007387 */ /* 0x0007e20000100800 */
[----:B--2---:R-:W-:Y:S02]  /*60ea0*/  IADD3.X R41, R41, UR5, RZ, P1, !PT ;  /* 0x0000000529297c10 */ /* 0x004fe40008ffe4ff */
[----:B---3--:R-:W-:Y:S01]  /*60eb0*/  IADD3.X R39, R39, UR5, RZ, P2, !PT ;  /* 0x0000000527277c10 */ /* 0x008fe200097fe4ff */
[----:B-1----:R-:W-:Y:S02]  /*60ec0*/  IMAD.MOV.U32 R28, RZ, RZ, R40 ;  /* 0x000000ffff1c7224 */ /* 0x002fe400078e0028 */
[----:B------:R1:W-:Y:S01]  /*60ed0*/  STL [R1+0x2ac4], R41 ;  /* 0x002ac42901007387 */ /* 0x0003e20000100800 */
[----:B------:R2:W-:Y:S02]  /*60ee0*/  STL [R1+0x2ad8], R30 ;  /* 0x002ad81e01007387 */ /* 0x0005e40000100800 */
[----:B------:R-:W3:Y:S02]  /*60ef0*/  LDL.LU R40, [R1+0x2b28] ;  /* 0x002b280001287983 */ /* 0x000ee40000300800 */
[----:B------:R2:W-:Y:S02]  /*60f00*/  STL [R1+0x2ad4], R39 ;  /* 0x002ad42701007387 */ /* 0x0005e40000100800 */
[----:B------:R-:W-:Y:S01]  /*60f10*/  IMAD.MOV.U32 R29, RZ, RZ, R41 ;  /* 0x000000ffff1d7224 */ /* 0x000fe200078e0029 */
[----:B------:R-:W3:Y:S04]  /*60f20*/  LDL.LU R44, [R1+0x2b38] ;  /* 0x002b3800012c7983 */ /* 0x000ee80000300800 */
[----:B------:R2:W-:Y:S04]  /*60f30*/  LDGSTS.E [R31+0x10a00], [R28.64], P0 ;  /* 0x10a000001c1f7fae */ /* 0x0005e80008121846 */
[----:B-1----:R-:W3:Y:S01]  /*60f40*/  LDL.LU R41, [R1+0x2b24] ;  /* 0x002b240001297983 */ /* 0x002ee20000300800 */
[----:B------:R-:W3:Y:S02]  /*60f50*/  LDL.LU R45, [R1+0x2b34] ;  /* 0x002b3400012d7983 */ /* 0x000ee40000300800 */
[----:B--2---:R-:W-:-:S02]  /*60f60*/  IMAD.MOV.U32 R28, RZ, RZ, R30 ;  /* 0x000000ffff1c7224 */ /* 0x004fc400078e001e */
[----:B------:R-:W-:Y:S01]  /*60f70*/  IMAD.MOV.U32 R29, RZ, RZ, R39 ;  /* 0x000000ffff1d7224 */ /* 0x000fe200078e0027 */
[----:B------:R-:W2:Y:S01]  /*60f80*/  LDL.LU R30, [R1+0x2b48] ;  /* 0x002b4800011e7983 */ /* 0x000ea20000300800 */
[----:B------:R-:W2:Y:S03]  /*60f90*/  LDL.LU R39, [R1+0x2b58] ;  /* 0x002b580001277983 */ /* 0x000ea60000300800 */
[----:B------:R1:W-:Y:S01]  /*60fa0*/  LDGSTS.E [R31+0x10e00], [R28.64], P0 ;  /* 0x10e000001c1f7fae */ /* 0x0003e20008121846 */
[----:B------:R-:W-:-:S04]  /*60fb0*/  IADD3 R36, P1, R36, UR8, RZ ;  /* 0x0000000824247c10 */ /* 0x000fc8000ff3e0ff */
[----:B------:R-:W-:Y:S01]  /*60fc0*/  IADD3.X R42, R42, UR5, RZ, P1, !PT ;  /* 0x000000052a2a7c10 */ /* 0x000fe20008ffe4ff */
[----:B------:R4:W-:Y:S02]  /*60fd0*/  STL [R1+0x2ae8], R36 ;  /* 0x002ae82401007387 */ /* 0x0009e40000100800 */
[----:B----4-:R-:W-:Y:S02]  /*60fe0*/  IADD3 R33, P2, R33, UR8, RZ ;  /* 0x0000000821217c10 */ /* 0x010fe4000ff5e0ff */
[----:B------:R4:W-:Y:S01]  /*60ff0*/  STL [R1+0x2ae4], R42 ;  /* 0x002ae42a01007387 */ /* 0x0009e20000100800 */
[----:B-1----:R-:W-:Y:S01]  /*61000*/  IMAD.MOV.U32 R28, RZ, RZ, R36 ;  /* 0x000000ffff1c7224 */ /* 0x002fe200078e0024 */
[----:B------:R-:W-:Y:S02]  /*61010*/  IADD3.X R34, R34, UR5, RZ, P2, !PT ;  /* 0x0000000522227c10 */ /* 0x000fe400097fe4ff */
[----:B------:R1:W-:Y:S01]  /*61020*/  STL [R1+0x2af8], R33 ;  /* 0x002af82101007387 */ /* 0x0003e20000100800 */
[----:B------:R-:W2:Y:S02]  /*61030*/  LDL.LU R36, [R1+0x2b44] ;  /* 0x002b440001247983 */ /* 0x000ea40000300800 */
[----:B------:R-:W-:Y:S01]  /*61040*/  IMAD.MOV.U32 R29, RZ, RZ, R42 ;  /* 0x000000ffff1d7224 */ /* 0x000fe200078e002a */
[----:B------:R1:W-:Y:S01]  /*61050*/  STL [R1+0x2af4], R34 ;  /* 0x002af42201007387 */ /* 0x0003e20000100800 */
[----:B----4-:R-:W4:Y:S03]  /*61060*/  LDL.LU R42, [R1+0x2b54] ;  /* 0x002b5400012a7983 */ /* 0x010f260000300800 */
        /* <DEDUP_REMOVED lines=24> */
[----:B---3--:R-:W-:Y:S02]  /*611f0*/  IADD3 R40, P1, R40, UR8, RZ ;  /* 0x0000000828287c10 */ /* 0x008fe4000ff3e0ff */
[----:B------:R-:W-:Y:S02]  /*61200*/  IADD3 R44, P2, R44, UR8, RZ ;  /* 0x000000082c2c7c10 */ /* 0x000fe4000ff5e0ff */
[----:B------:R-:W-:Y:S01]  /*61210*/  IADD3.X R41, R41, UR5, RZ, P1, !PT ;  /* 0x0000000529297c10 */ /* 0x000fe20008ffe4ff */
[----:B------:R-:W-:Y:S01]  /*61220*/  STL [R1+0x2b28], R40 ;  /* 0x002b282801007387 */ /* 0x000fe20000100800 */
[----:B-1----:R-:W-:Y:S01]  /*61230*/  IMAD.MOV.U32 R28, RZ, RZ, R40 ;  /* 0x000000ffff1c7224 */ /* 0x002fe200078e0028 */
[----:B------:R-:W-:-:S02]  /*61240*/  IADD3.X R45, R45, UR5, RZ, P2, !PT ;  /* 0x000000052d2d7c10 */ /* 0x000fc400097fe4ff */
[----:B------:R-:W-:Y:S01]  /*61250*/  IMAD.MOV.U32 R29, RZ, RZ, R41 ;  /* 0x000000ffff1d7224 */ /* 0x000fe200078e0029 */
[----:B------:R1:W-:Y:S01]  /*61260*/  STL [R1+0x2b24], R41 ;  /* 0x002b242901007387 */ /* 0x0003e20000100800 */
[----:B------:R-:W-:Y:S03]  /*61270*/  STL [R1+0x2b38], R44 ;  /* 0x002b382c01007387 */ /* 0x000fe60000100800 */
[----:B------:R3:W-:Y:S01]  /*61280*/  LDGSTS.E [R31+0x12200], [R28.64], P0 ;  /* 0x122000001c1f7fae */ /* 0x0007e20008121846 */
[----:B--2---:R-:W-:-:S03]  /*61290*/  IADD3 R30, P1, R30, UR8, RZ ;  /* 0x000000081e1e7c10 */ /* 0x004fc6000ff3e0ff */
[----:B-1----:R-:W2:Y:S01]  /*612a0*/  LDL.LU R41, [R1+0x2b84] ;  /* 0x002b840001297983 */ /* 0x002ea20000300800 */
[----:B------:R-:W-:Y:S02]  /*612b0*/  STL [R1+0x2b34], R45 ;  /* 0x002b342d01007387 */ /* 0x000fe40000100800 */
[----:B------:R-:W2:Y:S01]  /*612c0*/  LDL.LU R40, [R1+0x2b94] ;  /* 0x002b940001287983 */ /* 0x000ea20000300800 */
[----:B------:R-:W-:Y:S01]  /*612d0*/  IADD3 R39, P2, R39, UR8, RZ ;  /* 0x0000000827277c10 */ /* 0x000fe2000ff5e0ff */
[----:B---3--:R-:W-:Y:S02]  /*612e0*/  IMAD.MOV.U32 R28, RZ, RZ, R44 ;  /* 0x000000ffff1c7224 */ /* 0x008fe400078e002c */
[----:B------:R-:W-:Y:S01]  /*612f0*/  IMAD.MOV.U32 R29, RZ, RZ, R45 ;  /* 0x000000ffff1d7224 */ /* 0x000fe200078e002d */
[----:B------:R-:W-:Y:S04]  /*61300*/  STL [R1+0x2b48], R30 ;  /* 0x002b481e01007387 */ /* 0x000fe80000100800 */
[----:B------:R1:W-:Y:S02]  /*61310*/  LDGSTS.E [R31+0x12600], [R28.64], P0 ;  /* 0x126000001c1f7fae */ /* 0x0003e40008121846 */
[----:B-1----:R-:W-:Y:S01]  /*61320*/  IMAD.MOV.U32 R28, RZ, RZ, R30 ;  /* 0x000000ffff1c7224 */ /* 0x002fe200078e001e */
[----:B------:R-:W-:-:S02]  /*61330*/  IADD3.X R36, R36, UR5, RZ, P1, !PT ;  /* 0x0000000524247c10 */ /* 0x000fc40008ffe4ff */
[----:B----4-:R-:W-:-:S03]  /*61340*/  IADD3.X R42, R42, UR5, RZ, P2, !PT ;  /* 0x000000052a2a7c10 */ /* 0x010fc600097fe4ff */
[----:B------:R-:W-:Y:S01]  /*61350*/  IMAD.MOV.U32 R29, RZ, RZ, R36 ;  /* 0x000000ffff1d7224 */ /* 0x000fe200078e0024 */
[----:B------:R1:W-:Y:S01]  /*61360*/  STL [R1+0x2b44], R36 ;  /* 0x002b442401007387 */ /* 0x0003e20000100800 */
[----:B------:R-:W-:Y:S03]  /*61370*/  STL [R1+0x2b58], R39 ;  /* 0x002b582701007387 */ /* 0x000fe60000100800 */
[----:B------:R3:W-:Y:S04]  /*61380*/  LDGSTS.E [R31+0x12a00], [R28.64], P0 ;  /* 0x12a000001c1f7fae */ /* 0x0007e80008121846 */
[----:B-1----:R-:W4:Y:S01]  /*61390*/  LDL.LU R36, [R1+0x2ba8] ;  /* 0x002ba80001247983 */ /* 0x002f220000300800 */
[----:B------:R1:W-:Y:S02]  /*613a0*/  STL [R1+0x2b54], R42 ;  /* 0x002b542a01007387 */ /* 0x0003e40000100800 */
[----:B------:R-:W4:Y:S02]  /*613b0*/  LDL.LU R30, [R1+0x2bb8] ;  /* 0x002bb800011e7983 */ /* 0x000f240000300800 */
[----:B---3--:R-:W-:-:S02]  /*613c0*/  IMAD.MOV.U32 R29, RZ, RZ, R42 ;  /* 0x000000ffff1d7224 */ /* 0x008fc400078e002a */
[----:B-1----:R-:W3:Y:S01]  /*613d0*/  LDL.LU R42, [R1+0x2ba4] ;  /* 0x002ba400012a7983 */ /* 0x002ee20000300800 */
[----:B------:R-:W-:Y:S02]  /*613e0*/  IMAD.MOV.U32 R28, RZ, RZ, R39 ;  /* 0x000000ffff1c7224 */ /* 0x000fe400078e0027 */
[----:B------:R-:W3:Y:S01]  /*613f0*/  LDL.LU R39, [R1+0x2bb4] ;  /* 0x002bb40001277983 */ /* 0x000ee20000300800 */
[----:B------:R-:W-:Y:S02]  /*61400*/  IADD3 R33, P1, R33, UR8, RZ ;  /* 0x0000000821217c10 */ /* 0x000fe4000ff3e0ff */
[----:B------:R-:W-:Y:S01]  /*61410*/  IADD3 R34, P2, R34, UR8, RZ ;  /* 0x0000000822227c10 */ /* 0x000fe2000ff5e0ff */
[----:B------:R1:W-:Y:S04]  /*61420*/  LDGSTS.E [R31+0x12e00], [R28.64], P0 ;  /* 0x12e000001c1f7fae */ /* 0x0003e80008121846 */
[----:B------:R-:W-:Y:S01]  /*61430*/  STL [R1+0x2b68], R33 ;  /* 0x002b682101007387 */ /* 0x000fe20000100800 */
[----:B-1----:R-:W-:Y:S01]  /*61440*/  IMAD.MOV.U32 R28, RZ, RZ, R33 ;  /* 0x000000ffff1c7224 */ /* 0x002fe200078e0021 */
[----:B------:R-:W-:-:S05]  /*61450*/  IADD3.X R38, R38, UR5, RZ, P1, !PT ;  /* 0x0000000526267c10 */ /* 0x000fca0008ffe4ff */
[----:B------:R-:W-:Y:S01]  /*61460*/  IMAD.MOV.U32 R29, RZ, RZ, R38 ;  /* 0x000000ffff1d7224 */ /* 0x000fe200078e0026 */
[----:B------:R1:W-:Y:S01]  /*61470*/  STL [R1+0x2b64], R38 ;  /* 0x002b642601007387 */ /* 0x0003e20000100800 */
[----:B------:R-:W-:Y:S01]  /*61480*/  IADD3.X R43, R43, UR5, RZ, P2, !PT ;  /* 0x000000052b2b7c10 */ /* 0x000fe200097fe4ff */
[----:B------:R-:W-:Y:S02]  /*61490*/  STL [R1+0x2b78], R34 ;  /* 0x002b782201007387 */ /* 0x000fe40000100800 */
[----:B------:R1:W-:Y:S04]  /*614a0*/  LDGSTS.E [R31+0x13200], [R28.64], P0 ;  /* 0x132000001c1f7fae */ /* 0x0003e80008121846 */
[----:B-1----:R-:W3:Y:S01]  /*614b0*/  LDL.LU R38, [R1+0x2bc8] ;  /* 0x002bc80001267983 */ /* 0x002ee20000300800 */
[----:B------:R1:W-:Y:S02]  /*614c0*/  STL [R1+0x2b74], R43 ;  /* 0x002b742b01007387 */ /* 0x0003e40000100800 */
[----:B------:R-:W3:Y:S02]  /*614d0*/  LDL.LU R33, [R1+0x2bd8] ;  /* 0x002bd80001217983 */ /* 0x000ee40000300800 */
[----:B------:R-:W-:-:S02]  /*614e0*/  IMAD.MOV.U32 R29, RZ, RZ, R43 ;  /* 0x000000ffff1d7224 */ /* 0x000fc400078e002b */
[----:B-1----:R-:W3:Y:S01]  /*614f0*/  LDL.LU R43, [R1+0x2bc4] ;  /* 0x002bc400012b7983 */ /* 0x002ee20000300800 */
[----:B------:R-:W-:Y:S02]  /*61500*/  IMAD.MOV.U32 R28, RZ, RZ, R34 ;  /* 0x000000ffff1c7224 */ /* 0x000fe400078e0022 */
[----:B------:R-:W3:Y:S01]  /*61510*/  LDL.LU R34, [R1+0x2bd4] ;  /* 0x002bd40001227983 */ /* 0x000ee20000300800 */
[----:B------:R-:W-:Y:S02]  /*61520*/  IADD3 R37, P1, R37, UR8, RZ ;  /* 0x0000000825257c10 */ /* 0x000fe4000ff3e0ff */
[----:B------:R-:W-:Y:S01]  /*61530*/  IADD3 R35, P2, R35, UR8, RZ ;  /* 0x0000000823237c10 */ /* 0x000fe2000ff5e0ff */
[----:B------:R1:W-:Y:S04]  /*61540*/  LDGSTS.E [R31+0x13600], [R28.64], P0 ;  /* 0x136000001c1f7fae */ /* 0x0003e80008121846 */
[----:B------:R1:W-:Y:S02]  /*61550*/  STL [R1+0x2b88], R37 ;  /* 0x002b882501007387 */ /* 0x0003e40000100800 */
[----:B-1----:R-:W-:Y:S01]  /*61560*/  IMAD.MOV.U32 R28, RZ, RZ, R37 ;  /* 0x000000ffff1c7224 */ /* 0x002fe200078e0025 */
[----:B--2---:R-:W-:-:S02]  /*61570*/  IADD3.X R41, R41, UR5, RZ, P1, !PT ;  /* 0x0000000529297c10 */ /* 0x004fc40008ffe4ff */
[----:B------:R-:W-:-:S03]  /*61580*/  IADD3.X R40, R40, UR5, RZ, P2, !PT ;  /* 0x0000000528287c10 */ /* 0x000fc600097fe4ff */
        /* <DEDUP_REMOVED lines=14> */
[----:B----4-:R-:W-:Y:S02]  /*61670*/  IADD3 R36, P1, R36, UR8, RZ ;  /* 0x0000000824247c10 */ /* 0x010fe4000ff3e0ff */
[----:B------:R-:W-:-:S03]  /*61680*/  IADD3 R30, P2, R30, UR8, RZ ;  /* 0x000000081e1e7c10 */ /* 0x000fc6000ff5e0ff */
[----:B------:R4:W-:Y:S01]  /*61690*/  STL [R1+0x2ba8], R36 ;  /* 0x002ba82401007387 */ /* 0x0009e20000100800 */
[----:B---3--:R-:W-:Y:S01]  /*616a0*/  IADD3.X R42, R42, UR5, RZ, P1, !PT ;  /* 0x000000052a2a7c10 */ /* 0x008fe20008ffe4ff */
[----:B-1----:R-:W-:Y:S01]  /*616b0*/  IMAD.MOV.U32 R28, RZ, RZ, R36 ;  /* 0x000000ffff1c7224 */ /* 0x002fe200078e0024 */
[----:B------:R-:W-:-:S03]  /*616c0*/  IADD3.X R39, R39, UR5, RZ, P2, !PT ;  /* 0x0000000527277c10 */ /* 0x000fc600097fe4ff */
[----:B------:R1:W-:Y:S01]  /*616d0*/  STL [R1+0x2ba4], R42 ;  /* 0x002ba42a01007387 */ /* 0x0003e20000100800 */
[----:B------:R3:W-:Y:S02]  /*616e0*/  STL [R1+0x2bb8], R30 ;  /* 0x002bb81e01007387 */ /* 0x0007e40000100800 */
[----:B----4-:R-:W4:Y:S02]  /*616f0*/  LDL.LU R36, [R1+0x2c04] ;  /* 0x002c040001247983 */ /* 0x010f240000300800 */
        /* <DEDUP_REMOVED lines=16> */
[----:B------:R1:W-:Y:S02]  /*61800*/  STL [R1+0x2bd8], R33 ;  /* 0x002bd82101007387 */ /* 0x0003e40000100800 */
[----:B------:R-:W3:Y:S02]  /*61810*/  LDL.LU R38, [R1+0x2c24] ;  /* 0x002c240001267983 */ /* 0x000ee40000300800 */
[----:B------:R-:W-:Y:S01]  /*61820*/  IMAD.MOV.U32 R29, RZ, RZ, R43 ;  /* 0x000000ffff1d7224 */ /* 0x000fe200078e002b */
[----:B------:R1:W-:Y:S04]  /*61830*/  STL [R1+0x2bd4], R34 ;  /* 0x002bd42201007387 */ /* 0x0003e80000100800 */
[----:B------:R1:W-:Y:S04]  /*61840*/  LDGSTS.E [R31+0x14a00], [R28.64], P0 ;  /* 0x14a000001c1f7fae */ /* 0x0003e80008121846 */
[----:B-1----:R-:W3:Y:S01]  /*61850*/  LDL.LU R43, [R1+0x2d60] ;  /* 0x002d6000012b7983 */ /* 0x002ee20000300800 */
[----:B------:R-:W-:-:S02]  /*61860*/  IMAD.MOV.U32 R28, RZ, RZ, R33 ;  /* 0x000000ffff1c7224 */ /* 0x000fc400078e0021 */
[----:B------:R-:W-:Y:S01]  /*61870*/  IMAD.MOV.U32 R29, RZ, RZ, R34 ;  /* 0x000000ffff1d7224 */ /* 0x000fe200078e0022 */
[----:B------:R-:W3:Y:S01]  /*61880*/  LDL.LU R33, [R1+0x2d64] ;  /* 0x002d640001217983 */ /* 0x000ee20000300800 */
[----:B------:R-:W3:Y:S03]  /*61890*/  LDL.LU R34, [R1+0x2d5c] ;  /* 0x002d5c0001227983 */ /* 0x000ee60000300800 */
[----:B------:R1:W-:Y:S01]  /*618a0*/  LDGSTS.E [R31+0x14e00], [R28.64], P0 ;  /* 0x14e000001c1f7fae */ /* 0x0003e20008121846 */
[----:B------:R-:W-:Y:S02]  /*618b0*/  IADD3 R37, P1, R37, UR8, RZ ;  /* 0x0000000825257c10 */ /* 0x000fe4000ff3e0ff */
        /* <DEDUP_REMOVED lines=14> */
[----:B------:R-:W-:Y:S02]  /*619a0*/  IMAD.MOV.U32 R28, RZ, RZ, R44 ;  /* 0x000000ffff1c7224 */ /* 0x000fe400078e002c */
[----:B------:R-:W-:Y:S01]  /*619b0*/  IMAD.MOV.U32 R29, RZ, RZ, R45 ;  /* 0x000000ffff1d7224 */ /* 0x000fe200078e002d */
[----:B------:R-:W-:Y:S04]  /*619c0*/  STL [R1+0x2c08], R35 ;  /* 0x002c082301007387 */ /* 0x000fe80000100800 */
        /* <DEDUP_REMOVED lines=10> */
[----:B------:R-:W2:Y:S02]  /*61a70*/  LDL.LU R35, [R1+0x2d54] ;  /* 0x002d540001237983 */ /* 0x000ea40000300800 */
[----:B----4-:R-:W-:-:S02]  /*61a80*/  IMAD.MOV.U32 R29, RZ, RZ, R42 ;  /* 0x000000ffff1d7224 */ /* 0x010fc400078e002a */
[----:B-1----:R-:W4:Y:S01]  /*61a90*/  LDL.LU R42, [R1+0x2c38] ;  /* 0x002c3800012a7983 */ /* 0x002f220000300800 */
[----:B------:R-:W-:Y:S02]  /*61aa0*/  IMAD.MOV.U32 R28, RZ, RZ, R40 ;  /* 0x000000ffff1c7224 */ /* 0x000fe400078e0028 */
[----:B------:R-:W4:Y:S01]  /*61ab0*/  LDL.LU R40, [R1+0x2d48] ;  /* 0x002d480001287983 */ /* 0x000f220000300800 */
[----:B---3--:R-:W-:Y:S02]  /*61ac0*/  IADD3 R30, P1, R30, UR8, RZ ;  /* 0x000000081e1e7c10 */ /* 0x008fe4000ff3e0ff */
        /* <DEDUP_REMOVED lines=13> */
[----:B---3--:R-:W-:-:S02]  /*61ba0*/  IMAD.MOV.U32 R29, RZ, RZ, R43 ;  /* 0x000000ffff1d7224 */ /* 0x008fc400078e002b */
        /* <DEDUP_REMOVED lines=24> */
[----:B------:R-:W-:Y:S02]  /*61d30*/  IADD3 R36, P1, R36, UR8, RZ ;  /* 0x0000000824247c10 */ /* 0x000fe4000ff3e0ff */
[----:B------:R-:W-:-:S03]  /*61d40*/  IADD3 R35, P2, R35, UR8, RZ ;  /* 0x0000000823237c10 */ /* 0x000fc6000ff5e0ff */
[----:B------:R4:W-:Y:S02]  /*61d50*/  STL [R1+0x2d50], R36 ;  /* 0x002d502401007387 */ /* 0x0009e40000100800 */
[----:B----4-:R-:W-:Y:S01]  /*61d60*/  IADD3.X R42, R42, UR5, RZ, P1, !PT ;  /* 0x000000052a2a7c10 */ /* 0x010fe20008ffe4ff */
[----:B-1----:R-:W-:Y:S01]  /*61d70*/  IMAD.MOV.U32 R28, RZ, RZ, R36 ;  /* 0x000000ffff1c7224 */ /* 0x002fe200078e0024 */
[----:B------:R-:W-:-:S03]  /*61d80*/  IADD3.X R40, R40, UR5, RZ, P2, !PT ;  /* 0x0000000528287c10 */ /* 0x000fc600097fe4ff */
[----:B------:R1:W-:Y:S01]  /*61d90*/  STL [R1+0x2c38], R42 ;  /* 0x002c382a01007387 */ /* 0x0003e20000100800 */
[----:B------:R4:W-:Y:S02]  /*61da0*/  STL [R1+0x2d54], R35 ;  /* 0x002d542301007387 */ /* 0x0009e40000100800 */
[----:B------:R-:W2:Y:S02]  /*61db0*/  LDL.LU R36, [R1+0x2d30] ;  /* 0x002d300001247983 */ /* 0x000ea40000300800 */
[----:B------:R-:W-:Y:S01]  /*61dc0*/  IMAD.MOV.U32 R29, RZ, RZ, R42 ;  /* 0x000000ffff1d7224 */ /* 0x000fe200078e002a */
[----:B------:R4:W-:Y:S04]  /*61dd0*/  STL [R1+0x2d48], R40 ;  /* 0x002d482801007387 */ /* 0x0009e80000100800 */
[----:B------:R4:W-:Y:S04]  /*61de0*/  LDGSTS.E [R31+0x17200], [R28.64], P0 ;  /* 0x172000001c1f7fae */ /* 0x0009e80008121846 */
[----:B-1----:R-:W2:Y:S01]  /*61df0*/  LDL.LU R42, [R1+0x2d28] ;  /* 0x002d2800012a7983 */ /* 0x002ea20000300800 */
[----:B----4-:R-:W-:-:S02]  /*61e00*/  IMAD.MOV.U32 R28, RZ, RZ, R35 ;  /* 0x000000ffff1c7224 */ /* 0x010fc400078e0023 */
        /* <DEDUP_REMOVED lines=26> */
[----:B------:R-:W-:Y:S01]  /*61fb0*/  IADD3.X R45, R45, UR5, RZ, P2, !PT ;  /* 0x000000052d2d7c10 */ /* 0x000fe200097fe4ff */
[----:B-1----:R-:W-:-:S02]  /*61fc0*/  IMAD.MOV.U32 R28, RZ, RZ, R33 ;  /* 0x000000ffff1c7224 */ /* 0x002fc400078e0021 */
[----:B------:R1:W-:Y:S01]  /*61fd0*/  STL [R1+0x2c48], R41 ;  /* 0x002c482901007387 */ /* 0x0003e20000100800 */
[----:B------:R-:W-:Y:S02]  /*61fe0*/  IMAD.MOV.U32 R29, RZ, RZ, R41 ;  /* 0x000000ffff1d7224 */ /* 0x000fe400078e0029 */
        /* <DEDUP_REMOVED lines=12> */
[----:B------:R-:W-:-:S05]  /*620b0*/  IADD3.X R36, R36, UR5, RZ, P1, !PT ;  /* 0x0000000524247c10 */ /* 0x000fca0008ffe4ff */
[----:B------:R-:W-:Y:S01]  /*620c0*/  IMAD.MOV.U32 R29, RZ, RZ, R36 ;  /* 0x000000ffff1d7224 */ /* 0x000fe200078e0024 */
[----:B------:R1:W-:Y:S01]  /*620d0*/  STL [R1+0x2d30], R36 ;  /* 0x002d302401007387 */ /* 0x0003e20000100800 */
[----:B------:R-:W-:Y:S01]  /*620e0*/  IADD3.X R42, R42, UR5, RZ, P2, !PT ;  /* 0x000000052a2a7c10 */ /* 0x000fe200097fe4ff */
[----:B------:R3:W-:Y:S02]  /*620f0*/  STL [R1+0x2d34], R37 ;  /* 0x002d342501007387 */ /* 0x0007e40000100800 */
[----:B------:R3:W-:Y:S04]  /*62100*/  LDGSTS.E [R31+0x18a00], [R28.64], P0 ;  /* 0x18a000001c1f7fae */ /* 0x0007e80008121846 */
[----:B-1----:R-:W2:Y:S01]  /*62110*/  LDL.LU R36, [R1+0x2d20] ;  /* 0x002d200001247983 */ /* 0x002ea20000300800 */
[----:B------:R1:W-:Y:S02]  /*62120*/  STL [R1+0x2d28], R42 ;  /* 0x002d282a01007387 */ /* 0x0003e40000100800 */
[----:B------:R-:W2:Y:S02]  /*62130*/  LDL.LU R34, [R1+0x2d00] ;  /* 0x002d000001227983 */ /* 0x000ea40000300800 */
[----:B---3--:R-:W-:-:S02]  /*62140*/  IMAD.MOV.U32 R28, RZ, RZ, R37 ;  /* 0x000000ffff1c7224 */ /* 0x008fc400078e0025 */
[----:B------:R-:W3:Y:S01]  /*62150*/  LDL.LU R37, [R1+0x2d08] ;  /* 0x002d080001257983 */ /* 0x000ee20000300800 */
[----:B------:R-:W-:Y:S02]  /*62160*/  IMAD.MOV.U32 R29, RZ, RZ, R42 ;  /* 0x000000ffff1d7224 */ /* 0x000fe400078e002a */
[----:B-1----:R-:W3:Y:S01]  /*62170*/  LDL.LU R42, [R1+0x2cfc] ;  /* 0x002cfc00012a7983 */ /* 0x002ee20000300800 */
[----:B----4-:R-:W-:Y:S02]  /*62180*/  IADD3 R35, P1, R35, UR8, RZ ;  /* 0x0000000823237c10 */ /* 0x010fe4000ff3e0ff */
[----:B------:R-:W-:Y:S01]  /*62190*/  IADD3 R40, P2, R40, UR8, RZ ;  /* 0x0000000828287c10 */ /* 0x000fe2000ff5e0ff */
[----:B------:R1:W-:Y:S04]  /*621a0*/  LDGSTS.E [R31+0x18e00], [R28.64], P0 ;  /* 0x18e000001c1f7fae */ /* 0x0003e80008121846 */
[----:B------:R4:W-:Y:S01]  /*621b0*/  STL [R1+0x2d2c], R35 ;  /* 0x002d2c2301007387 */ /* 0x0009e20000100800 */
[----:B-1----:R-:W-:Y:S01]  /*621c0*/  IMAD.MOV.U32 R28, RZ, RZ, R35 ;  /* 0x000000ffff1c7224 */ /* 0x002fe200078e0023 */
[----:B------:R-:W-:-:S05]  /*621d0*/  IADD3.X R38, R38, UR5, RZ, P1, !PT ;  /* 0x0000000526267c10 */ /* 0x000fca0008ffe4ff */
[----:B------:R-:W-:Y:S01]  /*621e0*/  IMAD.MOV.U32 R29, RZ, RZ, R38 ;  /* 0x000000ffff1d7224 */ /* 0x000fe200078e0026 */
[----:B------:R1:W-:Y:S01]  /*621f0*/  STL [R1+0x2d24], R38 ;  /* 0x002d242601007387 */ /* 0x0003e20000100800 */
[----:B------:R-:W-:Y:S01]  /*62200*/  IADD3.X R43, R43, UR5, RZ, P2, !PT ;  /* 0x000000052b2b7c10 */ /* 0x000fe200097fe4ff */
[----:B------:R-:W-:Y:S02]  /*62210*/  STL [R1+0x2d10], R40 ;  /* 0x002d102801007387 */ /* 0x000fe40000100800 */
[----:B----4-:R-:W4:Y:S01]  /*62220*/  LDL.LU R35, [R1+0x2cf8] ;  /* 0x002cf80001237983 */ /* 0x010f220000300800 */
[----:B------:R1:W-:Y:S04]  /*62230*/  LDGSTS.E [R31+0x19200], [R28.64], P0 ;  /* 0x192000001c1f7fae */ /* 0x0003e80008121846 */
[----:B------:R1:W-:Y:S04]  /*62240*/  STL [R1+0x2d0c], R43 ;  /* 0x002d0c2b01007387 */ /* 0x0003e80000100800 */
[----:B-1----:R-:W4:Y:S01]  /*62250*/  LDL.LU R38, [R1+0x2cf0] ;  /* 0x002cf00001267983 */ /* 0x002f220000300800 */
[----:B------:R-:W-:-:S03]  /*62260*/  IMAD.MOV.U32 R29, RZ, RZ, R43 ;  /* 0x000000ffff1d7224 */ /* 0x000fc600078e002b */
[----:B------:R-:W4:Y:S01]  /*62270*/  LDL.LU R43, [R1+0x2cf4] ;  /* 0x002cf400012b7983 */ /* 0x000f220000300800 */
        /* <DEDUP_REMOVED lines=18> */
[----:B--2---:R-:W-:-:S02]  /*623a0*/  IMAD.MOV.U32 R28, RZ, RZ, R30 ;  /* 0x000000ffff1c7224 */ /* 0x004fc400078e001e */
[----:B------:R-:W-:Y:S01]  /*623b0*/  IMAD.MOV.U32 R29, RZ, RZ, R33 ;  /* 0x000000ffff1d7224 */ /* 0x000fe200078e0021 */
[----:B------:R-:W2:Y:S01]  /*623c0*/  LDL.LU R30, [R1+0x2cd8] ;  /* 0x002cd800011e7983 */ /* 0x000ea20000300800 */
[----:B------:R-:W2:Y:S03]  /*623d0*/  LDL.LU R33, [R1+0x2cd0] ;  /* 0x002cd00001217983 */ /* 0x000ea60000300800 */
[----:B------:R1:W-:Y:S01]  /*623e0*/  LDGSTS.E [R31+0x19e00], [R28.64], P0 ;  /* 0x19e000001c1f7fae */ /* 0x0003e20008121846 */
[----:B------:R-:W-:Y:S02]  /*623f0*/  IADD3 R36, P1, R36, UR8, RZ ;  /* 0x0000000824247c10 */ /* 0x000fe4000ff3e0ff */
[----:B------:R-:W-:Y:S02]  /*62400*/  IADD3 R34, P2, R34, UR8, RZ ;  /* 0x0000000822227c10 */ /* 0x000fe4000ff5e0ff */
[----:B---3--:R-:W-:Y:S01]  /*62410*/  IADD3.X R37, R37, UR5, RZ, P1, !PT ;  /* 0x0000000525257c10 */ /* 0x008fe20008ffe4ff */
[----:B------:R3:W-:Y:S01]  /*62420*/  STL [R1+0x2d20], R36 ;  /* 0x002d202401007387 */ /* 0x0007e20000100800 */
[----:B------:R-:W-:Y:S01]  /*62430*/  IADD3.X R42, R42, UR5, RZ, P2, !PT ;  /* 0x000000052a2a7c10 */ /* 0x000fe200097fe4ff */
[----:B-1----:R-:W-:-:S02]  /*62440*/  IMAD.MOV.U32 R28, RZ, RZ, R36 ;  /* 0x000000ffff1c7224 */ /* 0x002fc400078e0024 */
[----:B------:R1:W-:Y:S01]  /*62450*/  STL [R1+0x2d08], R37 ;  /* 0x002d082501007387 */ /* 0x0003e20000100800 */
[----:B------:R-:W-:Y:S02]  /*62460*/  STL [R1+0x2d00], R34 ;  /* 0x002d002201007387 */ /* 0x000fe40000100800 */
[----:B------:R-:W-:Y:S01]  /*62470*/  IMAD.MOV.U32 R29, RZ, RZ, R37 ;  /* 0x000000ffff1d7224 */ /* 0x000fe200078e0025 */
[----:B---3--:R-:W3:Y:S01]  /*62480*/  LDL.LU R36, [R1+0x2cd4] ;  /* 0x002cd40001247983 */ /* 0x008ee20000300800 */
[----:B------:R1:W-:Y:S03]  /*62490*/  STL [R1+0x2cfc], R42 ;  /* 0x002cfc2a01007387 */ /* 0x0003e60000100800 */
[----:B------:R1:W-:Y:S04]  /*624a0*/  LDGSTS.E [R31+0x1a200], [R28.64], P0 ;  /* 0x1a2000001c1f7fae */ /* 0x0003e80008121846 */
[----:B-1----:R-:W3:Y:S01]  /*624b0*/  LDL.LU R37, [R1+0x2ccc] ;  /* 0x002ccc0001257983 */ /* 0x002ee20000300800 */
[----:B------:R-:W-:-:S02]  /*624c0*/  IMAD.MOV.U32 R28, RZ, RZ, R34 ;  /* 0x000000ffff1c7224 */ /* 0x000fc400078e0022 */
[----:B------:R-:W-:Y:S02]  /*624d0*/  IMAD.MOV.U32 R29, RZ, RZ, R42 ;  /* 0x000000ffff1d7224 */ /* 0x000fe400078e002a */
[----:B------:R-:W3:Y:S01]  /*624e0*/  LDL.LU R42, [R1+0x2cc0] ;  /* 0x002cc000012a7983 */ /* 0x000ee20000300800 */
[----:B------:R-:W3:Y:S03]  /*624f0*/  LDL.LU R34, [R1+0x2cc8] ;  /* 0x002cc80001227983 */ /* 0x000ee60000300800 */
[----:B------:R1:W-:Y:S01]  /*62500*/  LDGSTS.E [R31+0x1a600], [R28.64], P0 ;  /* 0x1a6000001c1f7fae */ /* 0x0003e20008121846 */
[----:B----4-:R-:W-:Y:S02]  /*62510*/  IADD3 R35, P1, R35, UR8, RZ ;  /* 0x0000000823237c10 */ /* 0x010fe4000ff3e0ff */
[----:B------:R-:W-:-:S03]  /*62520*/  IADD3 R38, P2, R38, UR8, RZ ;  /* 0x0000000826267c10 */ /* 0x000fc6000ff5e0ff */
[----:B------:R-:W-:Y:S01]  /*62530*/  STL [R1+0x2cf8], R35 ;  /* 0x002cf82301007387 */ /* 0x000fe20000100800 */
[----:B------:R-:W-:Y:S02]  /*62540*/  IADD3.X R43, R43, UR5, RZ, P1, !PT ;  /* 0x000000052b2b7c10 */ /* 0x000fe40008ffe4ff */
[----:B------:R-:W-:-:S03]  /*62550*/  IADD3.X R40, R40, UR5, RZ, P2, !PT ;  /* 0x0000000528287c10 */ /* 0x000fc600097fe4ff */
[----:B------:R4:W-:Y:S01]  /*62560*/  STL [R1+0x2cf4], R43 ;  /* 0x002cf42b01007387 */ /* 0x0009e20000100800 */
[----:B-1----:R-:W-:Y:S02]  /*62570*/  IMAD.MOV.U32 R29, RZ, RZ, R43 ;  /* 0x000000ffff1d7224 */ /* 0x002fe400078e002b */
[----:B------:R-:W-:Y:S02]  /*62580*/  STL [R1+0x2cf0], R38 ;  /* 0x002cf02601007387 */ /* 0x000fe40000100800 */
[----:B------:R-:W-:-:S05]  /*62590*/  IMAD.MOV.U32 R28, RZ, RZ, R35 ;  /* 0x000000ffff1c7224 */ /* 0x000fca00078e0023 */
[----:B------:R1:W-:Y:S04]  /*625a0*/  LDGSTS.E [R31+0x1aa00], [R28.64], P0 ;  /* 0x1aa000001c1f7fae */ /* 0x0003e80008121846 */
[----:B----4-:R-:W4:Y:S01]  /*625b0*/  LDL.LU R43, [R1+0x2cbc] ;  /* 0x002cbc00012b7983 */ /* 0x010f220000300800 */
[----:B------:R1:W-:Y:S02]  /*625c0*/  STL [R1+0x2cec], R40 ;  /* 0x002cec2801007387 */ /* 0x0003e40000100800 */
[----:B------:R-:W4:Y:S02]  /*625d0*/  LDL.LU R35, [R1+0x2cc4] ;  /* 0x002cc40001237983 */ /* 0x000f240000300800 */
[----:B-1----:R-:W-:Y:S02]  /*625e0*/  IMAD.MOV.U32 R28, RZ, RZ, R38 ;  /* 0x000000ffff1c7224 */ /* 0x002fe400078e0026 */
[----:B------:R-:W-:-:S02]  /*625f0*/  IMAD.MOV.U32 R29, RZ, RZ, R40 ;  /* 0x000000ffff1d7224 */ /* 0x000fc400078e0028 */
[----:B------:R-:W4:Y:S01]  /*62600*/  LDL.LU R40, [R1+0x2cb8] ;  /* 0x002cb80001287983 */ /* 0x000f220000300800 */
[----:B------:R-:W4:Y:S03]  /*62610*/  LDL.LU R38, [R1+0x2cb0] ;  /* 0x002cb00001267983 */ /* 0x000f260000300800 */
[----:B------:R1:W-:Y:S01]  /*62620*/  LDGSTS.E [R31+0x1ae00], [R28.64], P0 ;  /* 0x1ae000001c1f7fae */ /* 0x0003e20008121846 */
[----:B------:R-:W-:Y:S02]  /*62630*/  IADD3 R39, P1, R39, UR8, RZ ;  /* 0x0000000827277c10 */ /* 0x000fe4000ff3e0ff */
[----:B------:R-:W-:Y:S02]  /*62640*/  IADD3 R44, P2, R44, UR8, RZ ;  /* 0x000000082c2c7c10 */ /* 0x000fe4000ff5e0ff */
[----:B------:R-:W-:Y:S02]  /*62650*/  IADD3.X R41, R41, UR5, RZ, P1, !PT ;  /* 0x0000000529297c10 */ /* 0x000fe40008ffe4ff */
[----:B------:R-:W-:Y:S01]  /*62660*/  IADD3.X R45, R45, UR5, RZ, P2, !PT ;  /* 0x000000052d2d7c10 */ /* 0x000fe200097fe4ff */
[----:B------:R-:W-:Y:S02]  /*62670*/  STL [R1+0x2ce0], R39 ;  /* 0x002ce02701007387 */ /* 0x000fe40000100800 */
[----:B------:R2:W-:Y:S02]  /*62680*/  STL [R1+0x2cdc], R41 ;  /* 0x002cdc2901007387 */ /* 0x0005e40000100800 */
[----:B-1----:R-:W-:-:S02]  /*62690*/  IMAD.MOV.U32 R28, RZ, RZ, R39 ;  /* 0x000000ffff1c7224 */ /* 0x002fc400078e0027 */
[----:B------:R-:W-:Y:S01]  /*626a0*/  IMAD.MOV.U32 R29, RZ, RZ, R41 ;  /* 0x000000ffff1d7224 */ /* 0x000fe200078e0029 */
[----:B------:R-:W-:Y:S04]  /*626b0*/  STL [R1+0x2ce8], R44 ;  /* 0x002ce82c01007387 */ /* 0x000fe80000100800 */
[----:B------:R1:W-:Y:S04]  /*626c0*/  LDGSTS.E [R31+0x1b200], [R28.64], P0 ;  /* 0x1b2000001c1f7fae */ /* 0x0003e80008121846 */
[----:B--2---:R-:W2:Y:S01]  /*626d0*/  LDL.LU R41, [R1+0x2cb4] ;  /* 0x002cb40001297983 */ /* 0x004ea20000300800 */
[----:B------:R-:W-:Y:S02]  /*626e0*/  STL [R1+0x2ce4], R45 ;  /* 0x002ce42d01007387 */ /* 0x000fe40000100800 */
[----:B------:R-:W2:Y:S01]  /*626f0*/  LDL.LU R39, [R1+0x2cac] ;  /* 0x002cac0001277983 */ /* 0x000ea20000300800 */
[----:B------:R-:W-:-:S02]  /*62700*/  IADD3 R30, P1, R30, UR8, RZ ;  /* 0x000000081e1e7c10 */ /* 0x000fc4000ff3e0ff */
[----:B------:R-:W-:Y:S01]  /*62710*/  IADD3 R33, P2, R33, UR8, RZ ;  /* 0x0000000821217c10 */ /* 0x000fe2000ff5e0ff */
[----:B-1----:R-:W-:Y:S02]  /*62720*/  IMAD.MOV.U32 R28, RZ, RZ, R44 ;  /* 0x000000ffff1c7224 */ /* 0x002fe400078e002c */
[----:B------:R-:W-:Y:S01]  /*62730*/  IMAD.MOV.U32 R29, RZ, RZ, R45 ;  /* 0x000000ffff1d7224 */ /* 0x000fe200078e002d */
[----:B------:R-:W-:Y:S04]  /*62740*/  STL [R1+0x2cd8], R30 ;  /* 0x002cd81e01007387 */ /* 0x000fe80000100800 */
[----:B------:R1:W-:Y:S02]  /*62750*/  LDGSTS.E [R31+0x1b600], [R28.64], P0 ;  /* 0x1b6000001c1f7fae */ /* 0x0003e40008121846 */
[----:B-1----:R-:W-:Y:S01]  /*62760*/  IMAD.MOV.U32 R28, RZ, RZ, R30 ;  /* 0x000000ffff1c7224 */ /* 0x002fe200078e001e */
[----:B---3--:R-:W-:-:S02]  /*62770*/  IADD3.X R36, R36, UR5, RZ, P1, !PT ;  /* 0x0000000524247c10 */ /* 0x008fc40008ffe4ff */
[----:B------:R-:W-:-:S03]  /*62780*/  IADD3.X R37, R37, UR5, RZ, P2, !PT ;  /* 0x0000000525257c10 */ /* 0x000fc600097fe4ff */
[----:B------:R-:W-:Y:S01]  /*62790*/  IMAD.MOV.U32 R29, RZ, RZ, R36 ;  /* 0x000000ffff1d7224 */ /* 0x000fe200078e0024 */
[----:B------:R1:W-:Y:S01]  /*627a0*/  STL [R1+0x2cd4], R36 ;  /* 0x002cd42401007387 */ /* 0x0003e20000100800 */
[----:B------:R-:W-:Y:S03]  /*627b0*/  STL [R1+0x2cd0], R33 ;  /* 0x002cd02101007387 */ /* 0x000fe60000100800 */
[----:B------:R3:W-:Y:S04]  /*627c0*/  LDGSTS.E [R31+0x1ba00], [R28.64], P0 ;  /* 0x1ba000001c1f7fae */ /* 0x0007e80008121846 */
[----:B-1----:R-:W2:Y:S01]  /*627d0*/  LDL.LU R36, [R1+0x2ca0] ;  /* 0x002ca00001247983 */ /* 0x002ea20000300800 */
[----:B------:R1:W-:Y:S02]  /*627e0*/  STL [R1+0x2ccc], R37 ;  /* 0x002ccc2501007387 */ /* 0x0003e40000100800 */
[----:B------:R-:W2:Y:S02]  /*627f0*/  LDL.LU R30, [R1+0x2ca8] ;  /* 0x002ca800011e7983 */ /* 0x000ea40000300800 */
        /* <DEDUP_REMOVED lines=9> */
[----:B----4-:R-:W-:-:S02]  /*62890*/  IADD3.X R43, R43, UR5, RZ, P1, !PT ;  /* 0x000000052b2b7c10 */ /* 0x010fc40008ffe4ff */
[----:B------:R-:W-:-:S03]  /*628a0*/  IADD3.X R35, R35, UR5, RZ, P2, !PT ;  /* 0x0000000523237c10 */ /* 0x000fc600097fe4ff */
[----:B------:R-:W-:Y:S01]  /*628b0*/  IMAD.MOV.U32 R29, RZ, RZ, R43 ;  /* 0x000000ffff1d7224 */ /* 0x000fe200078e002b */
[----:B------:R-:W-:Y:S01]  /*628c0*/  STL [R1+0x2cbc], R43 ;  /* 0x002cbc2b01007387 */ /* 0x000fe20000100800 */
[----:B------:R-:W-:Y:S02]  /*628d0*/  STL [R1+0x2cc8], R34 ;  /* 0x002cc82201007387 */ /* 0x000fe40000100800 */
[----:B------:R1:W-:Y:S01]  /*628e0*/  STL [R1+0x2cc4], R35 ;  /* 0x002cc42301007387 */ /* 0x0003e20000100800 */
[----:B------:R4:W-:Y:S02]  /*628f0*/  LDGSTS.E [R31+0x1c200], [R28.64], P0 ;  /* 0x1c2000001c1f7fae */ /* 0x0009e40008121846 */
[----:B----4-:R-:W-:Y:S02]  /*62900*/  IMAD.MOV.U32 R29, RZ, RZ, R35 ;  /* 0x000000ffff1d7224 */ /* 0x010fe400078e0023 */
[----:B------:R-:W-:Y:S01]  /*62910*/  IMAD.MOV.U32 R28, RZ, RZ, R34 ;  /* 0x000000ffff1c7224 */ /* 0x000fe200078e0022 */
[----:B-1----:R-:W4:Y:S01]  /*62920*/  LDL.LU R35, [R1+0x2c94] ;  /* 0x002c940001237983 */ /* 0x002f220000300800 */
[----:B------:R-:W4:Y:S02]  /*62930*/  LDL.LU R34, [R1+0x2c98] ;  /* 0x002c980001227983 */ /* 0x000f240000300800 */
[----:B------:R-:W4:Y:S02]  /*62940*/  LDL.LU R49, [R1+0x2c8c] ;  /* 0x002c8c0001317983 */ /* 0x000f240000300800 */
[----:B------:R-:W4:Y:S01]  /*62950*/  LDL.LU R48, [R1+0x2c90] ;  /* 0x002c900001307983 */ /* 0x000f220000300800 */
[----:B------:R-:W-:-:S02]  /*62960*/  IADD3 R40, P1, R40, UR8, RZ ;  /* 0x0000000828287c10 */ /* 0x000fc4000ff3e0ff */
[----:B------:R-:W-:Y:S01]  /*62970*/  IADD3 R38, P2, R38, UR8, RZ ;  /* 0x0000000826267c10 */ /* 0x000fe2000ff5e0ff */
[----:B------:R1:W-:Y:S04]  /*62980*/  LDGSTS.E [R31+0x1c600], [R28.64], P0 ;  /* 0x1c6000001c1f7fae */ /* 0x0003e80008121846 */
[----:B------:R1:W-:Y:S02]  /*62990*/  STL [R1+0x2cb8], R40 ;  /* 0x002cb82801007387 */ /* 0x0003e40000100800 */
[----:B-1----:R-:W-:Y:S01]  /*629a0*/  IMAD.MOV.U32 R28, RZ, RZ, R40 ;  /* 0x000000ffff1c7224 */ /* 0x002fe200078e0028 */
[----:B--2---:R-:W-:Y:S02]  /*629b0*/  IADD3.X R41, R41, UR5, RZ, P1, !PT ;  /* 0x0000000529297c10 */ /* 0x004fe40008ffe4ff */
[----:B------:R-:W-:-:S03]  /*629c0*/  IADD3.X R39, R39, UR5, RZ, P2, !PT ;  /* 0x0000000527277c10 */ /* 0x000fc600097fe4ff */
[----:B------:R1:W-:Y:S01]  /*629d0*/  STL [R1+0x2cb4], R41 ;  /* 0x002cb42901007387 */ /* 0x0003e20000100800 */
[----:B------:R-:W-:Y:S02]  /*629e0*/  STL [R1+0x2cb0], R38 ;  /* 0x002cb02601007387 */ /* 0x000fe40000100800 */
[----:B------:R2:W-:Y:S02]  /*629f0*/  STL [R1+0x2cac], R39 ;  /* 0x002cac2701007387 */ /* 0x0005e40000100800 */
[----:B------:R-:W4:Y:S01]  /*62a00*/  LDL.LU R47, [R1+0x2c84] ;  /* 0x002c8400012f7983 */ /* 0x000f220000300800 */
[----:B------:R-:W4:Y:S01]  /*62a10*/  LDL.LU R46, [R1+0x2c88] ;  /* 0x002c8800012e7983 */ /* 0x000f220000300800 */
[----:B------:R-:W4:Y:S02]  /*62a20*/  LDL.LU R45, [R1+0x2c7c] ;  /* 0x002c7c00012d7983 */ /* 0x000f240000300800 */
[----:B------:R-:W4:Y:S02]  /*62a30*/  LDL.LU R44, [R1+0x2c80] ;  /* 0x002c8000012c7983 */ /* 0x000f240000300800 */
[----:B------:R-:W4:Y:S01]  /*62a40*/  LDL.LU R42, [R1+0x2c78] ;  /* 0x002c7800012a7983 */ /* 0x000f220000300800 */
[----:B------:R-:W4:Y:S01]  /*62a50*/  LDL.LU R40, [R1+0x2c70] ;  /* 0x002c700001287983 */ /* 0x000f220000300800 */
[----:B------:R-:W-:-:S05]  /*62a60*/  IMAD.MOV.U32 R29, RZ, RZ, R41 ;  /* 0x000000ffff1d7224 */ /* 0x000fca00078e0029 */
[----:B------:R1:W-:Y:S02]  /*62a70*/  LDGSTS.E [R31+0x1ca00], [R28.64], P0 ;  /* 0x1ca000001c1f7fae */ /* 0x0003e40008121846 */
[----:B-1----:R-:W-:Y:S02]  /*62a80*/  IMAD.MOV.U32 R28, RZ, RZ, R38 ;  /* 0x000000ffff1c7224 */ /* 0x002fe400078e0026 */
[----:B------:R-:W-:-:S05]  /*62a90*/  IMAD.MOV.U32 R29, RZ, RZ, R39 ;  /* 0x000000ffff1d7224 */ /* 0x000fca00078e0027 */
[----:B------:R1:W-:Y:S01]  /*62aa0*/  LDGSTS.E [R31+0x1ce00], [R28.64], P0 ;  /* 0x1ce000001c1f7fae */ /* 0x0003e20008121846 */
[----:B------:R-:W-:Y:S02]  /*62ab0*/  IADD3 R36, P1, R36, UR8, RZ ;  /* 0x0000000824247c10 */ /* 0x000fe4000ff3e0ff */
[----:B------:R-:W-:-:S03]  /*62ac0*/  IADD3 R30, P2, R30, UR8, RZ ;  /* 0x000000081e1e7c10 */ /* 0x000fc6000ff5e0ff */
[----:B------:R-:W-:Y:S01]  /*62ad0*/  STL [R1+0x2ca0], R36 ;  /* 0x002ca02401007387 */ /* 0x000fe20000100800 */
[----:B---3--:R-:W-:Y:S02]  /*62ae0*/  IADD3.X R37, R37, UR5, RZ, P1, !PT ;  /* 0x0000000525257c10 */ /* 0x008fe40008ffe4ff */
[----:B------:R-:W-:-:S03]  /*62af0*/  IADD3.X R33, R33, UR5, RZ, P2, !PT ;  /* 0x0000000521217c10 */ /* 0x000fc600097fe4ff */
[----:B------:R3:W-:Y:S01]  /*62b00*/  STL [R1+0x2c9c], R37 ;  /* 0x002c9c2501007387 */ /* 0x0007e20000100800 */
[----:B------:R3:W-:Y:S02]  /*62b10*/  STL [R1+0x2ca8], R30 ;  /* 0x002ca81e01007387 */ /* 0x0007e40000100800 */
[----:B------:R-:W4:Y:S02]  /*62b20*/  LDL.LU R43, [R1+0x2c74] ;  /* 0x002c7400012b7983 */ /* 0x000f240000300800 */
[----:B------:R3:W-:Y:S01]  /*62b30*/  STL [R1+0x2ca4], R33 ;  /* 0x002ca42101007387 */ /* 0x0007e20000100800 */
[----:B------:R-:W4:Y:S01]  /*62b40*/  LDL.LU R41, [R1+0x2c6c] ;  /* 0x002c6c0001297983 */ /* 0x000f220000300800 */
[----:B--2---:R-:W2:Y:S02]  /*62b50*/  LDL.LU R39, [R1+0x2c64] ;  /* 0x002c640001277983 */ /* 0x004ea40000300800 */
[----:B------:R-:W2:Y:S02]  /*62b60*/  LDL.LU R38, [R1+0x2c68] ;  /* 0x002c680001267983 */ /* 0x000ea40000300800 */
[----:B-1----:R-:W-:-:S02]  /*62b70*/  IMAD.MOV.U32 R29, RZ, RZ, R37 ;  /* 0x000000ffff1d7224 */ /* 0x002fc400078e0025 */
[----:B------:R-:W-:Y:S01]  /*62b80*/  IMAD.MOV.U32 R28, RZ, RZ, R36 ;  /* 0x000000ffff1c7224 */ /* 0x000fe200078e0024 */
[----:B---3--:R-:W3:Y:S01]  /*62b90*/  LDL.LU R37, [R1+0x2c4c] ;  /* 0x002c4c0001257983 */ /* 0x008ee20000300800 */
[----:B------:R-:W3:Y:S03]  /*62ba0*/  LDL.LU R36, [R1+0x2c50] ;  /* 0x002c500001247983 */ /* 0x000ee60000300800 */
[----:B------:R1:W-:Y:S02]  /*62bb0*/  LDGSTS.E [R31+0x1d200], [R28.64], P0 ;  /* 0x1d2000001c1f7fae */ /* 0x0003e40008121846 */
[----:B-1----:R-:W-:Y:S02]  /*62bc0*/  IMAD.MOV.U32 R28, RZ, RZ, R30 ;  /* 0x000000ffff1c7224 */ /* 0x002fe400078e001e */
[----:B------:R-:W-:Y:S01]  /*62bd0*/  IMAD.MOV.U32 R29, RZ, RZ, R33 ;  /* 0x000000ffff1d7224 */ /* 0x000fe200078e0021 */
[----:B------:R-:W3:Y:S01]  /*62be0*/  LDL.LU R30, [R1+0x2c58] ;  /* 0x002c5800011e7983 */ /* 0x000ee20000300800 */
[----:B------:R-:W3:Y:S03]  /*62bf0*/  LDL.LU R33, [R1+0x2c60] ;  /* 0x002c600001217983 */ /* 0x000ee60000300800 */
[----:B------:R1:W-:Y:S01]  /*62c00*/  LDGSTS.E [R31+0x1d600], [R28.64], P0 ;  /* 0x1d6000001c1f7fae */ /* 0x0003e20008121846 */
[----:B----4-:R-:W-:-:S02]  /*62c10*/  IADD3 R34, P1, R34, UR8, RZ ;  /* 0x0000000822227c10 */ /* 0x010fc4000ff3e0ff */
[----:B------:R-:W-:Y:S02]  /*62c20*/  IADD3 R48, P2, R48, UR8, RZ ;  /* 0x0000000830307c10 */ /* 0x000fe4000ff5e0ff */
[----:B------:R-:W-:Y:S01]  /*62c30*/  IADD3.X R35, R35, UR5, RZ, P1, !PT ;  /* 0x0000000523237c10 */ /* 0x000fe20008ffe4ff */
[----:B------:R-:W-:Y:S01]  /*62c40*/  STL [R1+0x2c98], R34 ;  /* 0x002c982201007387 */ /* 0x000fe20000100800 */
[----:B------:R-:W-:-:S03]  /*62c50*/  IADD3.X R49, R49, UR5, RZ, P2, !PT ;  /* 0x0000000531317c10 */ /* 0x000fc600097fe4ff */
[----:B------:R4:W-:Y:S01]  /*62c60*/  STL [R1+0x2c94], R35 ;  /* 0x002c942301007387 */ /* 0x0009e20000100800 */
[----:B-1----:R-:W-:Y:S02]  /*62c70*/  IMAD.MOV.U32 R29, RZ, RZ, R35 ;  /* 0x000000ffff1d7224 */ /* 0x002fe400078e0023 */
[----:B------:R-:W-:Y:S02]  /*62c80*/  STL [R1+0x2c90], R48 ;  /* 0x002c903001007387 */ /* 0x000fe40000100800 */
[----:B------:R-:W-:-:S05]  /*62c90*/  IMAD.MOV.U32 R28, RZ, RZ, R34 ;  /* 0x000000ffff1c7224 */ /* 0x000fca00078e0022 */
[----:B------:R1:W-:Y:S04]  /*62ca0*/  LDGSTS.E [R31+0x1da00], [R28.64], P0 ;  /* 0x1da000001c1f7fae */ /* 0x0003e80008121846 */
[----:B----4-:R-:W4:Y:S01]  /*62cb0*/  LDL.LU R35, [R1+0x2c54] ;  /* 0x002c540001237983 */ /* 0x010f220000300800 */
[----:B------:R-:W-:Y:S02]  /*62cc0*/  STL [R1+0x2c8c], R49 ;  /* 0x002c8c3101007387 */ /* 0x000fe40000100800 */
[----:B------:R-:W4:Y:S02]  /*62cd0*/  LDL.LU R34, [R1+0x2c5c] ;  /* 0x002c5c0001227983 */ /* 0x000f240000300800 */
[----:B-1----:R-:W-:Y:S02]  /*62ce0*/  IMAD.MOV.U32 R28, RZ, RZ, R48 ;  /* 0x000000ffff1c7224 */ /* 0x002fe400078e0030 */
[----:B------:R-:W-:-:S05]  /*62cf0*/  IMAD.MOV.U32 R29, RZ, RZ, R49 ;  /* 0x000000ffff1d7224 */ /* 0x000fca00078e0031 */
[----:B------:R1:W-:Y:S01]  /*62d00*/  LDGSTS.E [R31+0x1de00], [R28.64], P0 ;  /* 0x1de000001c1f7fae */ /* 0x0003e20008121846 */
[----:B------:R-:W-:Y:S02]  /*62d10*/  IADD3 R46, P1, R46, UR8, RZ ;  /* 0x000000082e2e7c10 */ /* 0x000fe4000ff3e0ff */
[----:B------:R-:W-:Y:S02]  /*62d20*/  IADD3 R44, P2, R44, UR8, RZ ;  /* 0x000000082c2c7c10 */ /* 0x000fe4000ff5e0ff */
[----:B------:R-:W-:Y:S01]  /*62d30*/  IADD3.X R47, R47, UR5, RZ, P1, !PT ;  /* 0x000000052f2f7c10 */ /* 0x000fe20008ffe4ff */
[----:B-1----:R-:W-:Y:S01]  /*62d40*/  IMAD.MOV.U32 R28, RZ, RZ, R46 ;  /* 0x000000ffff1c7224 */ /* 0x002fe200078e002e */
[----:B------:R-:W-:-:S03]  /*62d50*/  IADD3.X R45, R45, UR5, RZ, P2, !PT ;  /* 0x000000052d2d7c10 */ /* 0x000fc600097fe4ff */
[----:B------:R-:W-:Y:S01]  /*62d60*/  IMAD.MOV.U32 R29, RZ, RZ, R47 ;  /* 0x000000ffff1d7224 */ /* 0x000fe200078e002f */
[----:B------:R-:W-:-:S04]  /*62d70*/  IADD3 R42, P1, R42, UR8, RZ ;  /* 0x000000082a2a7c10 */ /* 0x000fc8000ff3e0ff */
[----:B------:R1:W-:Y:S01]  /*62d80*/  LDGSTS.E [R31+0x1e200], [R28.64], P0 ;  /* 0x1e2000001c1f7fae */ /* 0x0003e20008121846 */
[----:B------:R-:W-:Y:S01]  /*62d90*/  IADD3 R40, P2, R40, UR8, RZ ;  /* 0x0000000828287c10 */ /* 0x000fe2000ff5e0ff */
[----:B-1----:R-:W-:Y:S02]  /*62da0*/  IMAD.MOV.U32 R28, RZ, RZ, R44 ;  /* 0x000000ffff1c7224 */ /* 0x002fe400078e002c */
[----:B------:R-:W-:-:S05]  /*62db0*/  IMAD.MOV.U32 R29, RZ, RZ, R45 ;  /* 0x000000ffff1d7224 */ /* 0x000fca00078e002d */
[----:B------:R1:W-:Y:S04]  /*62dc0*/  LDGSTS.E [R31+0x1e600], [R28.64], P0 ;  /* 0x1e6000001c1f7fae */ /* 0x0003e80008121846 */
[----:B------:R-:W-:Y:S01]  /*62dd0*/  STL [R1+0x2c88], R46 ;  /* 0x002c882e01007387 */ /* 0x000fe20000100800 */
[----:B------:R-:W-:Y:S02]  /*62de0*/  STL [R1+0x2c84], R47 ;  /* 0x002c842f01007387 */ /* 0x000fe40000100800 */
[----:B------:R-:W-:Y:S02]  /*62df0*/  STL [R1+0x2c80], R44 ;  /* 0x002c802c01007387 */ /* 0x000fe40000100800 */
[----:B-1----:R-:W-:Y:S01]  /*62e00*/  IMAD.MOV.U32 R28, RZ, RZ, R42 ;  /* 0x000000ffff1c7224 */ /* 0x002fe200078e002a */
[----:B------:R-:W-:Y:S01]  /*62e10*/  STL [R1+0x2c7c], R45 ;  /* 0x002c7c2d01007387 */ /* 0x000fe20000100800 */
[----:B------:R-:W-:Y:S01]  /*62e20*/  STL [R1+0x2c78], R42 ;  /* 0x002c782a01007387 */ /* 0x000fe20000100800 */
[----:B------:R-:W-:-:S02]  /*62e30*/  IADD3.X R43, R43, UR5, RZ, P1, !PT ;  /* 0x000000052b2b7c10 */ /* 0x000fc40008ffe4ff */
[----:B------:R-:W-:-:S03]  /*62e40*/  IADD3.X R41, R41, UR5, RZ, P2, !PT ;  /* 0x0000000529297c10 */ /* 0x000fc600097fe4ff */
[----:B------:R-:W-:Y:S01]  /*62e50*/  IMAD.MOV.U32 R29, RZ, RZ, R43 ;  /* 0x000000ffff1d7224 */ /* 0x000fe200078e002b */
[----:B--2---:R-:W-:-:S04]  /*62e60*/  IADD3 R38, P1, R38, UR8, RZ ;  /* 0x0000000826267c10 */ /* 0x004fc8000ff3e0ff */
[----:B------:R1:W-:Y:S01]  /*62e70*/  LDGSTS.E [R31+0x1ea00], [R28.64], P0 ;  /* 0x1ea000001c1f7fae */ /* 0x0003e20008121846 */
[----:B------:R-:W-:Y:S02]  /*62e80*/  IADD3.X R39, R39, UR5, RZ, P1, !PT ;  /* 0x0000000527277c10 */ /* 0x000fe40008ffe4ff */
[----:B---3--:R-:W-:Y:S01]  /*62e90*/  IADD3 R36, P2, R36, UR8, RZ ;  /* 0x0000000824247c10 */ /* 0x008fe2000ff5e0ff */
[----:B------:R-:W-:Y:S01]  /*62ea0*/  STL [R1+0x2c74], R43 ;  /* 0x002c742b01007387 */ /* 0x000fe20000100800 */
[----:B------:R-:W-:Y:S02]  /*62eb0*/  STL [R1+0x2c70], R40 ;  /* 0x002c702801007387 */ /* 0x000fe40000100800 */
[----:B-1----:R-:W-:Y:S02]  /*62ec0*/  IMAD.MOV.U32 R28, RZ, RZ, R40 ;  /* 0x000000ffff1c7224 */ /* 0x002fe400078e0028 */
[----:B------:R-:W-:Y:S01]  /*62ed0*/  IMAD.MOV.U32 R29, RZ, RZ, R41 ;  /* 0x000000ffff1d7224 */ /* 0x000fe200078e0029 */
[----:B------:R-:W-:Y:S01]  /*62ee0*/  IADD3.X R37, R37, UR5, RZ, P2, !PT ;  /* 0x0000000525257c10 */ /* 0x000fe200097fe4ff */
[----:B------:R-:W-:Y:S04]  /*62ef0*/  STL [R1+0x2c6c], R41 ;  /* 0x002c6c2901007387 */ /* 0x000fe80000100800 */
[----:B------:R1:W-:Y:S01]  /*62f00*/  LDGSTS.E [R31+0x1ee00], [R28.64], P0 ;  /* 0x1ee000001c1f7fae */ /* 0x0003e20008121846 */
[----:B------:R-:W-:Y:S02]  /*62f10*/  STL [R1+0x2c68], R38 ;  /* 0x002c682601007387 */ /* 0x000fe40000100800 */
[----:B------:R-:W-:Y:S02]  /*62f20*/  STL [R1+0x2c64], R39 ;  /* 0x002c642701007387 */ /* 0x000fe40000100800 */
[----:B------:R-:W-:Y:S01]  /*62f30*/  STL [R1+0x2c50], R36 ;  /* 0x002c502401007387 */ /* 0x000fe20000100800 */
[----:B------:R2:W-:Y:S01]  /*62f40*/  STL [R1+0x2c4c], R37 ;  /* 0x002c4c2501007387 */ /* 0x0005e20000100800 */
[----:B------:R-:W-:Y:S01]  /*62f50*/  IADD3 R30, P1, R30, UR8, RZ ;  /* 0x000000081e1e7c10 */ /* 0x000fe2000ff3e0ff */
[----:B-1----:R-:W-:-:S02]  /*62f60*/  IMAD.MOV.U32 R28, RZ, RZ, R38 ;  /* 0x000000ffff1c7224 */ /* 0x002fc400078e0026 */
[----:B------:R-:W-:-:S05]  /*62f70*/  IMAD.MOV.U32 R29, RZ, RZ, R39 ;  /* 0x000000ffff1d7224 */ /* 0x000fca00078e0027 */
[----:B------:R1:W-:Y:S01]  /*62f80*/  LDGSTS.E [R31+0x1f200], [R28.64], P0 ;  /* 0x1f2000001c1f7fae */ /* 0x0003e20008121846 */
[----:B------:R-:W-:-:S03]  /*62f90*/  IADD3 R33, P2, R33, UR8, RZ ;  /* 0x0000000821217c10 */ /* 0x000fc6000ff5e0ff */
[----:B------:R3:W-:Y:S01]  /*62fa0*/  STL [R1+0x2c58], R30 ;  /* 0x002c581e01007387 */ /* 0x0007e20000100800 */
[----:B-1----:R-:W-:Y:S02]  /*62fb0*/  IMAD.MOV.U32 R29, RZ, RZ, R37 ;  /* 0x000000ffff1d7224 */ /* 0x002fe400078e0025 */
[----:B--2---:R-:W-:Y:S02]  /*62fc0*/  IMAD.MOV.U32 R37, RZ, RZ, 0x1f ;  /* 0x0000001fff257424 */ /* 0x004fe400078e00ff */
[----:B------:R-:W-:-:S03]  /*62fd0*/  IMAD.MOV.U32 R28, RZ, RZ, R36 ;  /* 0x000000ffff1c7224 */ /* 0x000fc600078e0024 */
[----:B------:R-:W-:Y:S02]  /*62fe0*/  IADD3 R37, R37, c[0x0][0x180], RZ ;  /* 0x0000600025257a10 */ /* 0x000fe40007ffe0ff */
[----:B------:R1:W-:Y:S02]  /*62ff0*/  LDGSTS.E [R31+0x1f600], [R28.64], P0 ;  /* 0x1f6000001c1f7fae */ /* 0x0003e40008121846 */
[----:B-1----:R-:W-:Y:S01]  /*63000*/  IMAD.MOV.U32 R28, RZ, RZ, R30 ;  /* 0x000000ffff1c7224 */ /* 0x002fe200078e001e */
[----:B---3--:R-:W-:-:S04]  /*63010*/  SHF.R.S32.HI R30, RZ, 0x1f, R37 ;  /* 0x0000001fff1e7819 */ /* 0x008fc80000011425 */
[----:B------:R-:W-:-:S04]  /*63020*/  LEA.HI R30, R30, R37, RZ, 0x5 ;  /* 0x000000251e1e7211 */ /* 0x000fc800078f28ff */
[----:B------:R-:W-:Y:S02]  /*63030*/  SHF.R.S32.HI R30, RZ, 0x5, R30 ;  /* 0x00000005ff1e7819 */ /* 0x000fe4000001141e */
[----:B----4-:R-:W-:Y:S02]  /*63040*/  IADD3.X R35, R35, UR5, RZ, P1, !PT ;  /* 0x0000000523237c10 */ /* 0x010fe40008ffe4ff */
[----:B------:R-:W-:-:S03]  /*63050*/  IADD3.X R34, R34, UR5, RZ, P2, !PT ;  /* 0x0000000522227c10 */ /* 0x000fc600097fe4ff */
[----:B------:R-:W-:Y:S01]  /*63060*/  IMAD.MOV.U32 R29, RZ, RZ, R35 ;  /* 0x000000ffff1d7224 */ /* 0x000fe200078e0023 */
[----:B------:R1:W-:Y:S01]  /*63070*/  STL [R1+0x2c54], R35 ;  /* 0x002c542301007387 */ /* 0x0003e20000100800 */
[----:B------:R1:W-:Y:S02]  /*63080*/  STL [R1+0x2c60], R33 ;  /* 0x002c602101007387 */ /* 0x0003e40000100800 */
[----:B------:R1:W-:Y:S01]  /*63090*/  STL [R1+0x2c5c], R34 ;  /* 0x002c5c2201007387 */ /* 0x0003e20000100800 */
[----:B------:R2:W-:Y:S01]  /*630a0*/  LDGSTS.E [R31+0x1fa00], [R28.64], P0 ;  /* 0x1fa000001c1f7fae */ /* 0x0005e20008121846 */
[----:B------:R1:W-:Y:S02]  /*630b0*/  STL [R1+0x2a78], R32 ;  /* 0x002a782001007387 */ /* 0x0003e40000100800 */
[----:B--2---:R-:W-:Y:S02]  /*630c0*/  IMAD.MOV.U32 R28, RZ, RZ, R33 ;  /* 0x000000ffff1c7224 */ /* 0x004fe400078e0021 */
[----:B------:R-:W-:-:S05]  /*630d0*/  IMAD.MOV.U32 R29, RZ, RZ, R34 ;  /* 0x000000ffff1d7224 */ /* 0x000fca00078e0022 */
[----:B------:R1:W-:Y:S01]  /*630e0*/  LDGSTS.E [R31+0x1fe00], [R28.64], P0 ;  /* 0x1fe000001c1f7fae */ /* 0x0003e20008121846 */
[----:B------:R-:W-:Y:S01]  /*630f0*/  ISETP.NE.U32.AND P0, PT, R32, R30, PT ;  /* 0x0000001e2000720c */ /* 0x000fe20003f05070 */
[----:B------:R-:W0:Y:S11]  /*63100*/  LDGDEPBAR ;  /* 0x00000000000079af */ /* 0x000e360000000000 */
[----:B------:R-:W-:Y:S01]  /*63110*/  @!UPT UIADD3 URZ, URZ, URZ, URZ ;  /* 0x0000003f3f3ff290 */ /* 0x000fe2000fffe03f */
[----:B-1----:R-:W-:Y:S01]  /*63120*/  @!P0 CALL.REL.NOINC `(.L_x_1) ;  /* 0x0000001000008944 */ /* 0x002fe20003c00000 */
[----:B------:R-:W-:Y:S05]  /*63130*/  BRA `(.L_x_2) ;  /* 0xfffbb13000007947 */ /* 0x000fea000383ffff */
.L_x_1:
[----:B------:R-:W3:Y:S01]  /*63140*/  LDL.LU R28, [R1+0x328c] ;  /* 0x00328c00011c7983 */ /* 0x000ee20000300800 */
[----:B-1---5:R-:W-:Y:S01]  /*63150*/  IADD3 R2, R252, 0x2, RZ ;  /* 0x00000002fc027810 */ /* 0x022fe20007ffe0ff */
[----:B------:R-:W-:Y:S01]  /*63160*/  IMAD.MOV.U32 R31, RZ, RZ, R21 ;  /* 0x000000ffff1f7224 */ /* 0x000fe200078e0015 */
[----:B------:R-:W-:-:S04]  /*63170*/  DEPBAR.LE SB0, 0x0 ;  /* 0x000080000000791a */ /* 0x000fc80000000000 */
[----:B------:R-:W1:Y:S04]  /*63180*/  S2R R30, SR_TID.X ;  /* 0x00000000001e7919 */ /* 0x000e680000002100 */
[----:B------:R-:W-:Y:S01]  /*63190*/  BAR.SYNC.DEFER_BLOCKING 0x0 ;  /* 0x0000000000007b1d */ /* 0x000fe20000010000 */
[----:B------:R-:W-:Y:S01]  /*631a0*/  ISETP.GE.AND P0, PT, R2, c[0x0][0x17c], PT ;  /* 0x00005f0002007a0c */ /* 0x000fe20003f06270 */
[C---:B-12---:R-:W-:Y:S02]  /*631b0*/  IMAD.SHL.U32 R0, R30.reuse, 0x200, RZ ;  /* 0x000002001e007824 */ /* 0x046fe400078e00ff */
[C---:B------:R-:W-:Y:S02]  /*631c0*/  IMAD.SHL.U32 R3, R30.reuse, 0x4, RZ ;  /* 0x000000041e037824 */ /* 0x040fe400078e00ff */
[----:B------:R-:W-:Y:S01]  /*631d0*/  IMAD.SHL.U32 R29, R30, 0x40, RZ ;  /* 0x000000401e1d7824 */ /* 0x000fe200078e00ff */
[----:B------:R-:W-:-:S04]  /*631e0*/  LOP3.LUT R0, R0, 0x3000, RZ, 0xc0, !PT ;  /* 0x0000300000007812 */ /* 0x000fc800078ec0ff */
[----:B------:R-:W-:Y:S02]  /*631f0*/  LOP3.LUT R29, R29, 0x800, RZ, 0xc0, !PT ;  /* 0x000008001d1d7812 */ /* 0x000fe400078ec0ff */
[----:B---3--:R-:W-:Y:S01]  /*63200*/  LOP3.LUT R0, R0, 0x60, R28, 0xf8, !PT ;  /* 0x0000006000007812 */ /* 0x008fe200078ef81c */
[C---:B------:R-:W-:Y:S01]  /*63210*/  IMAD.SHL.U32 R28, R30.reuse, 0x800, RZ ;  /* 0x000008001e1c7824 */ /* 0x040fe200078e00ff */
[----:B------:R-:W-:Y:S02]  /*63220*/  LOP3.LUT R30, R30, 0x7f, RZ, 0xc0, !PT ;  /* 0x0000007f1e1e7812 */ /* 0x000fe400078ec0ff */
[----:B------:R-:W-:Y:S02]  /*63230*/  LOP3.LUT R3, R0, 0x170, R3, 0x78, !PT ;  /* 0x0000017000037812 */ /* 0x000fe400078e7803 */
[----:B------:R-:W-:Y:S02]  /*63240*/  IADD3 R0, R252, 0x1, RZ ;  /* 0x00000001fc007810 */ /* 0x000fe40007ffe0ff */
[----:B------:R-:W-:Y:S01]  /*63250*/  LOP3.LUT R28, R28, 0x3000, RZ, 0xc0, !PT ;  /* 0x000030001c1c7812 */ /* 0x000fe200078ec0ff */
[----:B------:R-:W-:Y:S01]  /*63260*/  IMAD.IADD R2, R29, 0x1, R3 ;  /* 0x000000011d027824 */ /* 0x000fe200078e0203 */
[----:B------:R-:W-:Y:S01]  /*63270*/  ISETP.GE.AND P1, PT, R0, c[0x0][0x17c], PT ;  /* 0x00005f0000007a0c */ /* 0x000fe20003f26270 */
[----:B------:R-:W-:-:S02]  /*63280*/  IMAD.MOV.U32 R29, RZ, RZ, R25 ;  /* 0x000000ffff1d7224 */ /* 0x000fc400078e0019 */
[----:B------:R-:W-:Y:S02]  /*63290*/  IMAD R0, R30, 0x10, R28 ;  /* 0x000000101e007824 */ /* 0x000fe400078e021c */
[----:B------:R-:W-:Y:S02]  /*632a0*/  IMAD.MOV.U32 R28, RZ, RZ, R24 ;  /* 0x000000ffff1c7224 */ /* 0x000fe400078e0018 */
[----:B------:R-:W-:Y:S02]  /*632b0*/  IMAD.MOV.U32 R30, RZ, RZ, R20 ;  /* 0x000000ffff1e7224 */ /* 0x000fe400078e0014 */
[----:B------:R-:W-:Y:S01]  /*632c0*/  IMAD.MOV.U32 R24, RZ, RZ, R26 ;  /* 0x000000ffff187224 */ /* 0x000fe200078e001a */
[----:B------:R-:W2:Y:S01]  /*632d0*/  LDL.LU R20, [R1+0x750] ;  /* 0x0007500001147983 */ /* 0x000ea20000300800 */
[----:B------:R-:W-:Y:S02]  /*632e0*/  IMAD.MOV.U32 R25, RZ, RZ, R27 ;  /* 0x000000ffff197224 */ /* 0x000fe400078e001b */
[----:B------:R-:W-:Y:S01]  /*632f0*/  IMAD.MOV.U32 R26, RZ, RZ, R22 ;  /* 0x000000ffff1a7224 */ /* 0x000fe200078e0016 */
[----:B------:R-:W2:Y:S01]  /*63300*/  LDL.LU R21, [R1+0x754] ;  /* 0x0007540001157983 */ /* 0x000ea20000300800 */
[----:B------:R-:W-:-:S03]  /*63310*/  IMAD.MOV.U32 R27, RZ, RZ, R23 ;  /* 0x000000ffff1b7224 */ /* 0x000fc600078e0017 */
        /* <DEDUP_REMOVED lines=9> */
[----:B------:R1:W-:Y:S04]  /*633b0*/  STS.128 [R2], R28 ;  /* 0x0000001c02007388 */ /* 0x0003e80000000c00 */
[----:B------:R-:W4:Y:S04]  /*633c0*/  LDL.LU R35, [R1+0x9f4] ;  /* 0x0009f40001237983 */ /* 0x000f280000300800 */
[----:B------:R1:W-:Y:S04]  /*633d0*/  STS.128 [R2+0x80], R24 ;  /* 0x0000801802007388 */ /* 0x0003e80000000c00 */
        /* <DEDUP_REMOVED lines=8> */
[----:B--2---:R1:W-:Y:S04]  /*63460*/  STS.128 [R2+0x200], R20 ;  /* 0x0002001402007388 */ /* 0x0043e80000000c00 */
[----:B-1----:R-:W2:Y:S04]  /*63470*/  LDL.LU R20, [R1+0xc18] ;  /* 0x000c180001147983 */ /* 0x002ea80000300800 */
[----:B------:R-:W2:Y:S04]  /*63480*/  LDL.LU R21, [R1+0xc1c] ;  /* 0x000c1c0001157983 */ /* 0x000ea80000300800 */
[----:B------:R-:W2:Y:S04]  /*63490*/  LDL.LU R22, [R1+0xc28] ;  /* 0x000c280001167983 */ /* 0x000ea80000300800 */
[----:B------:R-:W2:Y:S04]  /*634a0*/  LDL.LU R23, [R1+0xc2c] ;  /* 0x000c2c0001177983 */ /* 0x000ea80000300800 */
[----:B---3--:R1:W-:Y:S04]  /*634b0*/  STS.128 [R2+0x480], R28 ;  /* 0x0004801c02007388 */ /* 0x0083e80000000c00 */
[----:B-1----:R1:W5:Y:S04]  /*634c0*/  LDL.LU R28, [R1+0xf30] ;  /* 0x000f3000011c7983 */ /* 0x0023680000300800 */
[----:B------:R1:W5:Y:S04]  /*634d0*/  LDL.LU R29, [R1+0xf34] ;  /* 0x000f3400011d7983 */ /* 0x0003680000300800 */
[----:B------:R1:W5:Y:S04]  /*634e0*/  LDL.LU R30, [R1+0xf60] ;  /* 0x000f6000011e7983 */ /* 0x0003680000300800 */
[----:B----4-:R3:W-:Y:S04]  /*634f0*/  STS.128 [R2+0x600], R24 ;  /* 0x0006001802007388 */ /* 0x0107e80000000c00 */
[----:B------:R1:W5:Y:S04]  /*63500*/  LDL.LU R31, [R1+0xf64] ;  /* 0x000f6400011f7983 */ /* 0x0003680000300800 */
[----:B---3--:R1:W5:Y:S04]  /*63510*/  LDL.LU R24, [R1+0xf38] ;  /* 0x000f380001187983 */ /* 0x0083680000300800 */
[----:B------:R1:W5:Y:S04]  /*63520*/  LDL.LU R25, [R1+0xf3c] ;  /* 0x000f3c0001197983 */ /* 0x0003680000300800 */
[----:B------:R1:W5:Y:S04]  /*63530*/  LDL.LU R26, [R1+0xf68] ;  /* 0x000f6800011a7983 */ /* 0x0003680000300800 */
[----:B------:R1:W5:Y:S04]  /*63540*/  LDL.LU R27, [R1+0xf6c] ;  /* 0x000f6c00011b7983 */ /* 0x0003680000300800 */
[----:B--2---:R2:W-:Y:S04]  /*63550*/  STS.128 [R2+0x680], R20 ;  /* 0x0006801402007388 */ /* 0x0045e80000000c00 */
[----:B--2---:R1:W5:Y:S04]  /*63560*/  LDL.LU R20, [R1+0x15a0] ;  /* 0x0015a00001147983 */ /* 0x0043680000300800 */
[----:B------:R1:W5:Y:S04]  /*63570*/  LDL.LU R21, [R1+0x15a4] ;  /* 0x0015a40001157983 */ /* 0x0003680000300800 */
[----:B------:R1:W5:Y:S04]  /*63580*/  LDL.LU R22, [R1+0x15d0] ;  /* 0x0015d00001167983 */ /* 0x0003680000300800 */
[----:B------:R1:W5:Y:S04]  /*63590*/  LDL.LU R23, [R1+0x15d4] ;  /* 0x0015d40001177983 */ /* 0x0003680000300800 */
[----:B------:R1:W-:Y:S04]  /*635a0*/  STS.128 [R2+0x280], R36 ;  /* 0x0002802402007388 */ /* 0x0003e80000000c00 */
[----:B------:R1:W-:Y:S02]  /*635b0*/  STS.128 [R2+0x400], R32 ;  /* 0x0004002002007388 */ /* 0x0003e40000000c00 */
[----:B------:R-:W-:Y:S01]  /*635c0*/  BAR.SYNC.DEFER_BLOCKING 0x0 ;  /* 0x0000000000007b1d */ /* 0x000fe20000010000 */
[----:B------:R-:W-:-:S02]  /*635d0*/  LOP3.LUT R188, R0, 0x20, RZ, 0x3c, !PT ;  /* 0x0000002000bc7812 */ /* 0x000fc400078e3cff */
[C---:B------:R-:W-:Y:S02]  /*635e0*/  LOP3.LUT R196, R0.reuse, 0x40, RZ, 0x3c, !PT ;  /* 0x0000004000c47812 */ /* 0x040fe400078e3cff */
[----:B------:R-:W-:Y:S01]  /*635f0*/  LOP3.LUT R3, R0, 0x60, RZ, 0x3c, !PT ;  /* 0x0000006000037812 */ /* 0x000fe200078e3cff */
[----:B-1----:R-:W1:Y:S04]  /*63600*/  LDS.128 R36, [R0] ;  /* 0x0000000000247984 */ /* 0x002e680000000c00 */
[----:B------:R-:W2:Y:S04]  /*63610*/  LDS.128 R32, [R0+0x800] ;  /* 0x0008000000207984 */ /* 0x000ea80000000c00 */
[----:B------:R-:W3:Y:S04]  /*63620*/  LDS.128 R40, [R188] ;  /* 0x00000000bc287984 */ /* 0x000ee80000000c00 */
[----:B-1----:R-:W-:Y:S04]  /*63630*/  STL.64 [R1+0x90], R36 ;  /* 0x0000902401007387 */ /* 0x002fe80000100a00 */
[----:B------:R-:W-:Y:S04]  /*63640*/  STL.64 [R1+0x98], R38 ;  /* 0x0000982601007387 */ /* 0x000fe80000100a00 */
[----:B------:R-:W1:Y:S04]  /*63650*/  LDS.128 R36, [R188+0x800] ;  /* 0x00080000bc247984 */ /* 0x000e680000000c00 */
[----:B--2---:R-:W-:Y:S04]  /*63660*/  STL.64 [R1+0x1a0], R32 ;  /* 0x0001a02001007387 */ /* 0x004fe80000100a00 */
[----:B------:R-:W-:Y:S04]  /*63670*/  STL.64 [R1+0x1a8], R34 ;  /* 0x0001a82201007387 */ /* 0x000fe80000100a00 */
[----:B------:R-:W2:Y:S04]  /*63680*/  LDS.128 R32, [R196] ;  /* 0x00000000c4207984 */ /* 0x000ea80000000c00 */
[----:B---3--:R-:W-:Y:S04]  /*63690*/  STL.64 [R1+0xe0], R40 ;  /* 0x0000e02801007387 */ /* 0x008fe80000100a00 */
[----:B------:R-:W-:Y:S04]  /*636a0*/  STL.64 [R1+0xe8], R42 ;  /* 0x0000e82a01007387 */ /* 0x000fe80000100a00 */
[----:B------:R-:W3:Y:S04]  /*636b0*/  LDS.128 R40, [R196+0x800] ;  /* 0x00080000c4287984 */ /* 0x000ee80000000c00 */
[----:B-1----:R-:W-:Y:S04]  /*636c0*/  STL.64 [R1+0x1c0], R36 ;  /* 0x0001c02401007387 */ /* 0x002fe80000100a00 */
[----:B------:R-:W-:Y:S04]  /*636d0*/  STL.64 [R1+0x1c8], R38 ;  /* 0x0001c82601007387 */ /* 0x000fe80000100a00 */
[----:B------:R-:W1:Y:S04]  /*636e0*/  LDS.128 R36, [R3] ;  /* 0x0000000003247984 */ /* 0x000e680000000c00 */
[----:B--2---:R-:W-:Y:S04]  /*636f0*/  STL.64 [R1+0x110], R32 ;  /* 0x0001102001007387 */ /* 0x004fe80000100a00 */
[----:B------:R-:W-:Y:S04]  /*63700*/  STL.64 [R1+0x118], R34 ;  /* 0x0001182201007387 */ /* 0x000fe80000100a00 */
[----:B------:R-:W2:Y:S04]  /*63710*/  LDS.128 R32, [R3+0x800] ;  /* 0x0008000003207984 */ /* 0x000ea80000000c00 */
[----:B------:R-:W-:Y:S06]  /*63720*/  BAR.SYNC.DEFER_BLOCKING 0x0 ;  /* 0x0000000000007b1d */ /* 0x000fec0000010000 */
[----:B---3--:R-:W-:Y:S04]  /*63730*/  STL.64 [R1+0x1f0], R40 ;  /* 0x0001f02801007387 */ /* 0x008fe80000100a00 */
[----:B------:R-:W-:Y:S04]  /*63740*/  STL.64 [R1+0x1f8], R42 ;  /* 0x0001f82a01007387 */ /* 0x000fe80000100a00 */
[----:B-1----:R1:W-:Y:S04]  /*63750*/  STL.64 [R1+0x160], R36 ;  /* 0x0001602401007387 */ /* 0x0023e80000100a00 */
[----:B------:R3:W-:Y:S04]  /*63760*/  STL.64 [R1+0x168], R38 ;  /* 0x0001682601007387 */ /* 0x0007e80000100a00 */
[----:B-----5:R-:W-:Y:S04]  /*63770*/  STS.128 [R2], R28 ;  /* 0x0000001c02007388 */ /* 0x020fe80000000c00 */
[----:B--2---:R2:W-:Y:S04]  /*63780*/  STL.64 [R1+0x220], R32 ;  /* 0x0002202001007387 */ /* 0x0045e80000100a00 */
[----:B------:R2:W-:Y:S04]  /*63790*/  STL.64 [R1+0x228], R34 ;  /* 0x0002282201007387 */ /* 0x0005e80000100a00 */
[----:B-1----:R-:W4:Y:S04]  /*637a0*/  LDL.LU R36, [R1+0x15a8] ;  /* 0x0015a80001247983 */ /* 0x002f280000300800 */
[----:B------:R-:W4:Y:S04]  /*637b0*/  LDL.LU R37, [R1+0x15ac] ;  /* 0x0015ac0001257983 */ /* 0x000f280000300800 */
[----:B---3--:R-:W4:Y:S04]  /*637c0*/  LDL.LU R38, [R1+0x15d8] ;  /* 0x0015d80001267983 */ /* 0x008f280000300800 */
[----:B------:R-:W4:Y:S04]  /*637d0*/  LDL.LU R39, [R1+0x15dc] ;  /* 0x0015dc0001277983 */ /* 0x000f280000300800 */
[----:B--2---:R-:W2:Y:S04]  /*637e0*/  LDL.LU R32, [R1+0x18f0] ;  /* 0x0018f00001207983 */ /* 0x004ea80000300800 */
[----:B------:R-:W2:Y:S04]  /*637f0*/  LDL.LU R33, [R1+0x18f4] ;  /* 0x0018f40001217983 */ /* 0x000ea80000300800 */
[----:B------:R-:W2:Y:S04]  /*63800*/  LDL.LU R34, [R1+0x2470] ;  /* 0x0024700001227983 */ /* 0x000ea80000300800 */
[----:B------:R-:W2:Y:S04]  /*63810*/  LDL.LU R35, [R1+0x2474] ;  /* 0x0024740001237983 */ /* 0x000ea80000300800 */
[----:B------:R-:W3:Y:S04]  /*63820*/  LDL.LU R28, [R1+0x18f8] ;  /* 0x0018f800011c7983 */ /* 0x000ee80000300800 */
[----:B------:R-:W3:Y:S04]  /*63830*/  LDL.LU R29, [R1+0x18fc] ;  /* 0x0018fc00011d7983 */ /* 0x000ee80000300800 */
[----:B------:R-:W3:Y:S04]  /*63840*/  LDL.LU R30, [R1+0x2478] ;  /* 0x00247800011e7983 */ /* 0x000ee80000300800 */
[----:B------:R1:W-:Y:S04]  /*63850*/  STS.128 [R2+0x80], R24 ;  /* 0x0000801802007388 */ /* 0x0003e80000000c00 */
[----:B------:R-:W3:Y:S04]  /*63860*/  LDL.LU R31, [R1+0x247c] ;  /* 0x00247c00011f7983 */ /* 0x000ee80000300800 */
[----:B------:R1:W-:Y:S04]  /*63870*/  STS.128 [R2+0x200], R20 ;  /* 0x0002001402007388 */ /* 0x0003e80000000c00 */
[----:B-1----:R-:W2:Y:S04]  /*63880*/  LDL.LU R24, [R1+0x1f60] ;  /* 0x001f600001187983 */ /* 0x002ea80000300800 */
[----:B------:R-:W2:Y:S04]  /*63890*/  LDL.LU R25, [R1+0x1f64] ;  /* 0x001f640001197983 */ /* 0x000ea80000300800 */
[----:B------:R-:W2:Y:S04]  /*638a0*/  LDL.LU R26, [R1+0x2290] ;  /* 0x00229000011a7983 */ /* 0x000ea80000300800 */
[----:B------:R-:W2:Y:S04]  /*638b0*/  LDL.LU R27, [R1+0x2294] ;  /* 0x00229400011b7983 */ /* 0x000ea80000300800 */
[----:B------:R-:W2:Y:S04]  /*638c0*/  LDL.LU R20, [R1+0x1f68] ;  /* 0x001f680001147983 */ /* 0x000ea80000300800 */
[----:B------:R-:W4:Y:S04]  /*638d0*/  LDL.LU R21, [R1+0x1f6c] ;  /* 0x001f6c0001157983 */ /* 0x000f280000300800 */
[----:B------:R-:W4:Y:S04]  /*638e0*/  LDL.LU R22, [R1+0x2298] ;  /* 0x0022980001167983 */ /* 0x000f280000300800 */
[----:B------:R-:W4:Y:S04]  /*638f0*/  LDL.LU R23, [R1+0x229c] ;  /* 0x00229c0001177983 */ /* 0x000f280000300800 */
[----:B---3--:R1:W-:Y:S04]  /*63900*/  STS.128 [R2+0x480], R28 ;  /* 0x0004801c02007388 */ /* 0x0083e80000000c00 */
[----:B-1----:R-:W3:Y:S04]  /*63910*/  LDL.LU R28, [R1+0x1f40] ;  /* 0x001f4000011c7983 */ /* 0x002ee80000300800 */
[----:B------:R-:W3:Y:S04]  /*63920*/  LDL.LU R29, [R1+0x1f44] ;  /* 0x001f4400011d7983 */ /* 0x000ee80000300800 */
[----:B------:R-:W3:Y:S04]  /*63930*/  LDL.LU R30, [R1+0x20b0] ;  /* 0x0020b000011e7983 */ /* 0x000ee80000300800 */
[----:B--2---:R1:W-:Y:S04]  /*63940*/  STS.128 [R2+0x600], R24 ;  /* 0x0006001802007388 */ /* 0x0043e80000000c00 */
[----:B------:R-:W3:Y:S04]  /*63950*/  LDL.LU R31, [R1+0x20b4] ;  /* 0x0020b400011f7983 */ /* 0x000ee80000300800 */
[----:B----4-:R2:W-:Y:S04]  /*63960*/  STS.128 [R2+0x680], R20 ;  /* 0x0006801402007388 */ /* 0x0105e80000000c00 */
[----:B-1----:R-:W4:Y:S04]  /*63970*/  LDL.LU R24, [R1+0x1f48] ;  /* 0x001f480001187983 */ /* 0x002f280000300800 */
[----:B------:R-:W4:Y:S04]  /*63980*/  LDL.LU R25, [R1+0x1f4c] ;  /* 0x001f4c0001197983 */ /* 0x000f280000300800 */
[----:B------:R-:W4:Y:S04]  /*63990*/  LDL.LU R26, [R1+0x20b8] ;  /* 0x0020b800011a7983 */ /* 0x000f280000300800 */
[----:B------:R-:W4:Y:S04]  /*639a0*/  LDL.LU R27, [R1+0x20bc] ;  /* 0x0020bc00011b7983 */ /* 0x000f280000300800 */
[----:B--2---:R-:W4:Y:S04]  /*639b0*/  LDL.LU R20, [R1+0x1e70] ;  /* 0x001e700001147983 */ /* 0x004f280000300800 */
[----:B------:R-:W4:Y:S04]  /*639c0*/  LDL.LU R21, [R1+0x1e74] ;  /* 0x001e740001157983 */ /* 0x000f280000300800 */
[----:B------:R-:W4:Y:S04]  /*639d0*/  LDL.LU R22, [R1+0x1e90] ;  /* 0x001e900001167983 */ /* 0x000f280000300800 */
[----:B------:R-:W4:Y:S04]  /*639e0*/  LDL.LU R23, [R1+0x1e94] ;  /* 0x001e940001177983 */ /* 0x000f280000300800 */
[----:B------:R-:W-:Y:S04]  /*639f0*/  STS.128 [R2+0x280], R36 ;  /* 0x0002802402007388 */ /* 0x000fe80000000c00 */
[----:B------:R-:W-:Y:S04]  /*63a00*/  STS.128 [R2+0x400], R32 ;  /* 0x0004002002007388 */ /* 0x000fe80000000c00 */
[----:B------:R-:W-:Y:S06]  /*63a10*/  BAR.SYNC.DEFER_BLOCKING 0x0 ;  /* 0x0000000000007b1d */ /* 0x000fec0000010000 */
[----:B------:R-:W1:Y:S04]  /*63a20*/  LDS.128 R36, [R0] ;  /* 0x0000000000247984 */ /* 0x000e680000000c00 */
[----:B------:R-:W1:Y:S04]  /*63a30*/  LDS.128 R32, [R0+0x800] ;  /* 0x0008000000207984 */ /* 0x000e680000000c00 */
[----:B------:R-:W1:Y:S04]  /*63a40*/  LDS.128 R40, [R188] ;  /* 0x00000000bc287984 */ /* 0x000e680000000c00 */
[----:B-1----:R-:W-:Y:S04]  /*63a50*/  STL.64 [R1+0x50], R36 ;  /* 0x0000502401007387 */ /* 0x002fe80000100a00 */
[----:B------:R-:W-:Y:S04]  /*63a60*/  STL.64 [R1+0x58], R38 ;  /* 0x0000582601007387 */ /* 0x000fe80000100a00 */
[----:B------:R-:W1:Y:S04]  /*63a70*/  LDS.128 R36, [R188+0x800] ;  /* 0x00080000bc247984 */ /* 0x000e680000000c00 */
[----:B------:R-:W-:Y:S04]  /*63a80*/  STL.64 [R1+0x140], R32 ;  /* 0x0001402001007387 */ /* 0x000fe80000100a00 */
[----:B------:R-:W-:Y:S04]  /*63a90*/  STL.64 [R1+0x148], R34 ;  /* 0x0001482201007387 */ /* 0x000fe80000100a00 */
[----:B------:R-:W1:Y:S04]  /*63aa0*/  LDS.128 R32, [R196] ;  /* 0x00000000c4207984 */ /* 0x000e680000000c00 */
[----:B------:R-:W-:Y:S04]  /*63ab0*/  STL.64 [R1+0x80], R40 ;  /* 0x0000802801007387 */ /* 0x000fe80000100a00 */
[----:B------:R-:W-:Y:S04]  /*63ac0*/  STL.64 [R1+0x88], R42 ;  /* 0x0000882a01007387 */ /* 0x000fe80000100a00 */
[----:B------:R-:W1:Y:S04]  /*63ad0*/  LDS.128 R40, [R196+0x800] ;  /* 0x00080000c4287984 */ /* 0x000e680000000c00 */
[----:B-1----:R-:W-:Y:S04]  /*63ae0*/  STL.64 [R1+0x170], R36 ;  /* 0x0001702401007387 */ /* 0x002fe80000100a00 */
[----:B------:R-:W-:Y:S04]  /*63af0*/  STL.64 [R1+0x178], R38 ;  /* 0x0001782601007387 */ /* 0x000fe80000100a00 */
[----:B------:R-:W1:Y:S04]  /*63b00*/  LDS.128 R36, [R3] ;  /* 0x0000000003247984 */ /* 0x000e680000000c00 */
[----:B------:R-:W-:Y:S04]  /*63b10*/  STL.64 [R1+0xc0], R32 ;  /* 0x0000c02001007387 */ /* 0x000fe80000100a00 */
[----:B------:R-:W-:Y:S04]  /*63b20*/  STL.64 [R1+0xc8], R34 ;  /* 0x0000c82201007387 */ /* 0x000fe80000100a00 */
[----:B------:R-:W1:Y:S04]  /*63b30*/  LDS.128 R32, [R3+0x800] ;  /* 0x0008000003207984 */ /* 0x000e680000000c00 */
[----:B------:R-:W-:Y:S06]  /*63b40*/  BAR.SYNC.DEFER_BLOCKING 0x0 ;  /* 0x0000000000007b1d */ /* 0x000fec0000010000 */
[----:B------:R-:W-:Y:S04]  /*63b50*/  STL.64 [R1+0x1b0], R40 ;  /* 0x0001b02801007387 */ /* 0x000fe80000100a00 */
[----:B------:R-:W-:Y:S04]  /*63b60*/  STL.64 [R1+0x1b8], R42 ;  /* 0x0001b82a01007387 */ /* 0x000fe80000100a00 */
[----:B-1----:R1:W-:Y:S04]  /*63b70*/  STL.64 [R1+0x100], R36 ;  /* 0x0001002401007387 */ /* 0x0023e80000100a00 */
[----:B------:R1:W-:Y:S04]  /*63b80*/  STL.64 [R1+0x108], R38 ;  /* 0x0001082601007387 */ /* 0x0003e80000100a00 */
[----:B------:R1:W-:Y:S04]  /*63b90*/  STL.64 [R1+0x1d0], R32 ;  /* 0x0001d02001007387 */ /* 0x0003e80000100a00 */
[----:B------:R1:W-:Y:S04]  /*63ba0*/  STL.64 [R1+0x1d8], R34 ;  /* 0x0001d82201007387 */ /* 0x0003e80000100a00 */
        /* <DEDUP_REMOVED lines=8> */
[----:B---3--:R1:W-:Y:S04]  /*63c30*/  STS.128 [R2], R28 ;  /* 0x0000001c02007388 */ /* 0x0083e80000000c00 */
[----:B-1----:R-:W3:Y:S04]  /*63c40*/  LDL.LU R28, [R1+0x1c78] ;  /* 0x001c7800011c7983 */ /* 0x002ee80000300800 */
[----:B------:R-:W3:Y:S04]  /*63c50*/  LDL.LU R29, [R1+0x1c7c] ;  /* 0x001c7c00011d7983 */ /* 0x000ee80000300800 */
[----:B------:R-:W3:Y:S04]  /*63c60*/  LDL.LU R30, [R1+0x1c98] ;  /* 0x001c9800011e7983 */ /* 0x000ee80000300800 */
[----:B----4-:R1:W-:Y:S04]  /*63c70*/  STS.128 [R2+0x80], R24 ;  /* 0x0000801802007388 */ /* 0x0103e80000000c00 */
[----:B------:R-:W3:Y:S04]  /*63c80*/  LDL.LU R31, [R1+0x1c9c] ;  /* 0x001c9c00011f7983 */ /* 0x000ee80000300800 */
[----:B------:R4:W-:Y:S04]  /*63c90*/  STS.128 [R2+0x200], R20 ;  /* 0x0002001402007388 */ /* 0x0009e80000000c00 */
[----:B-1----:R-:W3:Y:S04]  /*63ca0*/  LDL.LU R24, [R1+0x1a70] ;  /* 0x001a700001187983 */ /* 0x002ee80000300800 */
[----:B------:R-:W3:Y:S04]  /*63cb0*/  LDL.LU R25, [R1+0x1a74] ;  /* 0x001a740001197983 */ /* 0x000ee80000300800 */
[----:B------:R-:W3:Y:S04]  /*63cc0*/  LDL.LU R26, [R1+0x1a90] ;  /* 0x001a9000011a7983 */ /* 0x000ee80000300800 */
[----:B------:R-:W3:Y:S04]  /*63cd0*/  LDL.LU R27, [R1+0x1a94] ;  /* 0x001a9400011b7983 */ /* 0x000ee80000300800 */
[----:B----4-:R-:W4:Y:S04]  /*63ce0*/  LDL.LU R20, [R1+0x1a78] ;  /* 0x001a780001147983 */ /* 0x010f280000300800 */
[----:B------:R-:W4:Y:S04]  /*63cf0*/  LDL.LU R21, [R1+0x1a7c] ;  /* 0x001a7c0001157983 */ /* 0x000f280000300800 */
[----:B------:R-:W4:Y:S04]  /*63d00*/  LDL.LU R22, [R1+0x1a98] ;  /* 0x001a980001167983 */ /* 0x000f280000300800 */
[----:B------:R-:W4:Y:S04]  /*63d10*/  LDL.LU R23, [R1+0x1a9c] ;  /* 0x001a9c0001177983 */ /* 0x000f280000300800 */
[----:B--2---:R-:W-:Y:S04]  /*63d20*/  STS.128 [R2+0x280], R36 ;  /* 0x0002802402007388 */ /* 0x004fe80000000c00 */
[----:B------:R-:W-:Y:S04]  /*63d30*/  STS.128 [R2+0x400], R32 ;  /* 0x0004002002007388 */ /* 0x000fe80000000c00 */
[----:B---3--:R1:W-:Y:S04]  /*63d40*/  STS.128 [R2+0x480], R28 ;  /* 0x0004801c02007388 */ /* 0x0083e80000000c00 */
[----:B-1----:R-:W2:Y:S04]  /*63d50*/  LDL.LU R28, [R1+0x1860] ;  /* 0x00186000011c7983 */ /* 0x002ea80000300800 */
[----:B------:R-:W2:Y:S04]  /*63d60*/  LDL.LU R29, [R1+0x1864] ;  /* 0x00186400011d7983 */ /* 0x000ea80000300800 */
[----:B------:R-:W2:Y:S04]  /*63d70*/  LDL.LU R30, [R1+0x1850] ;  /* 0x00185000011e7983 */ /* 0x000ea80000300800 */
[----:B------:R1:W-:Y:S04]  /*63d80*/  STS.128 [R2+0x600], R24 ;  /* 0x0006001802007388 */ /* 0x0003e80000000c00 */
[----:B------:R-:W2:Y:S04]  /*63d90*/  LDL.LU R31, [R1+0x1854] ;  /* 0x00185400011f7983 */ /* 0x000ea80000300800 */
[----:B----4-:R3:W-:Y:S04]  /*63da0*/  STS.128 [R2+0x680], R20 ;  /* 0x0006801402007388 */ /* 0x0107e80000000c00 */
[----:B-1----:R-:W4:Y:S04]  /*63db0*/  LDL.LU R24, [R1+0x1868] ;  /* 0x0018680001187983 */ /* 0x002f280000300800 */
[----:B------:R-:W4:Y:S04]  /*63dc0*/  LDL.LU R25, [R1+0x186c] ;  /* 0x00186c0001197983 */ /* 0x000f280000300800 */
[----:B------:R-:W4:Y:S04]  /*63dd0*/  LDL.LU R26, [R1+0x1858] ;  /* 0x00185800011a7983 */ /* 0x000f280000300800 */
[----:B------:R-:W4:Y:S04]  /*63de0*/  LDL.LU R27, [R1+0x185c] ;  /* 0x00185c00011b7983 */ /* 0x000f280000300800 */
[----:B---3--:R-:W4:Y:S04]  /*63df0*/  LDL.LU R20, [R1+0x1660] ;  /* 0x0016600001147983 */ /* 0x008f280000300800 */
[----:B------:R-:W4:Y:S04]  /*63e00*/  LDL.LU R21, [R1+0x1664] ;  /* 0x0016640001157983 */ /* 0x000f280000300800 */
[----:B------:R-:W4:Y:S04]  /*63e10*/  LDL.LU R22, [R1+0x1650] ;  /* 0x0016500001167983 */ /* 0x000f280000300800 */
[----:B------:R-:W4:Y:S04]  /*63e20*/  LDL.LU R23, [R1+0x1654] ;  /* 0x0016540001177983 */ /* 0x000f280000300800 */
        /* <DEDUP_REMOVED lines=19> */
[----:B------:R-:W-:Y:S04]  /*63f60*/  STL.64 [R1+0x150], R40 ;  /* 0x0001502801007387 */ /* 0x000fe80000100a00 */
[----:B------:R-:W-:Y:S04]  /*63f70*/  STL.64 [R1+0x158], R42 ;  /* 0x0001582a01007387 */ /* 0x000fe80000100a00 */
[----:B------:R-:W-:Y:S06]  /*63f80*/  BAR.SYNC.DEFER_BLOCKING 0x0 ;  /* 0x0000000000007b1d */ /* 0x000fec0000010000 */
[----:B-1----:R1:W-:Y:S04]  /*63f90*/  STL.64 [R1+0xa0], R36 ;  /* 0x0000a02401007387 */ /* 0x0023e80000100a00 */
[----:B------:R1:W-:Y:S04]  /*63fa0*/  STL.64 [R1+0xa8], R38 ;  /* 0x0000a82601007387 */ /* 0x0003e80000100a00 */
[----:B------:R1:W-:Y:S04]  /*63fb0*/  STL.64 [R1+0x190], R32 ;  /* 0x0001902001007387 */ /* 0x0003e80000100a00 */
[----:B------:R1:W-:Y:S04]  /*63fc0*/  STL.64 [R1+0x198], R34 ;  /* 0x0001982201007387 */ /* 0x0003e80000100a00 */
        /* <DEDUP_REMOVED lines=8> */
[----:B--2---:R1:W-:Y:S04]  /*64050*/  STS.128 [R2], R28 ;  /* 0x0000001c02007388 */ /* 0x0043e80000000c00 */
[----:B-1----:R-:W2:Y:S04]  /*64060*/  LDL.LU R28, [R1+0x1368] ;  /* 0x00136800011c7983 */ /* 0x002ea80000300800 */
[----:B------:R-:W2:Y:S04]  /*64070*/  LDL.LU R29, [R1+0x136c] ;  /* 0x00136c00011d7983 */ /* 0x000ea80000300800 */
[----:B------:R-:W2:Y:S04]  /*64080*/  LDL.LU R30, [R1+0x1358] ;  /* 0x00135800011e7983 */ /* 0x000ea80000300800 */
[----:B----4-:R1:W-:Y:S04]  /*64090*/  STS.128 [R2+0x80], R24 ;  /* 0x0000801802007388 */ /* 0x0103e80000000c00 */
[----:B------:R-:W2:Y:S04]  /*640a0*/  LDL.LU R31, [R1+0x135c] ;  /* 0x00135c00011f7983 */ /* 0x000ea80000300800 */
[----:B------:R4:W-:Y:S04]  /*640b0*/  STS.128 [R2+0x200], R20 ;  /* 0x0002001402007388 */ /* 0x0009e80000000c00 */
[----:B-1----:R-:W2:Y:S04]  /*640c0*/  LDL.LU R24, [R1+0x1090] ;  /* 0x0010900001187983 */ /* 0x002ea80000300800 */
[----:B------:R-:W2:Y:S04]  /*640d0*/  LDL.LU R25, [R1+0x1094] ;  /* 0x0010940001197983 */ /* 0x000ea80000300800 */
[----:B------:R-:W2:Y:S04]  /*640e0*/  LDL.LU R26, [R1+0x1080] ;  /* 0x00108000011a7983 */ /* 0x000ea80000300800 */
[----:B------:R-:W2:Y:S04]  /*640f0*/  LDL.LU R27, [R1+0x1084] ;  /* 0x00108400011b7983 */ /* 0x000ea80000300800 */
[----:B----4-:R-:W4:Y:S04]  /*64100*/  LDL.LU R20, [R1+0x1098] ;  /* 0x0010980001147983 */ /* 0x010f280000300800 */
[----:B------:R-:W4:Y:S04]  /*64110*/  LDL.LU R21, [R1+0x109c] ;  /* 0x00109c0001157983 */ /* 0x000f280000300800 */
[----:B------:R-:W4:Y:S04]  /*64120*/  LDL.LU R22, [R1+0x1088] ;  /* 0x0010880001167983 */ /* 0x000f280000300800 */
[----:B------:R-:W4:Y:S04]  /*64130*/  LDL.LU R23, [R1+0x108c] ;  /* 0x00108c0001177983 */ /* 0x000f280000300800 */
[----:B---3--:R1:W-:Y:S02]  /*64140*/  STS.128 [R2+0x400], R32 ;  /* 0x0004002002007388 */ /* 0x0083e40000000c00 */
[----:B-1----:R-:W-:-:S02]  /*64150*/  IMAD.MOV.U32 R32, RZ, RZ, R16 ;  /* 0x000000ffff207224 */ /* 0x002fc400078e0010 */
[----:B------:R-:W-:Y:S02]  /*64160*/  IMAD.MOV.U32 R34, RZ, RZ, R12 ;  /* 0x000000ffff227224 */ /* 0x000fe400078e000c */
[----:B------:R-:W-:Y:S01]  /*64170*/  IMAD.MOV.U32 R33, RZ, RZ, R17 ;  /* 0x000000ffff217224 */ /* 0x000fe200078e0011 */
[----:B------:R-:W3:Y:S01]  /*64180*/  LDL.LU R12, [R1+0x840] ;  /* 0x00084000010c7983 */ /* 0x000ee20000300800 */
[----:B------:R-:W-:Y:S02]  /*64190*/  IMAD.MOV.U32 R35, RZ, RZ, R13 ;  /* 0x000000ffff237224 */ /* 0x000fe400078e000d */
[----:B------:R-:W-:Y:S01]  /*641a0*/  IMAD.MOV.U32 R16, RZ, RZ, R18 ;  /* 0x000000ffff107224 */ /* 0x000fe200078e0012 */
[----:B------:R-:W3:Y:S01]  /*641b0*/  LDL.LU R13, [R1+0x844] ;  /* 0x00084400010d7983 */ /* 0x000ee20000300800 */
[----:B------:R-:W-:Y:S02]  /*641c0*/  IMAD.MOV.U32 R17, RZ, RZ, R19 ;  /* 0x000000ffff117224 */ /* 0x000fe400078e0013 */
[----:B------:R-:W-:-:S02]  /*641d0*/  IMAD.MOV.U32 R18, RZ, RZ, R14 ;  /* 0x000000ffff127224 */ /* 0x000fc400078e000e */
[----:B------:R-:W-:Y:S01]  /*641e0*/  IMAD.MOV.U32 R19, RZ, RZ, R15 ;  /* 0x000000ffff137224 */ /* 0x000fe200078e000f */
[----:B------:R-:W3:Y:S04]  /*641f0*/  LDL.LU R14, [R1+0x830] ;  /* 0x00083000010e7983 */ /* 0x000ee80000300800 */
[----:B------:R-:W3:Y:S04]  /*64200*/  LDL.LU R15, [R1+0x834] ;  /* 0x00083400010f7983 */ /* 0x000ee80000300800 */
[----:B------:R-:W-:Y:S04]  /*64210*/  STS.128 [R2+0x280], R36 ;  /* 0x0002802402007388 */ /* 0x000fe80000000c00 */
[----:B--2---:R-:W-:Y:S04]  /*64220*/  STS.128 [R2+0x480], R28 ;  /* 0x0004801c02007388 */ /* 0x004fe80000000c00 */
[----:B------:R-:W-:Y:S04]  /*64230*/  STS.128 [R2+0x600], R24 ;  /* 0x0006001802007388 */ /* 0x000fe80000000c00 */
[----:B----4-:R-:W-:Y:S04]  /*64240*/  STS.128 [R2+0x680], R20 ;  /* 0x0006801402007388 */ /* 0x010fe80000000c00 */
[----:B------:R-:W-:Y:S06]  /*64250*/  BAR.SYNC.DEFER_BLOCKING 0x0 ;  /* 0x0000000000007b1d */ /* 0x000fec0000010000 */
[----:B------:R-:W1:Y:S04]  /*64260*/  LDS.128 R248, [R0] ;  /* 0x0000000000f87984 */ /* 0x000e680000000c00 */
[----:B------:R-:W2:Y:S04]  /*64270*/  LDS.128 R20, [R0+0x800] ;  /* 0x0008000000147984 */ /* 0x000ea80000000c00 */
[----:B------:R-:W4:Y:S04]  /*64280*/  LDS.128 R28, [R188] ;  /* 0x00000000bc1c7984 */ /* 0x000f280000000c00 */
[----:B------:R-:W4:Y:S04]  /*64290*/  LDS.128 R24, [R188+0x800] ;  /* 0x00080000bc187984 */ /* 0x000f280000000c00 */
[----:B-1----:R-:W-:Y:S04]  /*642a0*/  STL [R1+0x32c0], R250 ;  /* 0x0032c0fa01007387 */ /* 0x002fe80000100800 */
[----:B------:R-:W-:Y:S04]  /*642b0*/  STL [R1+0x32bc], R251 ;  /* 0x0032bcfb01007387 */ /* 0x000fe80000100800 */
[----:B--2---:R-:W-:Y:S04]  /*642c0*/  STL.64 [R1+0x60], R20 ;  /* 0x0000601401007387 */ /* 0x004fe80000100a00 */
[----:B------:R-:W-:Y:S04]  /*642d0*/  STL.64 [R1+0x68], R22 ;  /* 0x0000681601007387 */ /* 0x000fe80000100a00 */
[----:B------:R-:W1:Y:S04]  /*642e0*/  LDS.128 R20, [R196] ;  /* 0x00000000c4147984 */ /* 0x000e680000000c00 */
[----:B----4-:R-:W-:Y:S04]  /*642f0*/  STL.64 [R1], R28 ;  /* 0x0000001c01007387 */ /* 0x010fe80000100a00 */
[----:B------:R-:W-:Y:S04]  /*64300*/  STL.64 [R1+0x8], R30 ;  /* 0x0000081e01007387 */ /* 0x000fe80000100a00 */
[----:B------:R-:W2:Y:S04]  /*64310*/  LDS.128 R28, [R196+0x800] ;  /* 0x00080000c41c7984 */ /* 0x000ea80000000c00 */
[----:B------:R-:W-:Y:S04]  /*64320*/  STL.64 [R1+0xb0], R24 ;  /* 0x0000b01801007387 */ /* 0x000fe80000100a00 */
[----:B------:R-:W-:Y:S04]  /*64330*/  STL.64 [R1+0xb8], R26 ;  /* 0x0000b81a01007387 */ /* 0x000fe80000100a00 */
[----:B------:R-:W4:Y:S04]  /*64340*/  LDS.128 R24, [R3] ;  /* 0x0000000003187984 */ /* 0x000f280000000c00 */
[----:B-1----:R-:W-:Y:S04]  /*64350*/  STL.64 [R1+0x20], R20 ;  /* 0x0000201401007387 */ /* 0x002fe80000100a00 */
[----:B------:R-:W-:Y:S04]  /*64360*/  STL.64 [R1+0x28], R22 ;  /* 0x0000281601007387 */ /* 0x000fe80000100a00 */
[----:B------:R-:W1:Y:S04]  /*64370*/  LDS.128 R20, [R3+0x800] ;  /* 0x0008000003147984 */ /* 0x000e680000000c00 */
[----:B------:R-:W-:Y:S06]  /*64380*/  BAR.SYNC.DEFER_BLOCKING 0x0 ;  /* 0x0000000000007b1d */ /* 0x000fec0000010000 */
[----:B--2---:R2:W-:Y:S04]  /*64390*/  STL.64 [R1+0xf0], R28 ;  /* 0x0000f01c01007387 */ /* 0x0045e80000100a00 */
[----:B------:R1:W-:Y:S04]  /*643a0*/  STL.64 [R1+0xf8], R30 ;  /* 0x0000f81e01007387 */ /* 0x0003e80000100a00 */
[----:B----4-:R4:W-:Y:S04]  /*643b0*/  STL.64 [R1+0x40], R24 ;  /* 0x0000401801007387 */ /* 0x0109e80000100a00 */
[----:B------:R1:W-:Y:S04]  /*643c0*/  STL.64 [R1+0x48], R26 ;  /* 0x0000481a01007387 */ /* 0x0003e80000100a00 */
[----:B------:R-:W-:Y:S04]  /*643d0*/  STS.128 [R2+0x80], R16 ;  /* 0x0000801002007388 */ /* 0x000fe80000000c00 */
[----:B-1----:R1:W-:Y:S04]  /*643e0*/  STL.64 [R1+0x138], R22 ;  /* 0x0001381601007387 */ /* 0x0023e80000100a00 */
[----:B--2---:R-:W2:Y:S04]  /*643f0*/  LDL.LU R28, [R1+0x848] ;  /* 0x00084800011c7983 */ /* 0x004ea80000300800 */
[----:B------:R-:W2:Y:S04]  /*64400*/  LDL.LU R29, [R1+0x84c] ;  /* 0x00084c00011d7983 */ /* 0x000ea80000300800 */
[----:B------:R-:W2:Y:S04]  /*64410*/  LDL.LU R30, [R1+0x838] ;  /* 0x00083800011e7983 */ /* 0x000ea80000300800 */
[----:B------:R-:W2:Y:S01]  /*64420*/  LDL.LU R31, [R1+0x83c] ;  /* 0x00083c00011f7983 */ /* 0x000ea20000300800 */
[----:B------:R-:W-:-:S03]  /*64430*/  IMAD.MOV.U32 R250, RZ, RZ, R20 ;  /* 0x000000fffffa7224 */ /* 0x000fc600078e0014 */
[----:B----4-:R-:W4:Y:S01]  /*64440*/  LDL.LU R24, [R1+0xa00] ;  /* 0x000a000001187983 */ /* 0x010f220000300800 */
[----:B------:R-:W-:-:S03]  /*64450*/  IMAD.MOV.U32 R251, RZ, RZ, R21 ;  /* 0x000000fffffb7224 */ /* 0x000fc600078e0015 */
[----:B------:R-:W4:Y:S04]  /*64460*/  LDL.LU R25, [R1+0xa04] ;  /* 0x000a040001197983 */ /* 0x000f280000300800 */
[----:B------:R-:W4:Y:S04]  /*64470*/  LDL.LU R26, [R1+0xa10] ;  /* 0x000a1000011a7983 */ /* 0x000f280000300800 */
[----:B------:R-:W4:Y:S04]  /*64480*/  LDL.LU R27, [R1+0xa14] ;  /* 0x000a1400011b7983 */ /* 0x000f280000300800 */
[----:B------:R-:W2:Y:S04]  /*64490*/  LDL.LU R20, [R1+0xa08] ;  /* 0x000a080001147983 */ /* 0x000ea80000300800 */
[----:B------:R-:W2:Y:S04]  /*644a0*/  LDL.LU R21, [R1+0xa0c] ;  /* 0x000a0c0001157983 */ /* 0x000ea80000300800 */
[----:B-1----:R-:W2:Y:S04]  /*644b0*/  LDL.LU R22, [R1+0xa18] ;  /* 0x000a180001167983 */ /* 0x002ea80000300800 */
[----:B------:R-:W2:Y:S04]  /*644c0*/  LDL.LU R23, [R1+0xa1c] ;  /* 0x000a1c0001177983 */ /* 0x000ea80000300800 */
[----:B------:R-:W4:Y:S04]  /*644d0*/  LDL.LU R16, [R1+0xc30] ;  /* 0x000c300001107983 */ /* 0x000f280000300800 */
[----:B------:R-:W4:Y:S04]  /*644e0*/  LDL.LU R17, [R1+0xc34] ;  /* 0x000c340001117983 */ /* 0x000f280000300800 */
[----:B------:R-:W4:Y:S04]  /*644f0*/  LDL.LU R18, [R1+0xc40] ;  /* 0x000c400001127983 */ /* 0x000f280000300800 */
[----:B---3--:R1:W-:Y:S04]  /*64500*/  STS.128 [R2+0x200], R12 ;  /* 0x0002000c02007388 */ /* 0x0083e80000000c00 */
[----:B------:R-:W4:Y:S04]  /*64510*/  LDL.LU R19, [R1+0xc44] ;  /* 0x000c440001137983 */ /* 0x000f280000300800 */
[----:B-1----:R-:W3:Y:S04]  /*64520*/  LDL.LU R12, [R1+0xc38] ;  /* 0x000c3800010c7983 */ /* 0x002ee80000300800 */
[----:B------:R-:W3:Y:S04]  /*64530*/  LDL.LU R13, [R1+0xc3c] ;  /* 0x000c3c00010d7983 */ /* 0x000ee80000300800 */
[----:B------:R-:W3:Y:S04]  /*64540*/  LDL.LU R14, [R1+0xc48] ;  /* 0x000c4800010e7983 */ /* 0x000ee80000300800 */
[----:B------:R-:W3:Y:S04]  /*64550*/  LDL.LU R15, [R1+0xc4c] ;  /* 0x000c4c00010f7983 */ /* 0x000ee80000300800 */
[----:B------:R-:W-:Y:S04]  /*64560*/  STS.128 [R2], R32 ;  /* 0x0000002002007388 */ /* 0x000fe80000000c00 */
[----:B--2---:R1:W-:Y:S04]  /*64570*/  STS.128 [R2+0x480], R20 ;  /* 0x0004801402007388 */ /* 0x0043e80000000c00 */
[----:B-1----:R-:W2:Y:S04]  /*64580*/  LDL.LU R20, [R1+0xf70] ;  /* 0x000f700001147983 */ /* 0x002ea80000300800 */
[----:B------:R-:W2:Y:S04]  /*64590*/  LDL.LU R21, [R1+0xf74] ;  /* 0x000f740001157983 */ /* 0x000ea80000300800 */
[----:B------:R-:W2:Y:S04]  /*645a0*/  LDL.LU R22, [R1+0xf80] ;  /* 0x000f800001167983 */ /* 0x000ea80000300800 */
[----:B----4-:R1:W-:Y:S04]  /*645b0*/  STS.128 [R2+0x600], R16 ;  /* 0x0006001002007388 */ /* 0x0103e80000000c00 */
[----:B------:R-:W2:Y:S04]  /*645c0*/  LDL.LU R23, [R1+0xf84] ;  /* 0x000f840001177983 */ /* 0x000ea80000300800 */
[----:B-1----:R-:W4:Y:S04]  /*645d0*/  LDL.LU R16, [R1+0xf78] ;  /* 0x000f780001107983 */ /* 0x002f280000300800 */
[----:B------:R-:W4:Y:S04]  /*645e0*/  LDL.LU R17, [R1+0xf7c] ;  /* 0x000f7c0001117983 */ /* 0x000f280000300800 */
[----:B------:R-:W4:Y:S04]  /*645f0*/  LDL.LU R18, [R1+0xf88] ;  /* 0x000f880001127983 */ /* 0x000f280000300800 */
[----:B---3--:R1:W-:Y:S04]  /*64600*/  STS.128 [R2+0x680], R12 ;  /* 0x0006800c02007388 */ /* 0x0083e80000000c00 */
[----:B------:R-:W4:Y:S04]  /*64610*/  LDL.LU R19, [R1+0xf8c] ;  /* 0x000f8c0001137983 */ /* 0x000f280000300800 */
[----:B-1----:R-:W4:Y:S04]  /*64620*/  LDL.LU R12, [R1+0x15f0] ;  /* 0x0015f000010c7983 */ /* 0x002f280000300800 */
        /* <DEDUP_REMOVED lines=48> */
[----:B------:R1:W-:Y:S04]  /*64930*/  STS.128 [R2+0x200], R12 ;  /* 0x0002000c02007388 */ /* 0x0003e80000000c00 */
[----:B------:R-:W4:Y:S04]  /*64940*/  LDL.LU R19, [R1+0x2274] ;  /* 0x0022740001137983 */ /* 0x000f280000300800 */
[----:B-1----:R-:W3:Y:S04]  /*64950*/  LDL.LU R12, [R1+0x2288] ;  /* 0x00228800010c7983 */ /* 0x002ee80000300800 */
[----:B------:R-:W3:Y:S04]  /*64960*/  LDL.LU R13, [R1+0x228c] ;  /* 0x00228c00010d7983 */ /* 0x000ee80000300800 */
[----:B------:R-:W3:Y:S04]  /*64970*/  LDL.LU R14, [R1+0x2278] ;  /* 0x00227800010e7983 */ /* 0x000ee80000300800 */
[----:B------:R-:W3:Y:S04]  /*64980*/  LDL.LU R15, [R1+0x227c] ;  /* 0x00227c00010f7983 */ /* 0x000ee80000300800 */
        /* <DEDUP_REMOVED lines=62> */
[----:B-1----:R-:W4:Y:S04]  /*64d70*/  LDL.LU R12, [R1+0x1a68] ;  /* 0x001a6800010c7983 */ /* 0x002f280000300800 */
[----:B------:R-:W4:Y:S04]  /*64d80*/  LDL.LU R13, [R1+0x1a6c] ;  /* 0x001a6c00010d7983 */ /* 0x000f280000300800 */
[----:B------:R-:W4:Y:S04]  /*64d90*/  LDL.LU R14, [R1+0x1a58] ;  /* 0x001a5800010e7983 */ /* 0x000f280000300800 */
[----:B------:R-:W4:Y:S04]  /*64da0*/  LDL.LU R15, [R1+0x1a5c] ;  /* 0x001a5c00010f7983 */ /* 0x000f280000300800 */
[----:B---3--:R-:W-:Y:S04]  /*64db0*/  STS.128 [R2+0x280], R28 ;  /* 0x0002801c02007388 */ /* 0x008fe80000000c00 */
[----:B------:R-:W-:Y:S04]  /*64dc0*/  STS.128 [R2+0x400], R24 ;  /* 0x0004001802007388 */ /* 0x000fe80000000c00 */
[----:B--2---:R1:W-:Y:S04]  /*64dd0*/  STS.128 [R2+0x480], R20 ;  /* 0x0004801402007388 */ /* 0x0043e80000000c00 */
[----:B-1----:R-:W2:Y:S04]  /*64de0*/  LDL.LU R20, [R1+0x1840] ;  /* 0x0018400001147983 */ /* 0x002ea80000300800 */
[----:B------:R-:W2:Y:S04]  /*64df0*/  LDL.LU R21, [R1+0x1844] ;  /* 0x0018440001157983 */ /* 0x000ea80000300800 */
[----:B------:R-:W2:Y:S04]  /*64e00*/  LDL.LU R22, [R1+0x1830] ;  /* 0x0018300001167983 */ /* 0x000ea80000300800 */
[----:B----4-:R1:W-:Y:S04]  /*64e10*/  STS.128 [R2+0x600], R16 ;  /* 0x0006001002007388 */ /* 0x0103e80000000c00 */
[----:B------:R-:W2:Y:S04]  /*64e20*/  LDL.LU R23, [R1+0x1834] ;  /* 0x0018340001177983 */ /* 0x000ea80000300800 */
[----:B-1----:R-:W3:Y:S04]  /*64e30*/  LDL.LU R16, [R1+0x1848] ;  /* 0x0018480001107983 */ /* 0x002ee80000300800 */
[----:B------:R-:W3:Y:S04]  /*64e40*/  LDL.LU R17, [R1+0x184c] ;  /* 0x00184c0001117983 */ /* 0x000ee80000300800 */
[----:B------:R-:W3:Y:S04]  /*64e50*/  LDL.LU R18, [R1+0x1838] ;  /* 0x0018380001127983 */ /* 0x000ee80000300800 */
[----:B------:R1:W-:Y:S04]  /*64e60*/  STS.128 [R2+0x680], R12 ;  /* 0x0006800c02007388 */ /* 0x0003e80000000c00 */
[----:B------:R-:W3:Y:S04]  /*64e70*/  LDL.LU R19, [R1+0x183c] ;  /* 0x00183c0001137983 */ /* 0x000ee80000300800 */
[----:B------:R-:W-:Y:S06]  /*64e80*/  BAR.SYNC.DEFER_BLOCKING 0x0 ;  /* 0x0000000000007b1d */ /* 0x000fec0000010000 */
[----:B-1----:R-:W3:Y:S04]  /*64e90*/  LDL.LU R12, [R1+0x1640] ;  /* 0x00164000010c7983 */ /* 0x002ee80000300800 */
[----:B------:R-:W3:Y:S04]  /*64ea0*/  LDL.LU R13, [R1+0x1644] ;  /* 0x00164400010d7983 */ /* 0x000ee80000300800 */
[----:B------:R-:W3:Y:S04]  /*64eb0*/  LDL.LU R14, [R1+0x1620] ;  /* 0x00162000010e7983 */ /* 0x000ee80000300800 */
[----:B------:R-:W3:Y:S04]  /*64ec0*/  LDL.LU R15, [R1+0x1624] ;  /* 0x00162400010f7983 */ /* 0x000ee80000300800 */
        /* <DEDUP_REMOVED lines=33> */
[----:B--2---:R1:W-:Y:S04]  /*650e0*/  STS.128 [R2], R20 ;  /* 0x0000001402007388 */ /* 0x0043e80000000c00 */
[----:B-1----:R-:W2:Y:S04]  /*650f0*/  LDL.LU R20, [R1+0x1348] ;  /* 0x0013480001147983 */ /* 0x002ea80000300800 */
[----:B------:R-:W2:Y:S04]  /*65100*/  LDL.LU R21, [R1+0x134c] ;  /* 0x00134c0001157983 */ /* 0x000ea80000300800 */
[----:B------:R-:W2:Y:S04]  /*65110*/  LDL.LU R22, [R1+0x1338] ;  /* 0x0013380001167983 */ /* 0x000ea80000300800 */
[----:B---3--:R1:W-:Y:S04]  /*65120*/  STS.128 [R2+0x80], R16 ;  /* 0x0000801002007388 */ /* 0x0083e80000000c00 */
[----:B------:R-:W2:Y:S04]  /*65130*/  LDL.LU R23, [R1+0x133c] ;  /* 0x00133c0001177983 */ /* 0x000ea80000300800 */
[----:B-1----:R-:W3:Y:S04]  /*65140*/  LDL.LU R16, [R1+0x1070] ;  /* 0x0010700001107983 */ /* 0x002ee80000300800 */
[----:B------:R-:W3:Y:S04]  /*65150*/  LDL.LU R17, [R1+0x1074] ;  /* 0x0010740001117983 */ /* 0x000ee80000300800 */
[----:B------:R-:W3:Y:S04]  /*65160*/  LDL.LU R18, [R1+0x1050] ;  /* 0x0010500001127983 */ /* 0x000ee80000300800 */
[----:B------:R1:W-:Y:S04]  /*65170*/  STS.128 [R2+0x200], R12 ;  /* 0x0002000c02007388 */ /* 0x0003e80000000c00 */
[----:B------:R-:W3:Y:S04]  /*65180*/  LDL.LU R19, [R1+0x1054] ;  /* 0x0010540001137983 */ /* 0x000ee80000300800 */
[----:B-1----:R-:W3:Y:S04]  /*65190*/  LDL.LU R12, [R1+0x1078] ;  /* 0x00107800010c7983 */ /* 0x002ee80000300800 */
[----:B------:R-:W3:Y:S04]  /*651a0*/  LDL.LU R13, [R1+0x107c] ;  /* 0x00107c00010d7983 */ /* 0x000ee80000300800 */
[----:B------:R-:W3:Y:S04]  /*651b0*/  LDL.LU R14, [R1+0x1058] ;  /* 0x00105800010e7983 */ /* 0x000ee80000300800 */
[----:B------:R-:W3:Y:S04]  /*651c0*/  LDL.LU R15, [R1+0x105c] ;  /* 0x00105c00010f7983 */ /* 0x000ee80000300800 */
[----:B----4-:R1:W-:Y:S02]  /*651d0*/  STS.128 [R2+0x400], R24 ;  /* 0x0004001802007388 */ /* 0x0103e40000000c00 */
[----:B-1----:R-:W-:-:S02]  /*651e0*/  IMAD.MOV.U32 R24, RZ, RZ, R8 ;  /* 0x000000ffff187224 */ /* 0x002fc400078e0008 */
[----:B------:R-:W-:Y:S02]  /*651f0*/  IMAD.MOV.U32 R26, RZ, RZ, R4 ;  /* 0x000000ffff1a7224 */ /* 0x000fe400078e0004 */
[----:B------:R-:W-:Y:S01]  /*65200*/  IMAD.MOV.U32 R25, RZ, RZ, R9 ;  /* 0x000000ffff197224 */ /* 0x000fe200078e0009 */
[----:B------:R-:W4:Y:S01]  /*65210*/  LDL.LU R4, [R1+0x820] ;  /* 0x0008200001047983 */ /* 0x000f220000300800 */
[----:B------:R-:W-:Y:S02]  /*65220*/  IMAD.MOV.U32 R27, RZ, RZ, R5 ;  /* 0x000000ffff1b7224 */ /* 0x000fe400078e0005 */
[----:B------:R-:W-:Y:S01]  /*65230*/  IMAD.MOV.U32 R8, RZ, RZ, R10 ;  /* 0x000000ffff087224 */ /* 0x000fe200078e000a */
[----:B------:R-:W4:Y:S01]  /*65240*/  LDL.LU R5, [R1+0x824] ;  /* 0x0008240001057983 */ /* 0x000f220000300800 */
[----:B------:R-:W-:Y:S02]  /*65250*/  IMAD.MOV.U32 R9, RZ, RZ, R11 ;  /* 0x000000ffff097224 */ /* 0x000fe400078e000b */
[----:B------:R-:W-:-:S02]  /*65260*/  IMAD.MOV.U32 R10, RZ, RZ, R6 ;  /* 0x000000ffff0a7224 */ /* 0x000fc400078e0006 */
[----:B------:R-:W-:Y:S01]  /*65270*/  IMAD.MOV.U32 R11, RZ, RZ, R7 ;  /* 0x000000ffff0b7224 */ /* 0x000fe200078e0007 */
[----:B------:R-:W4:Y:S04]  /*65280*/  LDL.LU R6, [R1+0x810] ;  /* 0x0008100001067983 */ /* 0x000f280000300800 */
[----:B------:R-:W4:Y:S04]  /*65290*/  LDL.LU R7, [R1+0x814] ;  /* 0x0008140001077983 */ /* 0x000f280000300800 */
[----:B------:R-:W-:Y:S04]  /*652a0*/  STS.128 [R2+0x280], R28 ;  /* 0x0002801c02007388 */ /* 0x000fe80000000c00 */
[----:B--2---:R-:W-:Y:S04]  /*652b0*/  STS.128 [R2+0x480], R20 ;  /* 0x0004801402007388 */ /* 0x004fe80000000c00 */
[----:B---3--:R-:W-:Y:S04]  /*652c0*/  STS.128 [R2+0x600], R16 ;  /* 0x0006001002007388 */ /* 0x008fe80000000c00 */
[----:B------:R-:W-:Y:S04]  /*652d0*/  STS.128 [R2+0x680], R12 ;  /* 0x0006800c02007388 */ /* 0x000fe80000000c00 */
[----:B------:R-:W-:Y:S06]  /*652e0*/  BAR.SYNC.DEFER_BLOCKING 0x0 ;  /* 0x0000000000007b1d */ /* 0x000fec0000010000 */
[----:B------:R-:W1:Y:S04]  /*652f0*/  LDS.128 R16, [R0] ;  /* 0x0000000000107984 */ /* 0x000e680000000c00 */
        /* <DEDUP_REMOVED lines=18> */
[----:B---3--:R3:W-:Y:S04]  /*65420*/  STL.64 [R1+0x2e0], R20 ;  /* 0x0002e01401007387 */ /* 0x0087e80000100a00 */
[----:B------:R1:W-:Y:S04]  /*65430*/  STL.64 [R1+0x2e8], R22 ;  /* 0x0002e81601007387 */ /* 0x0003e80000100a00 */
[----:B-1----:R1:W-:Y:S04]  /*65440*/  STL.64 [R1+0x240], R16 ;  /* 0x0002401001007387 */ /* 0x0023e80000100a00 */
[----:B------:R1:W-:Y:S04]  /*65450*/  STL.64 [R1+0x248], R18 ;  /* 0x0002481201007387 */ /* 0x0003e80000100a00 */
[----:B--2---:R2:W-:Y:S04]  /*65460*/  STL.64 [R1+0x340], R12 ;  /* 0x0003400c01007387 */ /* 0x0045e80000100a00 */
[----:B------:R1:W-:Y:S04]  /*65470*/  STL.64 [R1+0x348], R14 ;  /* 0x0003480e01007387 */ /* 0x0003e80000100a00 */
        /* <DEDUP_REMOVED lines=8> */
[----:B--2---:R-:W2:Y:S04]  /*65500*/  LDL.LU R12, [R1+0xa28] ;  /* 0x000a2800010c7983 */ /* 0x004ea80000300800 */
[----:B------:R-:W2:Y:S04]  /*65510*/  LDL.LU R13, [R1+0xa2c] ;  /* 0x000a2c00010d7983 */ /* 0x000ea80000300800 */
[----:B------:R-:W2:Y:S04]  /*65520*/  LDL.LU R14, [R1+0xa38] ;  /* 0x000a3800010e7983 */ /* 0x000ea80000300800 */
[----:B------:R1:W-:Y:S04]  /*65530*/  STS.128 [R2+0x80], R8 ;  /* 0x0000800802007388 */ /* 0x0003e80000000c00 */
[----:B------:R-:W2:Y:S04]  /*65540*/  LDL.LU R15, [R1+0xa3c] ;  /* 0x000a3c00010f7983 */ /* 0x000ea80000300800 */
[----:B----4-:R4:W-:Y:S04]  /*65550*/  STS.128 [R2+0x200], R4 ;  /* 0x0002000402007388 */ /* 0x0109e80000000c00 */
        /* <DEDUP_REMOVED lines=8> */
[----:B------:R-:W-:Y:S04]  /*655e0*/  STS.128 [R2], R24 ;  /* 0x0000001802007388 */ /* 0x000fe80000000c00 */
[----:B--2---:R1:W-:Y:S04]  /*655f0*/  STS.128 [R2+0x480], R12 ;  /* 0x0004800c02007388 */ /* 0x0043e80000000c00 */
[----:B-1----:R-:W2:Y:S04]  /*65600*/  LDL.LU R12, [R1+0xfc0] ;  /* 0x000fc000010c7983 */ /* 0x002ea80000300800 */
[----:B------:R-:W2:Y:S04]  /*65610*/  LDL.LU R13, [R1+0xfc4] ;  /* 0x000fc400010d7983 */ /* 0x000ea80000300800 */
[----:B------:R-:W2:Y:S04]  /*65620*/  LDL.LU R14, [R1+0xfe0] ;  /* 0x000fe000010e7983 */ /* 0x000ea80000300800 */
[----:B---3--:R1:W-:Y:S04]  /*65630*/  STS.128 [R2+0x600], R8 ;  /* 0x0006000802007388 */ /* 0x0083e80000000c00 */
        /* <DEDUP_REMOVED lines=3118> */
[----:B------:R-:W1:Y:S04]  /*71920*/  LDS.128 R20, [R188+0x800] ;  /* 0x00080000bc147984 */ /* 0x000e680000000c00 */
[----:B-1----:R-:W-:Y:S04]  /*71930*/  STL [R1+0x32b0], R244 ;  /* 0x0032b0f401007387 */ /* 0x002fe80000100800 */
[----:B------:R-:W-:Y:S04]  /*71940*/  STL [R1+0x32ac], R245 ;  /* 0x0032acf501007387 */ /* 0x000fe80000100800 */
[----:B------:R-:W-:Y:S04]  /*71950*/  STL [R1+0x32a8], R246 ;  /* 0x0032a8f601007387 */ /* 0x000fe80000100800 */
[----:B------:R-:W-:Y:S04]  /*71960*/  STL [R1+0x32a4], R247 ;  /* 0x0032a4f701007387 */ /* 0x000fe80000100800 */
[----:B------:R-:W-:Y:S04]  /*71970*/  STL.64 [R1+0xcf0], R16 ;  /* 0x000cf01001007387 */ /* 0x000fe80000100a00 */
[----:B------:R-:W-:Y:S04]  /*71980*/  STL.64 [R1+0xcf8], R18 ;  /* 0x000cf81201007387 */ /* 0x000fe80000100a00 */
[----:B------:R-:W1:Y:S04]  /*71990*/  LDS.128 R16, [R196] ;  /* 0x00000000c4107984 */ /* 0x000e680000000c00 */
[----:B------:R-:W-:Y:S04]  /*719a0*/  STL.64 [R1+0x690], R24 ;  /* 0x0006901801007387 */ /* 0x000fe80000100a00 */
[----:B------:R-:W-:Y:S04]  /*719b0*/  STL.64 [R1+0x698], R26 ;  /* 0x0006981a01007387 */ /* 0x000fe80000100a00 */
[----:B------:R-:W-:Y:S04]  /*719c0*/  STL.64 [R1+0xd60], R20 ;  /* 0x000d601401007387 */ /* 0x000fe80000100a00 */
[----:B------:R-:W-:Y:S04]  /*719d0*/  STL.64 [R1+0xd68], R22 ;  /* 0x000d681601007387 */ /* 0x000fe80000100a00 */
[----:B------:R-:W1:Y:S04]  /*719e0*/  LDS.128 R24, [R196+0x800] ;  /* 0x00080000c4187984 */ /* 0x000e680000000c00 */
[----:B------:R-:W1:Y:S04]  /*719f0*/  LDS.128 R20, [R3] ;  /* 0x0000000003147984 */ /* 0x000e680000000c00 */
[----:B-1----:R-:W-:Y:S04]  /*71a00*/  STL.64 [R1+0x870], R16 ;  /* 0x0008701001007387 */ /* 0x002fe80000100a00 */
[----:B------:R-:W-:Y:S04]  /*71a10*/  STL.64 [R1+0x878], R18 ;  /* 0x0008781201007387 */ /* 0x000fe80000100a00 */
[----:B------:R-:W1:Y:S04]  /*71a20*/  LDS.128 R16, [R3+0x800] ;  /* 0x0008000003107984 */ /* 0x000e680000000c00 */
[----:B------:R-:W-:Y:S06]  /*71a30*/  BAR.SYNC.DEFER_BLOCKING 0x0 ;  /* 0x0000000000007b1d */ /* 0x000fec0000010000 */
[----:B------:R-:W-:Y:S04]  /*71a40*/  STL.64 [R1+0x1120], R24 ;  /* 0x0011201801007387 */ /* 0x000fe80000100a00 */
[----:B------:R-:W-:Y:S04]  /*71a50*/  STL.64 [R1+0x1128], R26 ;  /* 0x0011281a01007387 */ /* 0x000fe80000100a00 */
[----:B------:R1:W-:Y:S04]  /*71a60*/  STL.64 [R1+0x880], R20 ;  /* 0x0008801401007387 */ /* 0x0003e80000100a00 */
[----:B------:R1:W-:Y:S02]  /*71a70*/  STL.64 [R1+0x888], R22 ;  /* 0x0008881601007387 */ /* 0x0003e40000100a00 */
[----:B-1----:R-:W-:-:S02]  /*71a80*/  IMAD.MOV.U32 R247, RZ, RZ, R17 ;  /* 0x000000fffff77224 */ /* 0x002fc400078e0011 */
[----:B------:R-:W-:Y:S01]  /*71a90*/  IMAD.MOV.U32 R246, RZ, RZ, R16 ;  /* 0x000000fffff67224 */ /* 0x000fe200078e0010 */
[----:B------:R1:W-:Y:S04]  /*71aa0*/  STL.64 [R1+0x1158], R18 ;  /* 0x0011581201007387 */ /* 0x0003e80000100a00 */
[----:B------:R-:W-:Y:S04]  /*71ab0*/  STL [R1+0x32b8], R247 ;  /* 0x0032b8f701007387 */ /* 0x000fe80000100800 */
[----:B------:R-:W-:Y:S04]  /*71ac0*/  STL [R1+0x32b4], R246 ;  /* 0x0032b4f601007387 */ /* 0x000fe80000100800 */
        /* <DEDUP_REMOVED lines=34> */
[----:B---3--:R-:W3:Y:S04]  /*71cf0*/  LDL.LU R4, [R1+0x24a0] ;  /* 0x0024a00001047983 */ /* 0x008ee80000300800 */
[----:B------:R-:W3:Y:S04]  /*71d00*/  LDL.LU R5, [R1+0x24a4] ;  /* 0x0024a40001057983 */ /* 0x000ee80000300800 */
[----:B------:R-:W3:Y:S04]  /*71d10*/  LDL.LU R6, [R1+0x2490] ;  /* 0x0024900001067983 */ /* 0x000ee80000300800 */
[----:B------:R-:W3:Y:S04]  /*71d20*/  LDL.LU R7, [R1+0x2494] ;  /* 0x0024940001077983 */ /* 0x000ee80000300800 */
[----:B------:R-:W-:Y:S04]  /*71d30*/  STS.128 [R2+0x280], R20 ;  /* 0x0002801402007388 */ /* 0x000fe80000000c00 */
[----:B------:R-:W-:Y:S04]  /*71d40*/  STS.128 [R2+0x400], R16 ;  /* 0x0004001002007388 */ /* 0x000fe80000000c00 */
[----:B------:R-:W-:Y:S06]  /*71d50*/  BAR.SYNC.DEFER_BLOCKING 0x0 ;  /* 0x0000000000007b1d */ /* 0x000fec0000010000 */
[----:B------:R-:W1:Y:S04]  /*71d60*/  LDS.128 R240, [R0+0x800] ;  /* 0x0008000000f07984 */ /* 0x000e680000000c00 */
[----:B------:R-:W1:Y:S04]  /*71d70*/  LDS.128 R16, [R0] ;  /* 0x0000000000107984 */ /* 0x000e680000000c00 */
[----:B------:R-:W-:Y:S04]  /*71d80*/  LDS.128 R236, [R188] ;  /* 0x00000000bcec7984 */ /* 0x000fe80000000c00 */
[----:B------:R-:W-:Y:S04]  /*71d90*/  LDS.128 R232, [R188+0x800] ;  /* 0x00080000bce87984 */ /* 0x000fe80000000c00 */
[----:B------:R-:W-:Y:S04]  /*71da0*/  LDS.128 R228, [R196] ;  /* 0x00000000c4e47984 */ /* 0x000fe80000000c00 */
[----:B------:R-:W-:Y:S04]  /*71db0*/  LDS.128 R224, [R196+0x800] ;  /* 0x00080000c4e07984 */ /* 0x000fe80000000c00 */
[----:B------:R-:W-:Y:S04]  /*71dc0*/  LDS.128 R220, [R3] ;  /* 0x0000000003dc7984 */ /* 0x000fe80000000c00 */
[----:B------:R-:W-:Y:S04]  /*71dd0*/  LDS.128 R216, [R3+0x800] ;  /* 0x0008000003d87984 */ /* 0x000fe80000000c00 */
[----:B------:R-:W-:Y:S06]  /*71de0*/  BAR.SYNC.DEFER_BLOCKING 0x0 ;  /* 0x0000000000007b1d */ /* 0x000fec0000010000 */
[----:B-1----:R-:W-:Y:S04]  /*71df0*/  STL [R1+0x32a0], R243 ;  /* 0x0032a0f301007387 */ /* 0x002fe80000100800 */
[----:B------:R1:W-:Y:S04]  /*71e00*/  STL.64 [R1+0x670], R16 ;  /* 0x0006701001007387 */ /* 0x0003e80000100a00 */
[----:B------:R1:W-:Y:S04]  /*71e10*/  STL.64 [R1+0x678], R18 ;  /* 0x0006781201007387 */ /* 0x0003e80000100a00 */
        /* <DEDUP_REMOVED lines=8> */
[----:B---3--:R1:W-:Y:S04]  /*71ea0*/  STS.128 [R2+0x200], R4 ;  /* 0x0002000402007388 */ /* 0x0083e80000000c00 */
[----:B-1----:R-:W3:Y:S04]  /*71eb0*/  LDL.LU R4, [R1+0x22c8] ;  /* 0x0022c80001047983 */ /* 0x002ee80000300800 */
[----:B------:R-:W3:Y:S04]  /*71ec0*/  LDL.LU R5, [R1+0x22cc] ;  /* 0x0022cc0001057983 */ /* 0x000ee80000300800 */
[----:B------:R-:W3:Y:S04]  /*71ed0*/  LDL.LU R6, [R1+0x22b8] ;  /* 0x0022b80001067983 */ /* 0x000ee80000300800 */
[----:B------:R-:W3:Y:S04]  /*71ee0*/  LDL.LU R7, [R1+0x22bc] ;  /* 0x0022bc0001077983 */ /* 0x000ee80000300800 */
[----:B----4-:R1:W-:Y:S04]  /*71ef0*/  STS.128 [R2+0x80], R8 ;  /* 0x0000800802007388 */ /* 0x0103e80000000c00 */
[----:B--2---:R2:W-:Y:S04]  /*71f00*/  STS.128 [R2], R12 ;  /* 0x0000000c02007388 */ /* 0x0045e80000000c00 */
[----:B-1----:R-:W4:Y:S04]  /*71f10*/  LDL.LU R8, [R1+0x20e0] ;  /* 0x0020e00001087983 */ /* 0x002f280000300800 */
[----:B------:R-:W4:Y:S04]  /*71f20*/  LDL.LU R9, [R1+0x20e4] ;  /* 0x0020e40001097983 */ /* 0x000f280000300800 */
[----:B------:R-:W4:Y:S04]  /*71f30*/  LDL.LU R10, [R1+0x20d0] ;  /* 0x0020d000010a7983 */ /* 0x000f280000300800 */
[----:B------:R-:W4:Y:S04]  /*71f40*/  LDL.LU R11, [R1+0x20d4] ;  /* 0x0020d400010b7983 */ /* 0x000f280000300800 */
[----:B--2---:R-:W2:Y:S04]  /*71f50*/  LDL.LU R12, [R1+0x20e8] ;  /* 0x0020e800010c7983 */ /* 0x004ea80000300800 */
        /* <DEDUP_REMOVED lines=15> */
[----:B------:R-:W-:Y:S04]  /*72050*/  STS.128 [R2+0x280], R20 ;  /* 0x0002801402007388 */ /* 0x000fe80000000c00 */
[----:B------:R-:W-:Y:S04]  /*72060*/  STS.128 [R2+0x400], R16 ;  /* 0x0004001002007388 */ /* 0x000fe80000000c00 */
[----:B----4-:R-:W-:Y:S04]  /*72070*/  STS.128 [R2+0x600], R8 ;  /* 0x0006000802007388 */ /* 0x010fe80000000c00 */
[----:B--2---:R-:W-:Y:S04]  /*72080*/  STS.128 [R2+0x680], R12 ;  /* 0x0006800c02007388 */ /* 0x004fe80000000c00 */
[----:B------:R-:W2:Y:S04]  /*72090*/  LDL.LU R35, [R1+0x1cb4] ;  /* 0x001cb40001237983 */ /* 0x000ea80000300800 */
[----:B------:R-:W-:Y:S06]  /*720a0*/  BAR.SYNC.DEFER_BLOCKING 0x0 ;  /* 0x0000000000007b1d */ /* 0x000fec0000010000 */
[----:B------:R-:W4:Y:S04]  /*720b0*/  LDL.LU R44, [R1+0x1cc8] ;  /* 0x001cc800012c7983 */ /* 0x000f280000300800 */
[----:B------:R-:W4:Y:S04]  /*720c0*/  LDL.LU R45, [R1+0x1ccc] ;  /* 0x001ccc00012d7983 */ /* 0x000f280000300800 */
[----:B------:R-:W4:Y:S04]  /*720d0*/  LDL.LU R46, [R1+0x1cb8] ;  /* 0x001cb800012e7983 */ /* 0x000f280000300800 */
[----:B------:R-:W4:Y:S04]  /*720e0*/  LDL.LU R47, [R1+0x1cbc] ;  /* 0x001cbc00012f7983 */ /* 0x000f280000300800 */
[----:B------:R-:W4:Y:S04]  /*720f0*/  LDL.LU R40, [R1+0x1ac0] ;  /* 0x001ac00001287983 */ /* 0x000f280000300800 */
[----:B------:R-:W-:Y:S04]  /*72100*/  LDS.128 R212, [R0] ;  /* 0x0000000000d47984 */ /* 0x000fe80000000c00 */
[----:B------:R-:W-:Y:S04]  /*72110*/  LDS.128 R208, [R0+0x800] ;  /* 0x0008000000d07984 */ /* 0x000fe80000000c00 */
[----:B------:R-:W-:Y:S04]  /*72120*/  LDS.128 R28, [R188] ;  /* 0x00000000bc1c7984 */ /* 0x000fe80000000c00 */
[----:B------:R-:W-:Y:S04]  /*72130*/  LDS.128 R16, [R188+0x800] ;  /* 0x00080000bc107984 */ /* 0x000fe80000000c00 */
[----:B------:R-:W-:Y:S04]  /*72140*/  LDS.128 R24, [R196] ;  /* 0x00000000c4187984 */ /* 0x000fe80000000c00 */
[----:B------:R-:W-:Y:S04]  /*72150*/  LDS.128 R12, [R196+0x800] ;  /* 0x00080000c40c7984 */ /* 0x000fe80000000c00 */
[----:B------:R-:W-:Y:S04]  /*72160*/  LDS.128 R20, [R3] ;  /* 0x0000000003147984 */ /* 0x000fe80000000c00 */
[----:B------:R-:W-:Y:S04]  /*72170*/  LDS.128 R8, [R3+0x800] ;  /* 0x0008000003087984 */ /* 0x000fe80000000c00 */
[----:B------:R-:W-:Y:S06]  /*72180*/  BAR.SYNC.DEFER_BLOCKING 0x0 ;  /* 0x0000000000007b1d */ /* 0x000fec0000010000 */
[----:B------:R-:W4:Y:S04]  /*72190*/  LDL.LU R41, [R1+0x1ac4] ;  /* 0x001ac40001297983 */ /* 0x000f280000300800 */
[----:B------:R-:W4:Y:S04]  /*721a0*/  LDL.LU R42, [R1+0x1ab0] ;  /* 0x001ab000012a7983 */ /* 0x000f280000300800 */
[----:B------:R-:W4:Y:S04]  /*721b0*/  LDL.LU R43, [R1+0x1ab4] ;  /* 0x001ab400012b7983 */ /* 0x000f280000300800 */
[----:B---3--:R1:W-:Y:S04]  /*721c0*/  STS.128 [R2], R4 ;  /* 0x0000000402007388 */ /* 0x0083e80000000c00 */
[----:B-1----:R-:W3:Y:S04]  /*721d0*/  LDL.LU R4, [R1+0x1ac8] ;  /* 0x001ac80001047983 */ /* 0x002ee80000300800 */
[----:B------:R-:W3:Y:S04]  /*721e0*/  LDL.LU R5, [R1+0x1acc] ;  /* 0x001acc0001057983 */ /* 0x000ee80000300800 */
[----:B------:R-:W3:Y:S04]  /*721f0*/  LDL.LU R6, [R1+0x1ab8] ;  /* 0x001ab80001067983 */ /* 0x000ee80000300800 */
[----:B------:R-:W3:Y:S04]  /*72200*/  LDL.LU R7, [R1+0x1abc] ;  /* 0x001abc0001077983 */ /* 0x000ee80000300800 */
[----:B------:R-:W-:Y:S04]  /*72210*/  STS.128 [R2+0x80], R36 ;  /* 0x0000802402007388 */ /* 0x000fe80000000c00 */
[----:B--2---:R1:W-:Y:S04]  /*72220*/  STS.128 [R2+0x200], R32 ;  /* 0x0002002002007388 */ /* 0x0043e80000000c00 */
        /* <DEDUP_REMOVED lines=16> */
[----:B----4-:R-:W-:Y:S04]  /*72330*/  STS.128 [R2+0x280], R44 ;  /* 0x0002802c02007388 */ /* 0x010fe80000000c00 */
[----:B------:R-:W-:Y:S04]  /*72340*/  STS.128 [R2+0x400], R40 ;  /* 0x0004002802007388 */ /* 0x000fe80000000c00 */
[----:B--2---:R-:W-:Y:S04]  /*72350*/  STS.128 [R2+0x600], R32 ;  /* 0x0006002002007388 */ /* 0x004fe80000000c00 */
[----:B------:R-:W2:Y:S04]  /*72360*/  LDL.LU R67, [R1+0x169c] ;  /* 0x00169c0001437983 */ /* 0x000ea80000300800 */
[----:B------:R-:W4:Y:S04]  /*72370*/  LDL.LU R68, [R1+0x13a0] ;  /* 0x0013a00001447983 */ /* 0x000f280000300800 */
[----:B------:R-:W-:Y:S04]  /*72380*/  STS.128 [R2+0x680], R36 ;  /* 0x0006802402007388 */ /* 0x000fe80000000c00 */
        /* <DEDUP_REMOVED lines=35> */
[----:B------:R-:W4:Y:S04]  /*725c0*/  LDL.LU R71, [R1+0xc9c] ;  /* 0x000c9c0001477983 */ /* 0x000f280000300800 */
        /* <DEDUP_REMOVED lines=15> */
[----:B--2---:R-:W-:Y:S04]  /*726c0*/  STS.128 [R2+0x600], R64 ;  /* 0x0006004002007388 */ /* 0x004fe80000000c00 */
[----:B----4-:R-:W-:Y:S04]  /*726d0*/  STS.128 [R2+0x680], R68 ;  /* 0x0006804402007388 */ /* 0x010fe80000000c00 */
[----:B------:R-:W-:Y:S06]  /*726e0*/  BAR.SYNC.DEFER_BLOCKING 0x0 ;  /* 0x0000000000007b1d */ /* 0x000fec0000010000 */
[----:B------:R-:W2:Y:S04]  /*726f0*/  LDL.LU R108, [R1+0x668] ;  /* 0x00066800016c7983 */ /* 0x000ea80000300800 */
[----:B------:R-:W2:Y:S04]  /*72700*/  LDL.LU R109, [R1+0x66c] ;  /* 0x00066c00016d7983 */ /* 0x000ea80000300800 */
[----:B------:R-:W2:Y:S04]  /*72710*/  LDL.LU R110, [R1+0x658] ;  /* 0x00065800016e7983 */ /* 0x000ea80000300800 */
[----:B------:R-:W2:Y:S04]  /*72720*/  LDL.LU R111, [R1+0x65c] ;  /* 0x00065c00016f7983 */ /* 0x000ea80000300800 */
        /* <DEDUP_REMOVED lines=18> */
[----:B------:R1:W-:Y:S04]  /*72850*/  STS.128 [R2+0x80], R96 ;  /* 0x0000806002007388 */ /* 0x0003e80000000c00 */
[----:B------:R1:W-:Y:S04]  /*72860*/  STS.128 [R2+0x200], R100 ;  /* 0x0002006402007388 */ /* 0x0003e80000000c00 */
        /* <DEDUP_REMOVED lines=8> */
[----:B--2---:R-:W-:Y:S04]  /*728f0*/  STS.128 [R2+0x280], R108 ;  /* 0x0002806c02007388 */ /* 0x004fe80000000c00 */
[----:B---3--:R1:W-:Y:S04]  /*72900*/  STS.128 [R2+0x480], R4 ;  /* 0x0004800402007388 */ /* 0x0083e80000000c00 */
[----:B-1----:R-:W2:Y:S04]  /*72910*/  LDL.LU R4, [R1+0x1580] ;  /* 0x0015800001047983 */ /* 0x002ea80000300800 */
[----:B------:R-:W2:Y:S04]  /*72920*/  LDL.LU R5, [R1+0x1584] ;  /* 0x0015840001057983 */ /* 0x000ea80000300800 */
[----:B------:R-:W2:Y:S04]  /*72930*/  LDL.LU R6, [R1+0x1570] ;  /* 0x0015700001067983 */ /* 0x000ea80000300800 */
[----:B------:R-:W2:Y:S04]  /*72940*/  LDL.LU R7, [R1+0x1574] ;  /* 0x0015740001077983 */ /* 0x000ea80000300800 */
[----:B------:R-:W3:Y:S04]  /*72950*/  LDL.LU R128, [R1+0x1588] ;  /* 0x0015880001807983 */ /* 0x000ee80000300800 */
[----:B------:R-:W3:Y:S04]  /*72960*/  LDL.LU R129, [R1+0x158c] ;  /* 0x00158c0001817983 */ /* 0x000ee80000300800 */
[----:B------:R-:W3:Y:S04]  /*72970*/  LDL.LU R130, [R1+0x1578] ;  /* 0x0015780001827983 */ /* 0x000ee80000300800 */
[----:B------:R-:W3:Y:S04]  /*72980*/  LDL.LU R131, [R1+0x157c] ;  /* 0x00157c0001837983 */ /* 0x000ee80000300800 */
[----:B----4-:R-:W-:Y:S04]  /*72990*/  STS.128 [R2+0x400], R104 ;  /* 0x0004006802007388 */ /* 0x010fe80000000c00 */
[----:B------:R-:W-:Y:S04]  /*729a0*/  STS.128 [R2+0x600], R96 ;  /* 0x0006006002007388 */ /* 0x000fe80000000c00 */
[----:B------:R-:W-:Y:S04]  /*729b0*/  STS.128 [R2+0x680], R100 ;  /* 0x0006806402007388 */ /* 0x000fe80000000c00 */
[----:B------:R-:W4:Y:S04]  /*729c0*/  LDL.LU R132, [R1+0x2480] ;  /* 0x0024800001847983 */ /* 0x000f280000300800 */
[----:B------:R-:W4:Y:S04]  /*729d0*/  LDL.LU R133, [R1+0x2484] ;  /* 0x0024840001857983 */ /* 0x000f280000300800 */
[----:B------:R-:W-:Y:S06]  /*729e0*/  BAR.SYNC.DEFER_BLOCKING 0x0 ;  /* 0x0000000000007b1d */ /* 0x000fec0000010000 */
[----:B------:R-:W4:Y:S04]  /*729f0*/  LDL.LU R134, [R1+0x18d0] ;  /* 0x0018d00001867983 */ /* 0x000f280000300800 */
[----:B------:R-:W4:Y:S04]  /*72a00*/  LDL.LU R135, [R1+0x18d4] ;  /* 0x0018d40001877983 */ /* 0x000f280000300800 */
[----:B------:R-:W1:Y:S04]  /*72a10*/  LDS.128 R96, [R3+0x800] ;  /* 0x0008000003607984 */ /* 0x000e680000000c00 */
[----:B------:R-:W-:Y:S04]  /*72a20*/  LDS.128 R124, [R0] ;  /* 0x00000000007c7984 */ /* 0x000fe80000000c00 */
[----:B------:R-:W-:Y:S04]  /*72a30*/  LDS.128 R108, [R0+0x800] ;  /* 0x00080000006c7984 */ /* 0x000fe80000000c00 */
[----:B------:R-:W-:Y:S04]  /*72a40*/  LDS.128 R120, [R188] ;  /* 0x00000000bc787984 */ /* 0x000fe80000000c00 */
[----:B------:R-:W-:Y:S04]  /*72a50*/  LDS.128 R104, [R188+0x800] ;  /* 0x00080000bc687984 */ /* 0x000fe80000000c00 */
[----:B------:R-:W-:Y:S04]  /*72a60*/  LDS.128 R112, [R196] ;  /* 0x00000000c4707984 */ /* 0x000fe80000000c00 */
[----:B------:R-:W-:Y:S04]  /*72a70*/  LDS.128 R100, [R196+0x800] ;  /* 0x00080000c4647984 */ /* 0x000fe80000000c00 */
[----:B------:R-:W-:Y:S04]  /*72a80*/  LDS.128 R116, [R3] ;  /* 0x0000000003747984 */ /* 0x000fe80000000c00 */
[----:B------:R-:W-:Y:S06]  /*72a90*/  BAR.SYNC.DEFER_BLOCKING 0x0 ;  /* 0x0000000000007b1d */ /* 0x000fec0000010000 */
[----:B-1----:R-:W-:Y:S04]  /*72aa0*/  STL [R1+0x3294], R99 ;  /* 0x0032946301007387 */ /* 0x002fe80000100800 */
        /* <DEDUP_REMOVED lines=17> */
[----:B----4-:R1:W-:Y:S04]  /*72bc0*/  STS.128 [R2+0x200], R132 ;  /* 0x0002008402007388 */ /* 0x0103e80000000c00 */
[----:B------:R-:W3:Y:S04]  /*72bd0*/  LDL.LU R131, [R1+0x1f54] ;  /* 0x001f540001837983 */ /* 0x000ee80000300800 */
[----:B-1----:R-:W4:Y:S04]  /*72be0*/  LDL.LU R132, [R1+0x20c8] ;  /* 0x0020c80001847983 */ /* 0x002f280000300800 */
        /* <DEDUP_REMOVED lines=16> */
[----:B------:R-:W-:Y:S04]  /*72cf0*/  STS.128 [R2+0x280], R140 ;  /* 0x0002808c02007388 */ /* 0x000fe80000000c00 */
[----:B------:R-:W-:Y:S04]  /*72d00*/  STS.128 [R2+0x400], R136 ;  /* 0x0004008802007388 */ /* 0x000fe80000000c00 */
[----:B---3--:R-:W-:Y:S04]  /*72d10*/  STS.128 [R2+0x600], R128 ;  /* 0x0006008002007388 */ /* 0x008fe80000000c00 */
[----:B----4-:R-:W-:Y:S04]  /*72d20*/  STS.128 [R2+0x680], R132 ;  /* 0x0006808402007388 */ /* 0x010fe80000000c00 */
[----:B------:R-:W-:Y:S06]  /*72d30*/  BAR.SYNC.DEFER_BLOCKING 0x0 ;  /* 0x0000000000007b1d */ /* 0x000fec0000010000 */
[----:B------:R-:W1:Y:S04]  /*72d40*/  LDS.128 R136, [R3+0x800] ;  /* 0x0008000003887984 */ /* 0x000e680000000c00 */
[----:B------:R-:W3:Y:S04]  /*72d50*/  LDS.128 R156, [R0] ;  /* 0x00000000009c7984 */ /* 0x000ee80000000c00 */
        /* <DEDUP_REMOVED lines=8> */
[----:B------:R-:W-:Y:S04]  /*72de0*/  STL [R1+0x3298], R139 ;  /* 0x0032988b01007387 */ /* 0x000fe80000100800 */
        /* <DEDUP_REMOVED lines=12> */
[----:B------:R1:W-:Y:S04]  /*72eb0*/  STS.128 [R2+0x80], R160 ;  /* 0x000080a002007388 */ /* 0x0003e80000000c00 */
[----:B------:R-:W2:Y:S04]  /*72ec0*/  LDL.LU R7, [R1+0x1a8c] ;  /* 0x001a8c0001077983 */ /* 0x000ea80000300800 */
[----:B------:R1:W-:Y:S04]  /*72ed0*/  STS.128 [R2+0x200], R164 ;  /* 0x000200a402007388 */ /* 0x0003e80000000c00 */
        /* <DEDUP_REMOVED lines=8> */
[----:B----4-:R-:W-:Y:S04]  /*72f60*/  STS.128 [R2+0x280], R172 ;  /* 0x000280ac02007388 */ /* 0x010fe80000000c00 */
[----:B---3--:R-:W-:Y:S04]  /*72f70*/  STS.128 [R2+0x400], R168 ;  /* 0x000400a802007388 */ /* 0x008fe80000000c00 */
[----:B--2---:R1:W-:Y:S04]  /*72f80*/  STS.128 [R2+0x480], R4 ;  /* 0x0004800402007388 */ /* 0x0043e80000000c00 */
[----:B-1----:R-:W2:Y:S04]  /*72f90*/  LDL.LU R4, [R1+0x1680] ;  /* 0x0016800001047983 */ /* 0x002ea80000300800 */
[----:B------:R-:W2:Y:S04]  /*72fa0*/  LDL.LU R5, [R1+0x1684] ;  /* 0x0016840001057983 */ /* 0x000ea80000300800 */
[----:B------:R-:W2:Y:S04]  /*72fb0*/  LDL.LU R6, [R1+0x1670] ;  /* 0x0016700001067983 */ /* 0x000ea80000300800 */
[----:B------:R-:W2:Y:S04]  /*72fc0*/  LDL.LU R7, [R1+0x1674] ;  /* 0x0016740001077983 */ /* 0x000ea80000300800 */
[----:B------:R-:W-:Y:S04]  /*72fd0*/  STS.128 [R2+0x600], R160 ;  /* 0x000600a002007388 */ /* 0x000fe80000000c00 */
[----:B------:R1:W-:Y:S04]  /*72fe0*/  STS.128 [R2+0x680], R164 ;  /* 0x000680a402007388 */ /* 0x0003e80000000c00 */
[----:B------:R-:W-:Y:S06]  /*72ff0*/  BAR.SYNC.DEFER_BLOCKING 0x0 ;  /* 0x0000000000007b1d */ /* 0x000fec0000010000 */
        /* <DEDUP_REMOVED lines=16> */
[----:B------:R-:W-:Y:S04]  /*73100*/  LDS.128 R184, [R188] ;  /* 0x00000000bcb87984 */ /* 0x000fe80000000c00 */
[----:B------:R-:W-:Y:S04]  /*73110*/  LDS.128 R192, [R196] ;  /* 0x00000000c4c07984 */ /* 0x000fe80000000c00 */
[----:B------:R-:W1:Y:S04]  /*73120*/  LDS.128 R176, [R0] ;  /* 0x0000000000b07984 */ /* 0x000e680000000c00 */
[----:B------:R-:W-:Y:S04]  /*73130*/  LDS.128 R180, [R0+0x800] ;  /* 0x0008000000b47984 */ /* 0x000fe80000000c00 */
[----:B------:R-:W-:Y:S04]  /*73140*/  LDS.128 R188, [R188+0x800] ;  /* 0x00080000bcbc7984 */ /* 0x000fe80000000c00 */
[----:B------:R-:W-:Y:S04]  /*73150*/  LDS.128 R196, [R196+0x800] ;  /* 0x00080000c4c47984 */ /* 0x000fe80000000c00 */
[----:B------:R-:W-:Y:S04]  /*73160*/  LDS.128 R200, [R3] ;  /* 0x0000000003c87984 */ /* 0x000fe80000000c00 */
[----:B------:R-:W-:Y:S04]  /*73170*/  LDS.128 R204, [R3+0x800] ;  /* 0x0008000003cc7984 */ /* 0x000fe80000000c00 */
[----:B------:R-:W-:Y:S06]  /*73180*/  BAR.SYNC.DEFER_BLOCKING 0x0 ;  /* 0x0000000000007b1d */ /* 0x000fec0000010000 */
[----:B--2---:R2:W-:Y:S04]  /*73190*/  STS.128 [R2], R4 ;  /* 0x0000000402007388 */ /* 0x0045e80000000c00 */
[----:B--2---:R-:W2:Y:S04]  /*731a0*/  LDL.LU R4, [R1+0x10e8] ;  /* 0x0010e80001047983 */ /* 0x004ea80000300800 */
[----:B------:R-:W2:Y:S04]  /*731b0*/  LDL.LU R5, [R1+0x10ec] ;  /* 0x0010ec0001057983 */ /* 0x000ea80000300800 */
[----:B------:R-:W2:Y:S04]  /*731c0*/  LDL.LU R138, [R1+0x10d0] ;  /* 0x0010d000018a7983 */ /* 0x000ea80000300800 */
[----:B------:R-:W2:Y:S04]  /*731d0*/  LDL.LU R6, [R1+0x10a8] ;  /* 0x0010a80001067983 */ /* 0x000ea80000300800 */
[----:B------:R-:W2:Y:S04]  /*731e0*/  LDL.LU R7, [R1+0x10ac] ;  /* 0x0010ac0001077983 */ /* 0x000ea80000300800 */
[----:B---3--:R-:W-:Y:S04]  /*731f0*/  STS.128 [R2+0x80], R164 ;  /* 0x000080a402007388 */ /* 0x008fe80000000c00 */
[----:B----4-:R3:W-:Y:S04]  /*73200*/  STS.128 [R2+0x200], R160 ;  /* 0x000200a002007388 */ /* 0x0107e80000000c00 */
[----:B---3--:R-:W3:Y:S04]  /*73210*/  LDL.LU R160, [R1+0xc70] ;  /* 0x000c700001a07983 */ /* 0x008ee80000300800 */
[----:B------:R-:W3:Y:S04]  /*73220*/  LDL.LU R161, [R1+0xc74] ;  /* 0x000c740001a17983 */ /* 0x000ee80000300800 */
[----:B------:R-:W3:Y:S04]  /*73230*/  LDL.LU R162, [R1+0xbf0] ;  /* 0x000bf00001a27983 */ /* 0x000ee80000300800 */
[----:B------:R-:W3:Y:S04]  /*73240*/  LDL.LU R163, [R1+0xbf4] ;  /* 0x000bf40001a37983 */ /* 0x000ee80000300800 */
[----:B------:R-:W4:Y:S04]  /*73250*/  LDL.LU R164, [R1+0xc78] ;  /* 0x000c780001a47983 */ /* 0x000f280000300800 */
[----:B------:R1:W-:Y:S04]  /*73260*/  STS.128 [R2+0x400], R172 ;  /* 0x000400ac02007388 */ /* 0x0003e80000000c00 */
[----:B------:R-:W4:Y:S04]  /*73270*/  LDL.LU R165, [R1+0xc7c] ;  /* 0x000c7c0001a57983 */ /* 0x000f280000300800 */
        /* <DEDUP_REMOVED lines=15> */
[----:B------:R-:W4:Y:S04]  /*73370*/  LDL.LU R139, [R1+0x10d4] ;  /* 0x0010d400018b7983 */ /* 0x000f280000300800 */
[----:B------:R-:W4:Y:S01]  /*73380*/  LDL.LU R99, [R1+0x10dc] ;  /* 0x0010dc0001637983 */ /* 0x000f220000300800 */
[C---:B------:R-:W-:Y:S01]  /*73390*/  ISETP.GE.AND P3, PT, R252.reuse, c[0x0][0x17c], PT ;  /* 0x00005f00fc007a0c */ /* 0x040fe20003f66270 */
[----:B------:R-:W-:-:S02]  /*733a0*/  IMAD R168, R252, c[0x0][0x198], RZ ;  /* 0x00006600fca87a24 */ /* 0x000fc400078e02ff */
[C---:B--2---:R-:W-:Y:S01]  /*733b0*/  IMAD R3, R138.reuse, c[0x0][0x194], RZ ;  /* 0x000065008a037a24 */ /* 0x044fe200078e02ff */
[----:B------:R1:W-:Y:S01]  /*733c0*/  STS.128 [R2+0x480], R4 ;  /* 0x0004800402007388 */ /* 0x0003e20000000c00 */
[----:B------:R-:W-:Y:S01]  /*733d0*/  ISETP.GE.AND P2, PT, R138, c[0x0][0x178], PT ;  /* 0x00005e008a007a0c */ /* 0x000fe20003f46270 */
[----:B-1----:R-:W-:-:S04]  /*733e0*/  IMAD.MOV.U32 R5, RZ, RZ, c[0x0][0x194] ;  /* 0x00006500ff057624 */ /* 0x002fc800078e00ff */
[----:B------:R-:W-:Y:S01]  /*733f0*/  IMAD R4, R5, 0x80, R3 ;  /* 0x0000008005047824 */ /* 0x000fe200078e0203 */
[----:B------:R-:W-:Y:S01]  /*73400*/  ISETP.LT.AND P2, PT, R252, c[0x0][0x17c], !P2 ;  /* 0x00005f00fc007a0c */ /* 0x000fe20005741270 */
[----:B---3--:R1:W-:Y:S03]  /*73410*/  STS.128 [R2+0x600], R160 ;  /* 0x000600a002007388 */ /* 0x0083e60000000c00 */
[C---:B-1----:R-:W-:Y:S02]  /*73420*/  LEA R160, P6, R4.reuse, c[0x0][0x170], 0x2 ;  /* 0x00005c0004a07a11 */ /* 0x042fe400078c10ff */
[C---:B------:R-:W-:Y:S02]  /*73430*/  LEA R162, P5, R3.reuse, c[0x0][0x170], 0x2 ;  /* 0x00005c0003a27a11 */ /* 0x040fe400078a10ff */
[----:B------:R-:W-:Y:S01]  /*73440*/  LEA.HI.X.SX32 R161, R4, c[0x0][0x174], 0x2, P6 ;  /* 0x00005d0004a17a11 */ /* 0x000fe200030f16ff */
[----:B----4-:R1:W-:Y:S01]  /*73450*/  STS.128 [R2+0x680], R164 ;  /* 0x000680a402007388 */ /* 0x0103e20000000c00 */
[----:B------:R-:W-:-:S03]  /*73460*/  LEA.HI.X.SX32 R163, R3, c[0x0][0x174], 0x2, P5 ;  /* 0x00005d0003a37a11 */ /* 0x000fc600028f16ff */
[----:B------:R-:W-:Y:S01]  /*73470*/  BAR.SYNC.DEFER_BLOCKING 0x0 ;  /* 0x0000000000007b1d */ /* 0x000fe20000010000 */
[----:B------:R-:W-:Y:S01]  /*73480*/  ISETP.LT.AND P4, PT, R174, c[0x0][0x178], !P3 ;  /* 0x00005e00ae007a0c */ /* 0x000fe20005f81270 */
[----:B-1----:R-:W-:-:S04]  /*73490*/  IMAD R2, R5, 0x80, R4 ;  /* 0x0000008005027824 */ /* 0x002fc800078e0204 */
[----:B------:R-:W-:Y:S01]  /*734a0*/  IMAD R5, R5, 0x80, R2 ;  /* 0x0000008005057824 */ /* 0x000fe200078e0202 */
[----:B------:R-:W-:-:S04]  /*734b0*/  LEA R6, P6, R2, c[0x0][0x170], 0x2 ;  /* 0x00005c0002067a11 */ /* 0x000fc800078c10ff */
[----:B------:R-:W-:Y:S02]  /*734c0*/  LEA.HI.X.SX32 R7, R2, c[0x0][0x174], 0x2, P6 ;  /* 0x00005d0002077a11 */ /* 0x000fe400030f16ff */
[----:B------:R-:W-:Y:S01]  /*734d0*/  LEA R4, P6, R5, c[0x0][0x170], 0x2 ;  /* 0x00005c0005047a11 */ /* 0x000fe200078c10ff */
[----:B------:R-:W-:-:S03]  /*734e0*/  IMAD.WIDE R2, R168, 0x4, R162 ;  /* 0x00000004a8027825 */ /* 0x000fc600078e02a2 */
[----:B------:R-:W-:Y:S01]  /*734f0*/  LEA.HI.X.SX32 R5, R5, c[0x0][0x174], 0x2, P6 ;  /* 0x00005d0005057a11 */ /* 0x000fe200030f16ff */
[C---:B------:R-:W-:Y:S01]  /*73500*/  IMAD.WIDE R164, R168.reuse, 0x4, R160 ;  /* 0x00000004a8a47825 */ /* 0x040fe200078e02a0 */
[----:B------:R1:W-:Y:S03]  /*73510*/  @P2 STG.E [R2.64], R169 ;  /* 0x000000a902002986 */ /* 0x0003e6000c101906 */
[C---:B------:R-:W-:Y:S01]  /*73520*/  IMAD.WIDE R166, R168.reuse, 0x4, R6 ;  /* 0x00000004a8a67825 */ /* 0x040fe200078e0206 */
[----:B------:R-:W-:Y:S02]  /*73530*/  ISETP.LT.AND P5, PT, R99, c[0x0][0x178], !P3 ;  /* 0x00005e0063007a0c */ /* 0x000fe40005fa1270 */
[----:B------:R-:W-:Y:S01]  /*73540*/  ISETP.LT.AND P3, PT, R139, c[0x0][0x178], !P3 ;  /* 0x00005e008b007a0c */ /* 0x000fe20005f61270 */
[----:B-1----:R-:W-:-:S12]  /*73550*/  IMAD.WIDE R2, R168, 0x4, R4 ;  /* 0x00000004a8027825 */ /* 0x002fd800078e0204 */
[----:B------:R-:W-:Y:S04]  /*73560*/  @P3 STG.E [R164.64], R170 ;  /* 0x000000aaa4003986 */ /* 0x000fe8000c101906 */
[----:B------:R-:W-:Y:S04]  /*73570*/  @P5 STG.E [R166.64], R171 ;  /* 0x000000aba6005986 */ /* 0x000fe8000c101906 */
[----:B------:R1:W-:Y:S04]  /*73580*/  @P4 STG.E [R2.64], R248 ;  /* 0x000000f802004986 */ /* 0x0003e8000c101906 */
[----:B-1----:R-:W2:Y:S01]  /*73590*/  LDL.LU R3, [R1+0x94] ;  /* 0x0000940001037983 */ /* 0x002ea20000300800 */
[----:B------:R-:W-:-:S02]  /*735a0*/  ISETP.LT.AND P3, PT, R138, c[0x0][0x178], !P1 ;  /* 0x00005e008a007a0c */ /* 0x000fc40004f61270 */
[----:B------:R-:W-:Y:S02]  /*735b0*/  ISETP.LT.AND P2, PT, R139, c[0x0][0x178], !P1 ;  /* 0x00005e008b007a0c */ /* 0x000fe40004f41270 */
[----:B------:R-:W-:Y:S02]  /*735c0*/  ISETP.LT.AND P5, PT, R99, c[0x0][0x178], !P1 ;  /* 0x00005e0063007a0c */ /* 0x000fe40004fa1270 */
[----:B------:R-:W-:-:S05]  /*735d0*/  IADD3 R164, R168, c[0x0][0x198], RZ ;  /* 0x00006600a8a47a10 */ /* 0x000fca0007ffe0ff */
[----:B------:R-:W-:-:S04]  /*735e0*/  IMAD.WIDE R170, R164, 0x4, R162 ;  /* 0x00000004a4aa7825 */ /* 0x000fc800078e02a2 */
[----:B------:R-:W-:-:S04]  /*735f0*/  IMAD.WIDE R168, R164, 0x4, R160 ;  /* 0x00000004a4a87825 */ /* 0x000fc800078e02a0 */
[----:B------:R-:W-:Y:S01]  /*73600*/  IMAD.WIDE R166, R164, 0x4, R6 ;  /* 0x00000004a4a67825 */ /* 0x000fe200078e0206 */
[----:B------:R-:W-:Y:S02]  /*73610*/  ISETP.LT.AND P1, PT, R174, c[0x0][0x178], !P1 ;  /* 0x00005e00ae007a0c */ /* 0x000fe40004f21270 */
[----:B------:R-:W-:Y:S02]  /*73620*/  IADD3 R165, R252, 0x3, RZ ;  /* 0x00000003fca57810 */ /* 0x000fe40007ffe0ff */
[----:B------:R-:W-:Y:S02]  /*73630*/  ISETP.LT.AND P6, PT, R138, c[0x0][0x178], !P0 ;  /* 0x00005e008a007a0c */ /* 0x000fe400047c1270 */
[----:B------:R-:W-:Y:S02]  /*73640*/  ISETP.GE.AND P4, PT, R165, c[0x0][0x17c], PT ;  /* 0x00005f00a5007a0c */ /* 0x000fe40003f86270 */
[C---:B------:R-:W-:Y:S01]  /*73650*/  IADD3 R2, R164.reuse, c[0x0][0x198], RZ ;  /* 0x00006600a4027a10 */ /* 0x040fe20007ffe0ff */
[----:B------:R-:W-:Y:S01]  /*73660*/  IMAD.WIDE R164, R164, 0x4, R4 ;  /* 0x00000004a4a47825 */ /* 0x000fe200078e0204 */
[----:B--2---:R-:W-:Y:S04]  /*73670*/  @P3 STG.E [R170.64], R3 ;  /* 0x00000003aa003986 */ /* 0x004fe8000c101906 */
[----:B------:R1:W-:Y:S04]  /*73680*/  @P2 STG.E [R168.64], R247 ;  /* 0x000000f7a8002986 */ /* 0x0003e8000c101906 */
[----:B------:R2:W-:Y:S04]  /*73690*/  @P5 STG.E [R166.64], R244 ;  /* 0x000000f4a6005986 */ /* 0x0005e8000c101906 */
[----:B-1----:R-:W3:Y:S04]  /*736a0*/  LDL.LU R247, [R1+0x34] ;  /* 0x0000340001f77983 */ /* 0x002ee80000300800 */
[----:B--2---:R-:W2:Y:S01]  /*736b0*/  LDL.LU R244, [R1+0x4] ;  /* 0x0000040001f47983 */ /* 0x004ea20000300800 */
[----:B------:R-:W-:-:S03]  /*736c0*/  IMAD.WIDE R170, R2, 0x4, R162 ;  /* 0x0000000402aa7825 */ /* 0x000fc600078e02a2 */
[----:B------:R-:W-:Y:S01]  /*736d0*/  @P1 STG.E [R164.64], R249 ;  /* 0x000000f9a4001986 */ /* 0x000fe2000c101906 */
[----:B------:R-:W-:Y:S02]  /*736e0*/  ISETP.LT.AND P1, PT, R139, c[0x0][0x178], !P0 ;  /* 0x00005e008b007a0c */ /* 0x000fe40004721270 */
[----:B------:R-:W-:Y:S01]  /*736f0*/  ISETP.LT.AND P3, PT, R99, c[0x0][0x178], !P0 ;  /* 0x00005e0063007a0c */ /* 0x000fe20004761270 */
[----:B------:R1:W-:Y:S01]  /*73700*/  @P6 STG.E [R170.64], R172 ;  /* 0x000000acaa006986 */ /* 0x0003e2000c101906 */
[----:B------:R-:W-:Y:S02]  /*73710*/  ISETP.LT.AND P0, PT, R174, c[0x0][0x178], !P0 ;  /* 0x00005e00ae007a0c */ /* 0x000fe40004701270 */
[----:B------:R-:W-:Y:S02]  /*73720*/  ISETP.LT.AND P6, PT, R138, c[0x0][0x178], !P4 ;  /* 0x00005e008a007a0c */ /* 0x000fe400067c1270 */
[----:B------:R-:W-:Y:S01]  /*73730*/  ISETP.LT.AND P5, PT, R139, c[0x0][0x178], !P4 ;  /* 0x00005e008b007a0c */ /* 0x000fe200067a1270 */
[----:B------:R-:W-:Y:S01]  /*73740*/  IMAD.WIDE R166, R2, 0x4, R160 ;  /* 0x0000000402a67825 */ /* 0x000fe200078e02a0 */
[----:B------:R-:W-:-:S02]  /*73750*/  IADD3 R3, R252, 0x4, RZ ;  /* 0x00000004fc037810 */ /* 0x000fc40007ffe0ff */
[C---:B-1----:R-:W-:Y:S01]  /*73760*/  IADD3 R170, R2.reuse, c[0x0][0x198], RZ ;  /* 0x0000660002aa7a10 */ /* 0x042fe20007ffe0ff */
[C---:B------:R-:W-:Y:S01]  /*73770*/  IMAD.WIDE R164, R2.reuse, 0x4, R6 ;  /* 0x0000000402a47825 */ /* 0x040fe200078e0206 */
[----:B------:R-:W-:Y:S01]  /*73780*/  ISETP.GE.AND P2, PT, R3, c[0x0][0x17c], PT ;  /* 0x00005f0003007a0c */ /* 0x000fe20003f46270 */
[----:B------:R1:W-:Y:S02]  /*73790*/  @P1 STG.E [R166.64], R173 ;  /* 0x000000ada6001986 */ /* 0x0003e4000c101906 */
[----:B------:R-:W-:Y:S02]  /*737a0*/  IMAD.WIDE R2, R2, 0x4, R4 ;  /* 0x0000000402027825 */ /* 0x000fe400078e0204 */
[----:B------:R-:W4:Y:S02]  /*737b0*/  LDL.LU R172, [R1+0xc0] ;  /* 0x0000c00001ac7983 */ /* 0x000f240000300800 */
[C---:B------:R-:W-:Y:S02]  /*737c0*/  IMAD.WIDE R168, R170.reuse, 0x4, R162 ;  /* 0x00000004aaa87825 */ /* 0x040fe400078e02a2 */
[----:B------:R1:W-:Y:S02]  /*737d0*/  @P3 STG.E [R164.64], R175 ;  /* 0x000000afa4003986 */ /* 0x0003e4000c101906 */
[----:B-1----:R-:W-:-:S02]  /*737e0*/  IMAD.WIDE R166, R170, 0x4, R160 ;  /* 0x00000004aaa67825 */ /* 0x002fc400078e02a0 */
[----:B------:R1:W-:Y:S04]  /*737f0*/  @P0 STG.E [R2.64], R243 ;  /* 0x000000f302000986 */ /* 0x0003e8000c101906 */
[----:B------:R1:W-:Y:S04]  /*73800*/  @P6 STG.E [R168.64], R246 ;  /* 0x000000f6a8006986 */ /* 0x0003e8000c101906 */
[----:B------:R-:W4:Y:S01]  /*73810*/  LDL.LU R175, [R1+0x70] ;  /* 0x0000700001af7983 */ /* 0x000f220000300800 */
[----:B------:R-:W-:-:S03]  /*73820*/  IMAD.WIDE R164, R170, 0x4, R4 ;  /* 0x00000004aaa47825 */ /* 0x000fc600078e0204 */
[----:B-1----:R-:W4:Y:S01]  /*73830*/  LDL.LU R243, [R1+0x20] ;  /* 0x0000200001f37983 */ /* 0x002f220000300800 */
[----:B------:R-:W-:-:S03]  /*73840*/  IMAD.WIDE R2, R170, 0x4, R6 ;  /* 0x00000004aa027825 */ /* 0x000fc600078e0206 */
[----:B------:R1:W-:Y:S01]  /*73850*/  @P5 STG.E [R166.64], R245 ;  /* 0x000000f5a6005986 */ /* 0x0003e2000c101906 */
[----:B------:R-:W-:-:S03]  /*73860*/  IADD3 R168, R170, c[0x0][0x198], RZ ;  /* 0x00006600aaa87a10 */ /* 0x000fc60007ffe0ff */
[----:B------:R-:W4:Y:S01]  /*73870*/  LDL.LU R246, [R1+0x114] ;  /* 0x0001140001f67983 */ /* 0x000f220000300800 */
[----:B------:R-:W-:Y:S02]  /*73880*/  ISETP.LT.AND P6, PT, R99, c[0x0][0x178], !P4 ;  /* 0x00005e0063007a0c */ /* 0x000fe400067c1270 */
[----:B------:R-:W-:Y:S01]  /*73890*/  ISETP.LT.AND P4, PT, R174, c[0x0][0x178], !P4 ;  /* 0x00005e00ae007a0c */ /* 0x000fe20006781270 */
[----:B-1----:R-:W4:Y:S04]  /*738a0*/  LDL.LU R245, [R1+0xc4] ;  /* 0x0000c40001f57983 */ /* 0x002f280000300800 */
[----:B------:R-:W4:Y:S06]  /*738b0*/  LDL.LU R170, [R1+0x110] ;  /* 0x0001100001aa7983 */ /* 0x000f2c0000300800 */
[----:B---3--:R1:W-:Y:S04]  /*738c0*/  @P6 STG.E [R2.64], R247 ;  /* 0x000000f702006986 */ /* 0x0083e8000c101906 */
[----:B--2---:R2:W-:Y:S04]  /*738d0*/  @P4 STG.E [R164.64], R244 ;  /* 0x000000f4a4004986 */ /* 0x0045e8000c101906 */
[----:B-1----:R-:W3:Y:S04]  /*738e0*/  LDL.LU R247, [R1+0x74] ;  /* 0x0000740001f77983 */ /* 0x002ee80000300800 */
[----:B--2---:R-:W2:Y:S01]  /*738f0*/  LDL.LU R244, [R1+0x24] ;  /* 0x0000240001f47983 */ /* 0x004ea20000300800 */
[----:B------:R-:W-:-:S02]  /*73900*/  ISETP.LT.AND P5, PT, R138, c[0x0][0x178], !P2 ;  /* 0x00005e008a007a0c */ /* 0x000fc400057a1270 */
[----:B------:R-:W-:Y:S02]  /*73910*/  ISETP.LT.AND P3, PT, R139, c[0x0][0x178], !P2 ;  /* 0x00005e008b007a0c */ /* 0x000fe40005761270 */
[----:B------:R-:W-:Y:S02]  /*73920*/  ISETP.LT.AND P0, PT, R99, c[0x0][0x178], !P2 ;  /* 0x00005e0063007a0c */ /* 0x000fe40005701270 */
[----:B------:R-:W-:Y:S01]  /*73930*/  IADD3 R169, R252, 0x5, RZ ;  /* 0x00000005fca97810 */ /* 0x000fe20007ffe0ff */
[C---:B------:R-:W-:Y:S01]  /*73940*/  IMAD.WIDE R166, R168.reuse, 0x4, R162 ;  /* 0x00000004a8a67825 */ /* 0x040fe200078e02a2 */
[----:B------:R-:W2:Y:S02]  /*73950*/  LDL.LU R249, [R1+0x160] ;  /* 0x0001600001f97983 */ /* 0x000ea40000300800 */
[----:B------:R-:W-:Y:S01]  /*73960*/  ISETP.GE.AND P6, PT, R169, c[0x0][0x17c], PT ;  /* 0x00005f00a9007a0c */ /* 0x000fe20003fc6270 */
[----:B------:R-:W-:Y:S01]  /*73970*/  IMAD.WIDE R164, R168, 0x4, R160 ;  /* 0x00000004a8a47825 */ /* 0x000fe200078e02a0 */
[----:B------:R-:W-:Y:S01]  /*73980*/  ISETP.LT.AND P2, PT, R174, c[0x0][0x178], !P2 ;  /* 0x00005e00ae007a0c */ /* 0x000fe20005741270 */
[----:B------:R-:W2:Y:S01]  /*73990*/  LDL.LU R248, [R1+0x100] ;  /* 0x0001000001f87983 */ /* 0x000ea20000300800 */
[----:B------:R-:W-:Y:S01]  /*739a0*/  ISETP.LT.AND P4, PT, R138, c[0x0][0x178], !P6 ;  /* 0x00005e008a007a0c */ /* 0x000fe20007781270 */
[C---:B------:R-:W-:Y:S01]  /*739b0*/  IMAD.WIDE R2, R168.reuse, 0x4, R6 ;  /* 0x00000004a8027825 */ /* 0x040fe200078e0206 */
[----:B------:R-:W-:Y:S01]  /*739c0*/  IADD3 R169, R168, c[0x0][0x198], RZ ;  /* 0x00006600a8a97a10 */ /* 0x000fe20007ffe0ff */
[----:B------:R-:W2:Y:S04]  /*739d0*/  LDL.LU R173, [R1+0xa0] ;  /* 0x0000a00001ad7983 */ /* 0x000ea80000300800 */
[----:B----4-:R1:W-:Y:S01]  /*739e0*/  @P5 STG.E [R166.64], R170 ;  /* 0x000000aaa6005986 */ /* 0x0103e2000c101906 */
[----:B------:R-:W-:-:S03]  /*739f0*/  ISETP.LT.AND P5, PT, R139, c[0x0][0x178], !P6 ;  /* 0x00005e008b007a0c */ /* 0x000fc600077a1270 */
[----:B------:R4:W-:Y:S04]  /*73a00*/  @P3 STG.E [R164.64], R172 ;  /* 0x000000aca4003986 */ /* 0x0009e8000c101906 */
[----:B------:R4:W-:Y:S01]  /*73a10*/  @P0 STG.E [R2.64], R175 ;  /* 0x000000af02000986 */ /* 0x0009e2000c101906 */
[----:B------:R-:W-:Y:S02]  /*73a20*/  ISETP.LT.AND P0, PT, R99, c[0x0][0x178], !P6 ;  /* 0x00005e0063007a0c */ /* 0x000fe40007701270 */
[----:B------:R-:W-:Y:S01]  /*73a30*/  ISETP.LT.AND P6, PT, R174, c[0x0][0x178], !P6 ;  /* 0x00005e00ae007a0c */ /* 0x000fe200077c1270 */
[----:B-1----:R-:W-:-:S04]  /*73a40*/  IMAD.WIDE R166, R169, 0x4, R160 ;  /* 0x00000004a9a67825 */ /* 0x002fc800078e02a0 */
[----:B----4-:R-:W-:-:S04]  /*73a50*/  IMAD.WIDE R164, R169, 0x4, R162 ;  /* 0x00000004a9a47825 */ /* 0x010fc800078e02a2 */
[----:B------:R-:W-:Y:S01]  /*73a60*/  IMAD.WIDE R2, R168, 0x4, R4 ;  /* 0x00000004a8027825 */ /* 0x000fe200078e0204 */
[----:B------:R-:W4:Y:S04]  /*73a70*/  LDL.LU R175, [R1+0x40] ;  /* 0x0000400001af7983 */ /* 0x000f280000300800 */
[----:B------:R1:W-:Y:S04]  /*73a80*/  @P2 STG.E [R2.64], R243 ;  /* 0x000000f302002986 */ /* 0x0003e8000c101906 */
[----:B------:R1:W-:Y:S04]  /*73a90*/  @P4 STG.E [R164.64], R246 ;  /* 0x000000f6a4004986 */ /* 0x0003e8000c101906 */
[----:B------:R1:W-:Y:S02]  /*73aa0*/  @P5 STG.E [R166.64], R245 ;  /* 0x000000f5a6005986 */ /* 0x0003e4000c101906 */
[----:B-1----:R-:W-:-:S02]  /*73ab0*/  IMAD.WIDE R2, R169, 0x4, R6 ;  /* 0x00000004a9027825 */ /* 0x002fc400078e0206 */
[----:B------:R-:W4:Y:S02]  /*73ac0*/  LDL.LU R246, [R1+0x164] ;  /* 0x0001640001f67983 */ /* 0x000f240000300800 */
[----:B------:R-:W-:Y:S02]  /*73ad0*/  IMAD.WIDE R164, R169, 0x4, R4 ;  /* 0x00000004a9a47825 */ /* 0x000fe400078e0204 */
[----:B------:R-:W4:Y:S04]  /*73ae0*/  LDL.LU R245, [R1+0x104] ;  /* 0x0001040001f57983 */ /* 0x000f280000300800 */
[----:B---3--:R-:W-:Y:S04]  /*73af0*/  @P0 STG.E [R2.64], R247 ;  /* 0x000000f702000986 */ /* 0x008fe8000c101906 */
[----:B--2---:R1:W-:Y:S04]  /*73b00*/  @P6 STG.E [R164.64], R244 ;  /* 0x000000f4a4006986 */ /* 0x0043e8000c101906 */
[----:B-1----:R-:W2:Y:S01]  /*73b10*/  LDL.LU R244, [R1+0xa4] ;  /* 0x0000a40001f47983 */ /* 0x002ea20000300800 */
[----:B------:R-:W-:-:S02]  /*73b20*/  IADD3 R170, R252, 0x6, RZ ;  /* 0x00000006fcaa7810 */ /* 0x000fc40007ffe0ff */
[----:B------:R-:W-:Y:S01]  /*73b30*/  IADD3 R166, R252, 0x7, RZ ;  /* 0x00000007fca67810 */ /* 0x000fe20007ffe0ff */
[----:B------:R-:W3:Y:S01]  /*73b40*/  LDL.LU R247, [R1+0x44] ;  /* 0x0000440001f77983 */ /* 0x000ee20000300800 */
[----:B------:R-:W-:-:S04]  /*73b50*/  ISETP.GE.AND P3, PT, R170, c[0x0][0x17c], PT ;  /* 0x00005f00aa007a0c */ /* 0x000fc80003f66270 */
[----:B------:R-:W-:Y:S02]  /*73b60*/  ISETP.LT.AND P5, PT, R138, c[0x0][0x178], !P3 ;  /* 0x00005e008a007a0c */ /* 0x000fe40005fa1270 */
[----:B------:R-:W-:Y:S02]  /*73b70*/  ISETP.LT.AND P2, PT, R139, c[0x0][0x178], !P3 ;  /* 0x00005e008b007a0c */ /* 0x000fe40005f41270 */
[----:B------:R-:W-:Y:S02]  /*73b80*/  IADD3 R168, R169, c[0x0][0x198], RZ ;  /* 0x00006600a9a87a10 */ /* 0x000fe40007ffe0ff */
[----:B------:R-:W-:Y:S02]  /*73b90*/  ISETP.LT.AND P4, PT, R99, c[0x0][0x178], !P3 ;  /* 0x00005e0063007a0c */ /* 0x000fe40005f81270 */
[----:B------:R-:W-:Y:S01]  /*73ba0*/  ISETP.GE.AND P0, PT, R166, c[0x0][0x17c], PT ;  /* 0x00005f00a6007a0c */ /* 0x000fe20003f06270 */
[----:B------:R-:W-:Y:S01]  /*73bb0*/  IMAD.WIDE R166, R168, 0x4, R162 ;  /* 0x00000004a8a67825 */ /* 0x000fe200078e02a2 */
[----:B------:R-:W-:-:S02]  /*73bc0*/  IADD3 R171, R252, 0xa, RZ ;  /* 0x0000000afcab7810 */ /* 0x000fc40007ffe0ff */
[----:B------:R-:W-:Y:S01]  /*73bd0*/  ISETP.LT.AND P3, PT, R174, c[0x0][0x178], !P3 ;  /* 0x00005e00ae007a0c */ /* 0x000fe20005f61270 */
[----:B------:R-:W-:Y:S01]  /*73be0*/  IMAD.WIDE R2, R168, 0x4, R160 ;  /* 0x00000004a8027825 */ /* 0x000fe200078e02a0 */
[----:B------:R-:W-:Y:S01]  /*73bf0*/  ISETP.LT.AND P6, PT, R138, c[0x0][0x178], !P0 ;  /* 0x00005e008a007a0c */ /* 0x000fe200047c1270 */
[----:B------:R-:W-:Y:S01]  /*73c00*/  @P5 STG.E [R166.64], R249 ;  /* 0x000000f9a6005986 */ /* 0x000fe2000c101906 */
[C---:B------:R-:W-:Y:S01]  /*73c10*/  IADD3 R169, R168.reuse, c[0x0][0x198], RZ ;  /* 0x00006600a8a97a10 */ /* 0x040fe20007ffe0ff */
[C---:B------:R-:W-:Y:S01]  /*73c20*/  IMAD.WIDE R164, R168.reuse, 0x4, R6 ;  /* 0x00000004a8a47825 */ /* 0x040fe200078e0206 */
[----:B------:R-:W-:Y:S01]  /*73c30*/  ISETP.GE.AND P1, PT, R171, c[0x0][0x17c], PT ;  /* 0x00005f00ab007a0c */ /* 0x000fe20003f26270 */
[----:B------:R1:W-:Y:S01]  /*73c40*/  @P2 STG.E [R2.64], R248 ;  /* 0x000000f802002986 */ /* 0x0003e2000c101906 */
[----:B------:R-:W-:Y:S02]  /*73c50*/  ISETP.LT.AND P5, PT, R139, c[0x0][0x178], !P0 ;  /* 0x00005e008b007a0c */ /* 0x000fe400047a1270 */
[----:B------:R-:W-:Y:S01]  /*73c60*/  ISETP.LT.AND P2, PT, R99, c[0x0][0x178], !P0 ;  /* 0x00005e0063007a0c */ /* 0x000fe20004741270 */
[----:B------:R-:W3:Y:S04]  /*73c70*/  LDL.LU R171, [R1+0x1a0] ;  /* 0x0001a00001ab7983 */ /* 0x000ee80000300800 */
[----:B------:R-:W3:Y:S04]  /*73c80*/  LDL.LU R172, [R1+0x140] ;  /* 0x0001400001ac7983 */ /* 0x000ee80000300800 */
[----:B------:R1:W-:Y:S02]  /*73c90*/  @P4 STG.E [R164.64], R173 ;  /* 0x000000ada4004986 */ /* 0x0003e4000c101906 */
[----:B-1----:R-:W-:-:S02]  /*73ca0*/  IMAD.WIDE R2, R168, 0x4, R4 ;  /* 0x00000004a8027825 */ /* 0x002fc400078e0204 */
[----:B------:R-:W3:Y:S02]  /*73cb0*/  LDL.LU R243, [R1+0xd0] ;  /* 0x0000d00001f37983 */ /* 0x000ee40000300800 */
[----:B------:R-:W-:-:S04]  /*73cc0*/  IMAD.WIDE R166, R169, 0x4, R160 ;  /* 0x00000004a9a67825 */ /* 0x000fc800078e02a0 */
[C---:B------:R-:W-:Y:S01]  /*73cd0*/  IMAD.WIDE R164, R169.reuse, 0x4, R162 ;  /* 0x00000004a9a47825 */ /* 0x040fe200078e02a2 */
[----:B----4-:R-:W-:Y:S04]  /*73ce0*/  @P3 STG.E [R2.64], R175 ;  /* 0x000000af02003986 */ /* 0x010fe8000c101906 */
[----:B------:R1:W-:Y:S04]  /*73cf0*/  @P6 STG.E [R164.64], R246 ;  /* 0x000000f6a4006986 */ /* 0x0003e8000c101906 */
[----:B------:R4:W-:Y:S01]  /*73d00*/  @P5 STG.E [R166.64], R245 ;  /* 0x000000f5a6005986 */ /* 0x0009e2000c101906 */
[----:B-1----:R-:W-:-:S03]  /*73d10*/  IMAD.WIDE R164, R169, 0x4, R6 ;  /* 0x00000004a9a47825 */ /* 0x002fc600078e0206 */
[----:B------:R-:W3:Y:S04]  /*73d20*/  LDL.LU R246, [R1+0x60] ;  /* 0x0000600001f67983 */ /* 0x000ee80000300800 */
[----:B----4-:R-:W4:Y:S04]  /*73d30*/  LDL.LU R245, [R1+0x1a4] ;  /* 0x0001a40001f57983 */ /* 0x010f280000300800 */
[----:B--2---:R1:W-:Y:S04]  /*73d40*/  @P2 STG.E [R164.64], R244 ;  /* 0x000000f4a4002986 */ /* 0x0043e8000c101906 */
[----:B-1----:R-:W2:Y:S01]  /*73d50*/  LDL.LU R244, [R1+0x144] ;  /* 0x0001440001f47983 */ /* 0x002ea20000300800 */
[----:B------:R-:W-:-:S02]  /*73d60*/  IADD3 R170, R252, 0x8, RZ ;  /* 0x00000008fcaa7810 */ /* 0x000fc40007ffe0ff */
[----:B------:R-:W-:Y:S01]  /*73d70*/  ISETP.LT.AND P0, PT, R174, c[0x0][0x178], !P0 ;  /* 0x00005e00ae007a0c */ /* 0x000fe20004701270 */
[----:B------:R-:W-:Y:S01]  /*73d80*/  IMAD.WIDE R2, R169, 0x4, R4 ;  /* 0x00000004a9027825 */ /* 0x000fe200078e0204 */
[----:B------:R-:W-:Y:S01]  /*73d90*/  ISETP.GE.AND P4, PT, R170, c[0x0][0x17c], PT ;  /* 0x00005f00aa007a0c */ /* 0x000fe20003f86270 */
[----:B------:R-:W2:Y:S03]  /*73da0*/  LDL.LU R173, [R1+0xd4] ;  /* 0x0000d40001ad7983 */ /* 0x000ea60000300800 */
[----:B------:R-:W-:Y:S02]  /*73db0*/  ISETP.LT.AND P6, PT, R138, c[0x0][0x178], !P4 ;  /* 0x00005e008a007a0c */ /* 0x000fe400067c1270 */
[----:B------:R-:W-:Y:S02]  /*73dc0*/  ISETP.LT.AND P3, PT, R139, c[0x0][0x178], !P4 ;  /* 0x00005e008b007a0c */ /* 0x000fe40006761270 */
[----:B------:R-:W-:-:S02]  /*73dd0*/  IADD3 R168, R169, c[0x0][0x198], RZ ;  /* 0x00006600a9a87a10 */ /* 0x000fc40007ffe0ff */
[----:B------:R-:W-:Y:S01]  /*73de0*/  IADD3 R170, R252, 0x9, RZ ;  /* 0x00000009fcaa7810 */ /* 0x000fe20007ffe0ff */
[----:B---3--:R1:W-:Y:S01]  /*73df0*/  @P0 STG.E [R2.64], R247 ;  /* 0x000000f702000986 */ /* 0x0083e2000c101906 */
[----:B------:R-:W-:Y:S01]  /*73e00*/  ISETP.LT.AND P5, PT, R99, c[0x0][0x178], !P4 ;  /* 0x00005e0063007a0c */ /* 0x000fe200067a1270 */
[----:B------:R-:W-:Y:S01]  /*73e10*/  IMAD.WIDE R166, R168, 0x4, R162 ;  /* 0x00000004a8a67825 */ /* 0x000fe200078e02a2 */
[----:B------:R-:W-:-:S03]  /*73e20*/  ISETP.GE.AND P2, PT, R170, c[0x0][0x17c], PT ;  /* 0x00005f00aa007a0c */ /* 0x000fc60003f46270 */
[----:B------:R-:W-:Y:S01]  /*73e30*/  IMAD.WIDE R164, R168, 0x4, R160 ;  /* 0x00000004a8a47825 */ /* 0x000fe200078e02a0 */
[----:B------:R-:W-:Y:S01]  /*73e40*/  ISETP.LT.AND P4, PT, R174, c[0x0][0x178], !P4 ;  /* 0x00005e00ae007a0c */ /* 0x000fe20006781270 */
[----:B-1----:R-:W3:Y:S01]  /*73e50*/  LDL.LU R247, [R1+0x64] ;  /* 0x0000640001f77983 */ /* 0x002ee20000300800 */
[----:B------:R-:W-:-:S03]  /*73e60*/  ISETP.LT.AND P0, PT, R138, c[0x0][0x178], !P2 ;  /* 0x00005e008a007a0c */ /* 0x000fc60005701270 */
[----:B------:R-:W3:Y:S01]  /*73e70*/  LDL.LU R249, [R1+0x1c0] ;  /* 0x0001c00001f97983 */ /* 0x000ee20000300800 */
[----:B------:R-:W-:-:S03]  /*73e80*/  IMAD.WIDE R2, R168, 0x4, R6 ;  /* 0x00000004a8027825 */ /* 0x000fc600078e0206 */
[----:B------:R1:W-:Y:S04]  /*73e90*/  @P6 STG.E [R166.64], R171 ;  /* 0x000000aba6006986 */ /* 0x0003e8000c101906 */
[----:B------:R-:W3:Y:S04]  /*73ea0*/  LDL.LU R248, [R1+0x170] ;  /* 0x0001700001f87983 */ /* 0x000ee80000300800 */
[----:B------:R1:W-:Y:S01]  /*73eb0*/  @P3 STG.E [R164.64], R172 ;  /* 0x000000aca4003986 */ /* 0x0003e2000c101906 */
[----:B------:R-:W-:-:S03]  /*73ec0*/  ISETP.LT.AND P3, PT, R139, c[0x0][0x178], !P2 ;  /* 0x00005e008b007a0c */ /* 0x000fc60005761270 */
[----:B------:R-:W3:Y:S01]  /*73ed0*/  LDL.LU R175, [R1+0x120] ;  /* 0x0001200001af7983 */ /* 0x000ee20000300800 */
[C---:B-1----:R-:W-:Y:S01]  /*73ee0*/  IMAD.WIDE R166, R168.reuse, 0x4, R4 ;  /* 0x00000004a8a67825 */ /* 0x042fe200078e0204 */
[----:B------:R-:W-:Y:S02]  /*73ef0*/  IADD3 R168, R168, c[0x0][0x198], RZ ;  /* 0x00006600a8a87a10 */ /* 0x000fe40007ffe0ff */
[----:B------:R1:W-:Y:S03]  /*73f00*/  @P5 STG.E [R2.64], R243 ;  /* 0x000000f302005986 */ /* 0x0003e6000c101906 */
[----:B------:R-:W-:-:S04]  /*73f10*/  IMAD.WIDE R164, R168, 0x4, R160 ;  /* 0x00000004a8a47825 */ /* 0x000fc800078e02a0 */
[----:B-1----:R-:W-:Y:S01]  /*73f20*/  IMAD.WIDE R2, R168, 0x4, R162 ;  /* 0x00000004a8027825 */ /* 0x002fe200078e02a2 */
[----:B------:R-:W3:Y:S04]  /*73f30*/  LDL.LU R243, [R1+0xb0] ;  /* 0x0000b00001f37983 */ /* 0x000ee80000300800 */
[----:B------:R1:W-:Y:S04]  /*73f40*/  @P4 STG.E [R166.64], R246 ;  /* 0x000000f6a6004986 */ /* 0x0003e8000c101906 */
[----:B----4-:R4:W-:Y:S04]  /*73f50*/  @P0 STG.E [R2.64], R245 ;  /* 0x000000f502000986 */ /* 0x0109e8000c101906 */
[----:B-1----:R-:W3:Y:S04]  /*73f60*/  LDL.LU R246, [R1+0x1c4] ;  /* 0x0001c40001f67983 */ /* 0x002ee80000300800 */
[----:B----4-:R-:W4:Y:S04]  /*73f70*/  LDL.LU R245, [R1+0x174] ;  /* 0x0001740001f57983 */ /* 0x010f280000300800 */
[----:B--2---:R1:W-:Y:S04]  /*73f80*/  @P3 STG.E [R164.64], R244 ;  /* 0x000000f4a4003986 */ /* 0x0043e8000c101906 */
[----:B-1----:R-:W2:Y:S01]  /*73f90*/  LDL.LU R244, [R1+0x124] ;  /* 0x0001240001f47983 */ /* 0x002ea20000300800 */
[----:B------:R-:W-:-:S02]  /*73fa0*/  ISETP.LT.AND P6, PT, R99, c[0x0][0x178], !P2 ;  /* 0x00005e0063007a0c */ /* 0x000fc400057c1270 */
[----:B------:R-:W-:Y:S02]  /*73fb0*/  ISETP.LT.AND P2, PT, R174, c[0x0][0x178], !P2 ;  /* 0x00005e00ae007a0c */ /* 0x000fe40005741270 */
[----:B------:R-:W-:Y:S01]  /*73fc0*/  ISETP.LT.AND P5, PT, R138, c[0x0][0x178], !P1 ;  /* 0x00005e008a007a0c */ /* 0x000fe20004fa1270 */
[----:B------:R-:W-:Y:S01]  /*73fd0*/  IMAD.WIDE R2, R168, 0x4, R6 ;  /* 0x00000004a8027825 */ /* 0x000fe200078e0206 */
[----:B------:R-:W-:Y:S02]  /*73fe0*/  ISETP.LT.AND P4, PT, R139, c[0x0][0x178], !P1 ;  /* 0x00005e008b007a0c */ /* 0x000fe40004f81270 */
[----:B------:R-:W-:Y:S01]  /*73ff0*/  IADD3 R166, R252, 0xb, RZ ;  /* 0x0000000bfca67810 */ /* 0x000fe20007ffe0ff */
[C---:B------:R-:W-:Y:S01]  /*74000*/  IMAD.WIDE R164, R168.reuse, 0x4, R4 ;  /* 0x00000004a8a47825 */ /* 0x040fe200078e0204 */
[----:B------:R-:W-:Y:S02]  /*74010*/  IADD3 R170, R168, c[0x0][0x198], RZ ;  /* 0x00006600a8aa7a10 */ /* 0x000fe40007ffe0ff */
[----:B------:R-:W-:Y:S01]  /*74020*/  ISETP.LT.AND P3, PT, R99, c[0x0][0x178], !P1 ;  /* 0x00005e0063007a0c */ /* 0x000fe20004f61270 */
[----:B------:R1:W-:Y:S01]  /*74030*/  @P6 STG.E [R2.64], R173 ;  /* 0x000000ad02006986 */ /* 0x0003e2000c101906 */
[----:B------:R-:W-:Y:S01]  /*74040*/  ISETP.GE.AND P0, PT, R166, c[0x0][0x17c], PT ;  /* 0x00005f00a6007a0c */ /* 0x000fe20003f06270 */
[----:B------:R-:W-:-:S02]  /*74050*/  IMAD.WIDE R166, R170, 0x4, R162 ;  /* 0x00000004aaa67825 */ /* 0x000fc400078e02a2 */
[----:B---3--:R3:W-:Y:S01]  /*74060*/  @P2 STG.E [R164.64], R247 ;  /* 0x000000f7a4002986 */ /* 0x0087e2000c101906 */
[----:B------:R-:W-:Y:S01]  /*74070*/  ISETP.LT.AND P2, PT, R174, c[0x0][0x178], !P1 ;  /* 0x00005e00ae007a0c */ /* 0x000fe20004f41270 */
[----:B------:R-:W-:Y:S01]  /*74080*/  IMAD.WIDE R168, R170, 0x4, R160 ;  /* 0x00000004aaa87825 */ /* 0x000fe200078e02a0 */
[----:B------:R-:W-:Y:S01]  /*74090*/  ISETP.LT.AND P6, PT, R138, c[0x0][0x178], !P0 ;  /* 0x00005e008a007a0c */ /* 0x000fe200047c1270 */
[----:B------:R3:W-:Y:S02]  /*740a0*/  @P5 STG.E [R166.64], R249 ;  /* 0x000000f9a6005986 */ /* 0x0007e4000c101906 */
[----:B-1----:R-:W-:Y:S02]  /*740b0*/  IMAD.WIDE R2, R170, 0x4, R6 ;  /* 0x00000004aa027825 */ /* 0x002fe400078e0206 */
[----:B------:R-:W-:Y:S01]  /*740c0*/  @P4 STG.E [R168.64], R248 ;  /* 0x000000f8a8004986 */ /* 0x000fe2000c101906 */
[----:B------:R-:W-:-:S03]  /*740d0*/  ISETP.LT.AND P4, PT, R139, c[0x0][0x178], !P0 ;  /* 0x00005e008b007a0c */ /* 0x000fc60004781270 */
[----:B---3--:R-:W3:Y:S01]  /*740e0*/  LDL.LU R247, [R1+0xb4] ;  /* 0x0000b40001f77983 */ /* 0x008ee20000300800 */
[----:B------:R-:W-:-:S03]  /*740f0*/  ISETP.LT.AND P5, PT, R99, c[0x0][0x178], !P0 ;  /* 0x00005e0063007a0c */ /* 0x000fc600047a1270 */
[----:B------:R-:W3:Y:S01]  /*74100*/  LDL.LU R172, [R1+0x1f0] ;  /* 0x0001f00001ac7983 */ /* 0x000ee20000300800 */
[----:B------:R-:W-:-:S03]  /*74110*/  IADD3 R164, R252, 0xd, RZ ;  /* 0x0000000dfca47810 */ /* 0x000fc60007ffe0ff */
[----:B------:R-:W3:Y:S01]  /*74120*/  LDL.LU R173, [R1+0x1b0] ;  /* 0x0001b00001ad7983 */ /* 0x000ee20000300800 */
[----:B------:R-:W-:-:S03]  /*74130*/  IADD3 R171, R170, c[0x0][0x198], RZ ;  /* 0x00006600aaab7a10 */ /* 0x000fc60007ffe0ff */
[----:B------:R1:W-:Y:S01]  /*74140*/  @P3 STG.E [R2.64], R175 ;  /* 0x000000af02003986 */ /* 0x0003e2000c101906 */
[----:B------:R-:W-:Y:S02]  /*74150*/  IADD3 R166, R252, 0xc, RZ ;  /* 0x0000000cfca67810 */ /* 0x000fe40007ffe0ff */
[----:B------:R-:W-:Y:S01]  /*74160*/  ISETP.GE.AND P1, PT, R164, c[0x0][0x17c], PT ;  /* 0x00005f00a4007a0c */ /* 0x000fe20003f26270 */
[----:B------:R-:W-:Y:S01]  /*74170*/  IMAD.WIDE R164, R171, 0x4, R162 ;  /* 0x00000004aba47825 */ /* 0x000fe200078e02a2 */
[----:B------:R-:W-:-:S03]  /*74180*/  ISETP.GE.AND P3, PT, R166, c[0x0][0x17c], PT ;  /* 0x00005f00a6007a0c */ /* 0x000fc60003f66270 */
[----:B-1----:R-:W-:Y:S01]  /*74190*/  IMAD.WIDE R2, R170, 0x4, R4 ;  /* 0x00000004aa027825 */ /* 0x002fe200078e0204 */
[----:B------:R-:W3:Y:S03]  /*741a0*/  LDL.LU R175, [R1+0x150] ;  /* 0x0001500001af7983 */ /* 0x000ee60000300800 */
[C---:B------:R-:W-:Y:S01]  /*741b0*/  IMAD.WIDE R166, R171.reuse, 0x4, R160 ;  /* 0x00000004aba67825 */ /* 0x040fe200078e02a0 */
[----:B------:R1:W-:Y:S03]  /*741c0*/  @P2 STG.E [R2.64], R243 ;  /* 0x000000f302002986 */ /* 0x0003e6000c101906 */
[----:B------:R-:W-:Y:S01]  /*741d0*/  IMAD.WIDE R168, R171, 0x4, R6 ;  /* 0x00000004aba87825 */ /* 0x000fe200078e0206 */
[----:B-1----:R-:W3:Y:S04]  /*741e0*/  LDL.LU R243, [R1+0xf0] ;  /* 0x0000f00001f37983 */ /* 0x002ee80000300800 */
        /* <DEDUP_REMOVED lines=8> */
[----:B------:R-:W-:Y:S02]  /*74270*/  ISETP.LT.AND P5, PT, R139, c[0x0][0x178], !P3 ;  /* 0x00005e008b007a0c */ /* 0x000fe40005fa1270 */
[C---:B------:R-:W-:Y:S01]  /*74280*/  IADD3 R169, R171.reuse, c[0x0][0x198], RZ ;  /* 0x00006600aba97a10 */ /* 0x040fe20007ffe0ff */
[----:B------:R-:W-:Y:S01]  /*74290*/  IMAD.WIDE R166, R171, 0x4, R4 ;  /* 0x00000004aba67825 */ /* 0x000fe200078e0204 */
[----:B------:R-:W-:Y:S02]  /*742a0*/  ISETP.LT.AND P2, PT, R174, c[0x0][0x178], !P3 ;  /* 0x00005e00ae007a0c */ /* 0x000fe40005f41270 */
[----:B------:R-:W-:Y:S01]  /*742b0*/  ISETP.LT.AND P3, PT, R99, c[0x0][0x178], !P3 ;  /* 0x00005e0063007a0c */ /* 0x000fe20005f61270 */
[----:B------:R-:W-:Y:S01]  /*742c0*/  IMAD.WIDE R2, R169, 0x4, R162 ;  /* 0x00000004a9027825 */ /* 0x000fe200078e02a2 */
[----:B------:R-:W-:-:S03]  /*742d0*/  IADD3 R168, R252, 0xe, RZ ;  /* 0x0000000efca87810 */ /* 0x000fc60007ffe0ff */
[----:B------:R-:W-:Y:S01]  /*742e0*/  IMAD.WIDE R164, R169, 0x4, R160 ;  /* 0x00000004a9a47825 */ /* 0x000fe200078e02a0 */
[----:B------:R-:W-:Y:S01]  /*742f0*/  ISETP.LT.AND P6, PT, R138, c[0x0][0x178], !P1 ;  /* 0x00005e008a007a0c */ /* 0x000fe20004fc1270 */
[----:B---3--:R1:W-:Y:S01]  /*74300*/  @P0 STG.E [R166.64], R247 ;  /* 0x000000f7a6000986 */ /* 0x0083e2000c101906 */
[----:B------:R-:W-:-:S03]  /*74310*/  ISETP.GE.AND P0, PT, R168, c[0x0][0x17c], PT ;  /* 0x00005f00a8007a0c */ /* 0x000fc60003f06270 */
[----:B------:R3:W-:Y:S01]  /*74320*/  @P4 STG.E [R2.64], R172 ;  /* 0x000000ac02004986 */ /* 0x0007e2000c101906 */
[----:B------:R-:W-:-:S03]  /*74330*/  ISETP.LT.AND P4, PT, R99, c[0x0][0x178], !P1 ;  /* 0x00005e0063007a0c */ /* 0x000fc60004f81270 */
[----:B------:R3:W-:Y:S01]  /*74340*/  @P5 STG.E [R164.64], R173 ;  /* 0x000000ada4005986 */ /* 0x0007e2000c101906 */
[----:B------:R-:W-:-:S03]  /*74350*/  ISETP.LT.AND P5, PT, R139, c[0x0][0x178], !P1 ;  /* 0x00005e008b007a0c */ /* 0x000fc60004fa1270 */
[----:B-1----:R-:W2:Y:S01]  /*74360*/  LDL.LU R247, [R1+0xf4] ;  /* 0x0000f40001f77983 */ /* 0x002ea20000300800 */
[----:B------:R-:W-:-:S03]  /*74370*/  IADD3 R168, R169, c[0x0][0x198], RZ ;  /* 0x00006600a9a87a10 */ /* 0x000fc60007ffe0ff */
[----:B------:R-:W2:Y:S01]  /*74380*/  LDL.LU R249, [R1+0x220] ;  /* 0x0002200001f97983 */ /* 0x000ea20000300800 */
[----:B---3--:R-:W-:-:S03]  /*74390*/  IMAD.WIDE R2, R169, 0x4, R6 ;  /* 0x00000004a9027825 */ /* 0x008fc600078e0206 */
[----:B------:R-:W3:Y:S01]  /*743a0*/  LDL.LU R248, [R1+0x1d0] ;  /* 0x0001d00001f87983 */ /* 0x000ee20000300800 */
[----:B------:R-:W-:-:S03]  /*743b0*/  IMAD.WIDE R164, R169, 0x4, R4 ;  /* 0x00000004a9a47825 */ /* 0x000fc600078e0204 */
[----:B------:R-:W3:Y:S01]  /*743c0*/  LDL.LU R172, [R1+0x190] ;  /* 0x0001900001ac7983 */ /* 0x000ee20000300800 */
[----:B------:R-:W-:-:S03]  /*743d0*/  IMAD.WIDE R166, R168, 0x4, R162 ;  /* 0x00000004a8a67825 */ /* 0x000fc600078e02a2 */
[----:B------:R1:W-:Y:S04]  /*743e0*/  @P3 STG.E [R2.64], R175 ;  /* 0x000000af02003986 */ /* 0x0003e8000c101906 */
[----:B------:R-:W3:Y:S04]  /*743f0*/  LDL.LU R173, [R1+0x224] ;  /* 0x0002240001ad7983 */ /* 0x000ee80000300800 */
[----:B------:R1:W-:Y:S02]  /*74400*/  @P2 STG.E [R164.64], R243 ;  /* 0x000000f3a4002986 */ /* 0x0003e4000c101906 */
[----:B-1----:R-:W-:-:S04]  /*74410*/  IMAD.WIDE R2, R168, 0x4, R6 ;  /* 0x00000004a8027825 */ /* 0x002fc800078e0206 */
[----:B------:R-:W-:Y:S01]  /*74420*/  IMAD.WIDE R164, R168, 0x4, R160 ;  /* 0x00000004a8a47825 */ /* 0x000fe200078e02a0 */
[----:B------:R-:W-:Y:S04]  /*74430*/  @P6 STG.E [R166.64], R246 ;  /* 0x000000f6a6006986 */ /* 0x000fe8000c101906 */
[----:B----4-:R1:W-:Y:S04]  /*74440*/  @P5 STG.E [R164.64], R245 ;  /* 0x000000f5a4005986 */ /* 0x0103e8000c101906 */
[----:B-1----:R-:W4:Y:S04]  /*74450*/  LDL.LU R245, [R1+0x1d4] ;  /* 0x0001d40001f57983 */ /* 0x002f280000300800 */
[----:B--2---:R1:W-:Y:S04]  /*74460*/  @P4 STG.E [R2.64], R244 ;  /* 0x000000f402004986 */ /* 0x0043e8000c101906 */
[----:B-1----:R-:W2:Y:S01]  /*74470*/  LDL.LU R244, [R1+0x194] ;  /* 0x0001940001f47983 */ /* 0x002ea20000300800 */
[----:B------:R-:W-:-:S02]  /*74480*/  ISETP.LT.AND P2, PT, R174, c[0x0][0x178], !P1 ;  /* 0x00005e00ae007a0c */ /* 0x000fc40004f41270 */
[----:B------:R-:W-:Y:S02]  /*74490*/  ISETP.LT.AND P6, PT, R138, c[0x0][0x178], !P0 ;  /* 0x00005e008a007a0c */ /* 0x000fe400047c1270 */
[----:B------:R-:W-:Y:S02]  /*744a0*/  ISETP.LT.AND P3, PT, R139, c[0x0][0x178], !P0 ;  /* 0x00005e008b007a0c */ /* 0x000fe40004761270 */
[----:B------:R-:W-:Y:S02]  /*744b0*/  IADD3 R169, R168, c[0x0][0x198], RZ ;  /* 0x00006600a8a97a10 */ /* 0x000fe40007ffe0ff */
[----:B------:R-:W-:Y:S01]  /*744c0*/  IADD3 R166, R252, 0x11, RZ ;  /* 0x00000011fca67810 */ /* 0x000fe20007ffe0ff */
[----:B------:R-:W-:Y:S01]  /*744d0*/  IMAD.WIDE R2, R168, 0x4, R4 ;  /* 0x00000004a8027825 */ /* 0x000fe200078e0204 */
[----:B------:R-:W-:Y:S01]  /*744e0*/  IADD3 R170, R252, 0xf, RZ ;  /* 0x0000000ffcaa7810 */ /* 0x000fe20007ffe0ff */
[----:B------:R-:W2:Y:S01]  /*744f0*/  LDL.LU R175, [R1+0x98] ;  /* 0x0000980001af7983 */ /* 0x000ea20000300800 */
[----:B------:R-:W-:Y:S01]  /*74500*/  ISETP.GE.AND P1, PT, R166, c[0x0][0x17c], PT ;  /* 0x00005f00a6007a0c */ /* 0x000fe20003f26270 */
[----:B------:R-:W-:Y:S01]  /*74510*/  IMAD.WIDE R164, R169, 0x4, R162 ;  /* 0x00000004a9a47825 */ /* 0x000fe200078e02a2 */
[----:B------:R-:W-:Y:S01]  /*74520*/  ISETP.LT.AND P5, PT, R99, c[0x0][0x178], !P0 ;  /* 0x00005e0063007a0c */ /* 0x000fe200047a1270 */
[----:B------:R-:W2:Y:S01]  /*74530*/  LDL.LU R243, [R1+0x58] ;  /* 0x0000580001f37983 */ /* 0x000ea20000300800 */
[----:B------:R-:W-:Y:S01]  /*74540*/  ISETP.GE.AND P4, PT, R170, c[0x0][0x17c], PT ;  /* 0x00005f00aa007a0c */ /* 0x000fe20003f86270 */
[----:B------:R-:W-:Y:S01]  /*74550*/  IMAD.WIDE R166, R169, 0x4, R160 ;  /* 0x00000004a9a67825 */ /* 0x000fe200078e02a0 */
[----:B------:R-:W-:Y:S01]  /*74560*/  ISETP.LT.AND P0, PT, R174, c[0x0][0x178], !P0 ;  /* 0x00005e00ae007a0c */ /* 0x000fe20004701270 */
[----:B------:R1:W-:Y:S01]  /*74570*/  @P2 STG.E [R2.64], R247 ;  /* 0x000000f702002986 */ /* 0x0003e2000c101906 */
[----:B------:R-:W-:-:S03]  /*74580*/  ISETP.LT.AND P2, PT, R99, c[0x0][0x178], !P4 ;  /* 0x00005e0063007a0c */ /* 0x000fc60006741270 */
[----:B------:R3:W-:Y:S01]  /*74590*/  @P6 STG.E [R164.64], R249 ;  /* 0x000000f9a4006986 */ /* 0x0007e2000c101906 */
[----:B------:R-:W-:-:S03]  /*745a0*/  ISETP.LT.AND P6, PT, R138, c[0x0][0x178], !P4 ;  /* 0x00005e008a007a0c */ /* 0x000fc600067c1270 */
[----:B---3--:R3:W-:Y:S01]  /*745b0*/  @P3 STG.E [R166.64], R248 ;  /* 0x000000f8a6003986 */ /* 0x0087e2000c101906 */
[----:B------:R-:W-:Y:S02]  /*745c0*/  ISETP.LT.AND P3, PT, R139, c[0x0][0x178], !P4 ;  /* 0x00005e008b007a0c */ /* 0x000fe40006761270 */
[C---:B------:R-:W-:Y:S01]  /*745d0*/  IADD3 R170, R169.reuse, c[0x0][0x198], RZ ;  /* 0x00006600a9aa7a10 */ /* 0x040fe20007ffe0ff */
[C---:B-1----:R-:W-:Y:S01]  /*745e0*/  IMAD.WIDE R2, R169.reuse, 0x4, R6 ;  /* 0x00000004a9027825 */ /* 0x042fe200078e0206 */
[----:B------:R-:W-:Y:S01]  /*745f0*/  ISETP.LT.AND P4, PT, R174, c[0x0][0x178], !P4 ;  /* 0x00005e00ae007a0c */ /* 0x000fe20006781270 */
[----:B------:R-:W2:Y:S01]  /*74600*/  LDL.LU R246, [R1+0x18] ;  /* 0x0000180001f67983 */ /* 0x000ea20000300800 */
[----:B------:R-:W-:Y:S01]  /*74610*/  IADD3 R164, R252, 0x10, RZ ;  /* 0x00000010fca47810 */ /* 0x000fe20007ffe0ff */
[----:B------:R-:W-:Y:S02]  /*74620*/  IMAD.WIDE R168, R169, 0x4, R4 ;  /* 0x00000004a9a87825 */ /* 0x000fe400078e0204 */
[----:B------:R1:W-:Y:S01]  /*74630*/  @P5 STG.E [R2.64], R172 ;  /* 0x000000ac02005986 */ /* 0x0003e2000c101906 */
[----:B------:R-:W-:Y:S01]  /*74640*/  ISETP.GE.AND P5, PT, R164, c[0x0][0x17c], PT ;  /* 0x00005f00a4007a0c */ /* 0x000fe20003fa6270 */
[----:B------:R-:W-:-:S02]  /*74650*/  IMAD.WIDE R164, R170, 0x4, R160 ;  /* 0x00000004aaa47825 */ /* 0x000fc400078e02a0 */
[----:B------:R1:W-:Y:S02]  /*74660*/  @P0 STG.E [R168.64], R250 ;  /* 0x000000faa8000986 */ /* 0x0003e4000c101906 */
[C---:B---3--:R-:W-:Y:S02]  /*74670*/  IMAD.WIDE R166, R170.reuse, 0x4, R6 ;  /* 0x00000004aaa67825 */ /* 0x048fe400078e0206 */
[----:B------:R-:W3:Y:S02]  /*74680*/  LDL.LU R247, [R1+0x9c] ;  /* 0x00009c0001f77983 */ /* 0x000ee40000300800 */
[----:B-1----:R-:W-:-:S04]  /*74690*/  IMAD.WIDE R2, R170, 0x4, R162 ;  /* 0x00000004aa027825 */ /* 0x002fc800078e02a2 */
[----:B------:R-:W-:Y:S01]  /*746a0*/  IMAD.WIDE R168, R170, 0x4, R4 ;  /* 0x00000004aaa87825 */ /* 0x000fe200078e0204 */
[----:B------:R-:W-:Y:S04]  /*746b0*/  @P6 STG.E [R2.64], R173 ;  /* 0x000000ad02006986 */ /* 0x000fe8000c101906 */
[----:B------:R-:W3:Y:S04]  /*746c0*/  LDL.LU R250, [R1+0x32c0] ;  /* 0x0032c00001fa7983 */ /* 0x000ee80000300800 */
[----:B----4-:R-:W-:Y:S04]  /*746d0*/  @P3 STG.E [R164.64], R245 ;  /* 0x000000f5a4003986 */ /* 0x010fe8000c101906 */
[----:B--2---:R-:W-:Y:S04]  /*746e0*/  @P2 STG.E [R166.64], R244 ;  /* 0x000000f4a6002986 */ /* 0x004fe8000c101906 */
[----:B------:R1:W-:Y:S04]  /*746f0*/  @P4 STG.E [R168.64], R251 ;  /* 0x000000fba8004986 */ /* 0x0003e8000c101906 */
[----:B-1----:R-:W2:Y:S04]  /*74700*/  LDL.LU R251, [R1+0x32bc] ;  /* 0x0032bc0001fb7983 */ /* 0x002ea80000300800 */
[----:B------:R-:W4:Y:S04]  /*74710*/  LDL.LU R245, [R1+0x5c] ;  /* 0x00005c0001f57983 */ /* 0x000f280000300800 */
[----:B------:R-:W2:Y:S01]  /*74720*/  LDL.LU R244, [R1+0x1c] ;  /* 0x00001c0001f47983 */ /* 0x000ea20000300800 */
[----:B------:R-:W-:-:S02]  /*74730*/  ISETP.LT.AND P2, PT, R138, c[0x0][0x178], !P5 ;  /* 0x00005e008a007a0c */ /* 0x000fc40006f41270 */
[----:B------:R-:W-:Y:S01]  /*74740*/  IADD3 R170, R170, c[0x0][0x198], RZ ;  /* 0x00006600aaaa7a10 */ /* 0x000fe20007ffe0ff */
[----:B------:R-:W2:Y:S01]  /*74750*/  LDL.LU R171, [R1+0x88] ;  /* 0x0000880001ab7983 */ /* 0x000ea20000300800 */
[----:B------:R-:W-:Y:S02]  /*74760*/  ISETP.LT.AND P4, PT, R139, c[0x0][0x178], !P5 ;  /* 0x00005e008b007a0c */ /* 0x000fe40006f81270 */
[----:B------:R-:W-:Y:S01]  /*74770*/  ISETP.LT.AND P3, PT, R99, c[0x0][0x178], !P5 ;  /* 0x00005e0063007a0c */ /* 0x000fe20006f61270 */
[----:B------:R-:W-:Y:S01]  /*74780*/  IMAD.WIDE R166, R170, 0x4, R162 ;  /* 0x00000004aaa67825 */ /* 0x000fe200078e02a2 */
[----:B------:R-:W-:Y:S02]  /*74790*/  IADD3 R2, R252, 0x12, RZ ;  /* 0x00000012fc027810 */ /* 0x000fe40007ffe0ff */
[C---:B------:R-:W-:Y:S01]  /*747a0*/  IADD3 R168, R170.reuse, c[0x0][0x198], RZ ;  /* 0x00006600aaa87a10 */ /* 0x040fe20007ffe0ff */
[----:B------:R-:W-:Y:S01]  /*747b0*/  IMAD.WIDE R164, R170, 0x4, R6 ;  /* 0x00000004aaa47825 */ /* 0x000fe200078e0206 */
[----:B------:R-:W-:Y:S01]  /*747c0*/  ISETP.GE.AND P0, PT, R2, c[0x0][0x17c], PT ;  /* 0x00005f0002007a0c */ /* 0x000fe20003f06270 */
[----:B------:R1:W-:Y:S02]  /*747d0*/  @P2 STG.E [R166.64], R175 ;  /* 0x000000afa6002986 */ /* 0x0003e4000c101906 */
[----:B------:R-:W-:Y:S01]  /*747e0*/  IMAD.WIDE R2, R170, 0x4, R160 ;  /* 0x00000004aa027825 */ /* 0x000fe200078e02a0 */
[----:B------:R-:W-:-:S02]  /*747f0*/  ISETP.LT.AND P5, PT, R174, c[0x0][0x178], !P5 ;  /* 0x00005e00ae007a0c */ /* 0x000fc40006fa1270 */
[----:B------:R-:W-:Y:S02]  /*74800*/  ISETP.LT.AND P6, PT, R138, c[0x0][0x178], !P1 ;  /* 0x00005e008a007a0c */ /* 0x000fe40004fc1270 */
[----:B------:R3:W-:Y:S01]  /*74810*/  @P4 STG.E [R2.64], R243 ;  /* 0x000000f302004986 */ /* 0x0007e2000c101906 */
[----:B-1----:R-:W-:-:S03]  /*74820*/  IMAD.WIDE R166, R170, 0x4, R4 ;  /* 0x00000004aaa67825 */ /* 0x002fc600078e0204 */
[----:B------:R-:W2:Y:S04]  /*74830*/  LDL.LU R170, [R1+0xe8] ;  /* 0x0000e80001aa7983 */ /* 0x000ea80000300800 */
[----:B------:R1:W-:Y:S01]  /*74840*/  @P3 STG.E [R164.64], R246 ;  /* 0x000000f6a4003986 */ /* 0x0003e2000c101906 */
[----:B------:R-:W-:Y:S01]  /*74850*/  ISETP.LT.AND P3, PT, R139, c[0x0][0x178], !P1 ;  /* 0x00005e008b007a0c */ /* 0x000fe20004f61270 */
[C---:B---3--:R-:W-:Y:S02]  /*74860*/  IMAD.WIDE R2, R168.reuse, 0x4, R162 ;  /* 0x00000004a8027825 */ /* 0x048fe400078e02a2 */
[----:B------:R-:W3:Y:S04]  /*74870*/  LDL.LU R248, [R1+0x38] ;  /* 0x0000380001f87983 */ /* 0x000ee80000300800 */
[----:B------:R-:W3:Y:S01]  /*74880*/  LDL.LU R172, [R1+0x8] ;  /* 0x0000080001ac7983 */ /* 0x000ee20000300800 */
[----:B-1----:R-:W-:-:S03]  /*74890*/  IMAD.WIDE R164, R168, 0x4, R160 ;  /* 0x00000004a8a47825 */ /* 0x002fc600078e02a0 */
[----:B------:R-:W-:Y:S04]  /*748a0*/  @P5 STG.E [R166.64], R250 ;  /* 0x000000faa6005986 */ /* 0x000fe8000c101906 */
[----:B------:R1:W-:Y:S04]  /*748b0*/  @P6 STG.E [R2.64], R247 ;  /* 0x000000f702006986 */ /* 0x0003e8000c101906 */
[----:B------:R-:W3:Y:S01]  /*748c0*/  LDL.LU R173, [R1+0xec] ;  /* 0x0000ec0001ad7983 */ /* 0x000ee20000300800 */
[----:B------:R-:W-:Y:S01]  /*748d0*/  ISETP.LT.AND P4, PT, R99, c[0x0][0x178], !P1 ;  /* 0x00005e0063007a0c */ /* 0x000fe20004f81270 */
[----:B-1----:R-:W-:-:S02]  /*748e0*/  IMAD.WIDE R2, R168, 0x4, R6 ;  /* 0x00000004a8027825 */ /* 0x002fc400078e0206 */
[----:B----4-:R1:W-:Y:S04]  /*748f0*/  @P3 STG.E [R164.64], R245 ;  /* 0x000000f5a4003986 */ /* 0x0103e8000c101906 */
[----:B-1----:R-:W4:Y:S04]  /*74900*/  LDL.LU R245, [R1+0x8c] ;  /* 0x00008c0001f57983 */ /* 0x002f280000300800 */
[----:B------:R-:W4:Y:S04]  /*74910*/  LDL.LU R246, [R1+0x3c] ;  /* 0x00003c0001f67983 */ /* 0x000f280000300800 */
[----:B--2---:R1:W-:Y:S04]  /*74920*/  @P4 STG.E [R2.64], R244 ;  /* 0x000000f402004986 */ /* 0x0043e8000c101906 */
[----:B-1----:R-:W2:Y:S01]  /*74930*/  LDL.LU R244, [R1+0xc] ;  /* 0x00000c0001f47983 */ /* 0x002ea20000300800 */
[----:B------:R-:W-:-:S02]  /*74940*/  ISETP.LT.AND P5, PT, R174, c[0x0][0x178], !P1 ;  /* 0x00005e00ae007a0c */ /* 0x000fc40004fa1270 */
[----:B------:R-:W-:Y:S01]  /*74950*/  ISETP.LT.AND P1, PT, R138, c[0x0][0x178], !P0 ;  /* 0x00005e008a007a0c */ /* 0x000fe20004721270 */
[----:B------:R-:W2:Y:S01]  /*74960*/  LDL.LU R249, [R1+0x118] ;  /* 0x0001180001f97983 */ /* 0x000ea20000300800 */
[----:B------:R-:W-:Y:S02]  /*74970*/  IADD3 R166, R252, 0x13, RZ ;  /* 0x00000013fca67810 */ /* 0x000fe40007ffe0ff */
[----:B------:R-:W-:Y:S01]  /*74980*/  IADD3 R169, R168, c[0x0][0x198], RZ ;  /* 0x00006600a8a97a10 */ /* 0x000fe20007ffe0ff */
[----:B------:R-:W2:Y:S01]  /*74990*/  LDL.LU R175, [R1+0xc8] ;  /* 0x0000c80001af7983 */ /* 0x000ea20000300800 */
[----:B------:R-:W-:Y:S02]  /*749a0*/  ISETP.LT.AND P6, PT, R139, c[0x0][0x178], !P0 ;  /* 0x00005e008b007a0c */ /* 0x000fe400047c1270 */
[----:B------:R-:W-:Y:S01]  /*749b0*/  ISETP.GE.AND P2, PT, R166, c[0x0][0x17c], PT ;  /* 0x00005f00a6007a0c */ /* 0x000fe20003f46270 */
[----:B------:R-:W-:Y:S01]  /*749c0*/  IMAD.WIDE R166, R168, 0x4, R4 ;  /* 0x00000004a8a67825 */ /* 0x000fe200078e0204 */
[----:B------:R-:W2:Y:S03]  /*749d0*/  LDL.LU R243, [R1+0x78] ;  /* 0x0000780001f37983 */ /* 0x000ea60000300800 */
[----:B------:R-:W-:Y:S01]  /*749e0*/  IMAD.WIDE R164, R169, 0x4, R162 ;  /* 0x00000004a9a47825 */ /* 0x000fe200078e02a2 */
[----:B------:R-:W-:Y:S01]  /*749f0*/  @P5 STG.E [R166.64], R251 ;  /* 0x000000fba6005986 */ /* 0x000fe2000c101906 */
[----:B------:R-:W-:-:S02]  /*74a00*/  ISETP.LT.AND P5, PT, R99, c[0x0][0x178], !P0 ;  /* 0x00005e0063007a0c */ /* 0x000fc400047a1270 */
[----:B------:R-:W-:Y:S01]  /*74a10*/  IMAD.WIDE R2, R169, 0x4, R160 ;  /* 0x00000004a9027825 */ /* 0x000fe200078e02a0 */
[----:B------:R1:W-:Y:S01]  /*74a20*/  @P1 STG.E [R164.64], R170 ;  /* 0x000000aaa4001986 */ /* 0x0003e2000c101906 */
[----:B------:R-:W-:Y:S02]  /*74a30*/  ISETP.LT.AND P1, PT, R174, c[0x0][0x178], !P0 ;  /* 0x00005e00ae007a0c */ /* 0x000fe40004721270 */
[----:B------:R-:W-:Y:S01]  /*74a40*/  ISETP.LT.AND P4, PT, R138, c[0x0][0x178], !P2 ;  /* 0x00005e008a007a0c */ /* 0x000fe20005781270 */
[----:B------:R3:W-:Y:S01]  /*74a50*/  @P6 STG.E [R2.64], R171 ;  /* 0x000000ab02006986 */ /* 0x0007e2000c101906 */
[----:B------:R-:W-:Y:S02]  /*74a60*/  ISETP.LT.AND P6, PT, R139, c[0x0][0x178], !P2 ;  /* 0x00005e008b007a0c */ /* 0x000fe400057c1270 */
[----:B------:R-:W-:Y:S01]  /*74a70*/  ISETP.LT.AND P3, PT, R99, c[0x0][0x178], !P2 ;  /* 0x00005e0063007a0c */ /* 0x000fe20005761270 */
[----:B------:R-:W2:Y:S01]  /*74a80*/  LDL.LU R247, [R1+0x28] ;  /* 0x0000280001f77983 */ /* 0x000ea20000300800 */
[----:B-1----:R-:W-:-:S04]  /*74a90*/  IMAD.WIDE R164, R169, 0x4, R4 ;  /* 0x00000004a9a47825 */ /* 0x002fc800078e0204 */
[C---:B---3--:R-:W-:Y:S01]  /*74aa0*/  IMAD.WIDE R2, R169.reuse, 0x4, R6 ;  /* 0x00000004a9027825 */ /* 0x048fe200078e0206 */
[----:B------:R-:W-:-:S04]  /*74ab0*/  IADD3 R169, R169, c[0x0][0x198], RZ ;  /* 0x00006600a9a97a10 */ /* 0x000fc80007ffe0ff */
[----:B------:R1:W-:Y:S01]  /*74ac0*/  @P5 STG.E [R2.64], R248 ;  /* 0x000000f802005986 */ /* 0x0003e2000c101906 */
[----:B------:R-:W-:-:S03]  /*74ad0*/  IADD3 R167, R252, 0x1b, RZ ;  /* 0x0000001bfca77810 */ /* 0x000fc60007ffe0ff */
[----:B------:R3:W-:Y:S01]  /*74ae0*/  @P1 STG.E [R164.64], R172 ;  /* 0x000000aca4001986 */ /* 0x0007e2000c101906 */
[----:B------:R-:W-:Y:S01]  /*74af0*/  IADD3 R166, R252, 0x14, RZ ;  /* 0x00000014fca67810 */ /* 0x000fe20007ffe0ff */
[----:B-1----:R-:W-:-:S04]  /*74b00*/  IMAD.WIDE R2, R169, 0x4, R162 ;  /* 0x00000004a9027825 */ /* 0x002fc800078e02a2 */
[----:B---3--:R-:W-:Y:S01]  /*74b10*/  IMAD.WIDE R164, R169, 0x4, R160 ;  /* 0x00000004a9a47825 */ /* 0x008fe200078e02a0 */
[----:B------:R1:W-:Y:S01]  /*74b20*/  @P4 STG.E [R2.64], R173 ;  /* 0x000000ad02004986 */ /* 0x0003e2000c101906 */
[----:B------:R-:W-:Y:S02]  /*74b30*/  ISETP.GE.AND P0, PT, R167, c[0x0][0x17c], PT ;  /* 0x00005f00a7007a0c */ /* 0x000fe40003f06270 */
[----:B------:R-:W-:Y:S01]  /*74b40*/  ISETP.GE.AND P5, PT, R166, c[0x0][0x17c], PT ;  /* 0x00005f00a6007a0c */ /* 0x000fe20003fa6270 */
[----:B------:R-:W-:Y:S01]  /*74b50*/  IMAD.WIDE R166, R169, 0x4, R6 ;  /* 0x00000004a9a67825 */ /* 0x000fe200078e0206 */
[----:B------:R-:W-:-:S03]  /*74b60*/  ISETP.LT.AND P2, PT, R174, c[0x0][0x178], !P2 ;  /* 0x00005e00ae007a0c */ /* 0x000fc60005741270 */
[----:B-1----:R-:W-:Y:S01]  /*74b70*/  IMAD.WIDE R2, R169, 0x4, R4 ;  /* 0x00000004a9027825 */ /* 0x002fe200078e0204 */
[----:B----4-:R1:W-:Y:S04]  /*74b80*/  @P6 STG.E [R164.64], R245 ;  /* 0x000000f5a4006986 */ /* 0x0103e8000c101906 */
[----:B------:R3:W-:Y:S04]  /*74b90*/  @P3 STG.E [R166.64], R246 ;  /* 0x000000f6a6003986 */ /* 0x0007e8000c101906 */
[----:B-1----:R-:W4:Y:S04]  /*74ba0*/  LDL.LU R245, [R1+0x11c] ;  /* 0x00011c0001f57983 */ /* 0x002f280000300800 */
[----:B------:R-:W4:Y:S04]  /*74bb0*/  LDL.LU R248, [R1+0xcc] ;  /* 0x0000cc0001f87983 */ /* 0x000f280000300800 */
[----:B---3--:R-:W3:Y:S04]  /*74bc0*/  LDL.LU R246, [R1+0x7c] ;  /* 0x00007c0001f67983 */ /* 0x008ee80000300800 */
[----:B--2---:R1:W-:Y:S04]  /*74bd0*/  @P2 STG.E [R2.64], R244 ;  /* 0x000000f402002986 */ /* 0x0043e8000c101906 */
[----:B-1----:R-:W2:Y:S01]  /*74be0*/  LDL.LU R244, [R1+0x2c] ;  /* 0x00002c0001f47983 */ /* 0x002ea20000300800 */
[----:B------:R-:W-:-:S02]  /*74bf0*/  ISETP.LT.AND P1, PT, R138, c[0x0][0x178], !P5 ;  /* 0x00005e008a007a0c */ /* 0x000fc40006f21270 */
[----:B------:R-:W-:Y:S01]  /*74c00*/  IADD3 R168, R169, c[0x0][0x198], RZ ;  /* 0x00006600a9a87a10 */ /* 0x000fe20007ffe0ff */
[----:B------:R-:W2:Y:S01]  /*74c10*/  LDL.LU R172, [R1+0x168] ;  /* 0x0001680001ac7983 */ /* 0x000ea20000300800 */
[----:B------:R-:W-:Y:S02]  /*74c20*/  ISETP.LT.AND P3, PT, R139, c[0x0][0x178], !P5 ;  /* 0x00005e008b007a0c */ /* 0x000fe40006f61270 */
[----:B------:R-:W-:Y:S01]  /*74c30*/  IADD3 R166, R252, 0x15, RZ ;  /* 0x00000015fca67810 */ /* 0x000fe20007ffe0ff */
[----:B------:R-:W-:Y:S01]  /*74c40*/  IMAD.WIDE R164, R168, 0x4, R162 ;  /* 0x00000004a8a47825 */ /* 0x000fe200078e02a2 */
[----:B------:R-:W-:Y:S01]  /*74c50*/  ISETP.LT.AND P6, PT, R99, c[0x0][0x178], !P5 ;  /* 0x00005e0063007a0c */ /* 0x000fe20006fc1270 */
[----:B------:R-:W2:Y:S01]  /*74c60*/  LDL.LU R173, [R1+0x108] ;  /* 0x0001080001ad7983 */ /* 0x000ea20000300800 */
[----:B------:R-:W-:Y:S01]  /*74c70*/  ISETP.GE.AND P4, PT, R166, c[0x0][0x17c], PT ;  /* 0x00005f00a6007a0c */ /* 0x000fe20003f86270 */
[----:B------:R-:W-:Y:S01]  /*74c80*/  IMAD.WIDE R2, R168, 0x4, R6 ;  /* 0x00000004a8027825 */ /* 0x000fe200078e0206 */
[----:B------:R-:W-:Y:S01]  /*74c90*/  ISETP.LT.AND P5, PT, R174, c[0x0][0x178], !P5 ;  /* 0x00005e00ae007a0c */ /* 0x000fe20006fa1270 */
[----:B------:R1:W-:Y:S01]  /*74ca0*/  @P1 STG.E [R164.64], R249 ;  /* 0x000000f9a4001986 */ /* 0x0003e2000c101906 */
[----:B------:R-:W-:-:S02]  /*74cb0*/  ISETP.LT.AND P1, PT, R138, c[0x0][0x178], !P4 ;  /* 0x00005e008a007a0c */ /* 0x000fc40006721270 */
[----:B------:R-:W-:Y:S02]  /*74cc0*/  IADD3 R166, R252, 0x16, RZ ;  /* 0x00000016fca67810 */ /* 0x000fe40007ffe0ff */
[C---:B------:R-:W-:Y:S01]  /*74cd0*/  IADD3 R169, R168.reuse, c[0x0][0x198], RZ ;  /* 0x00006600a8a97a10 */ /* 0x040fe20007ffe0ff */
[----:B-1----:R-:W-:Y:S01]  /*74ce0*/  IMAD.WIDE R164, R168, 0x4, R160 ;  /* 0x00000004a8a47825 */ /* 0x002fe200078e02a0 */
[----:B------:R-:W-:-:S04]  /*74cf0*/  ISETP.GE.AND P2, PT, R166, c[0x0][0x17c], PT ;  /* 0x00005f00a6007a0c */ /* 0x000fc80003f46270 */
[----:B------:R1:W-:Y:S01]  /*74d00*/  @P3 STG.E [R164.64], R175 ;  /* 0x000000afa4003986 */ /* 0x0003e2000c101906 */
[----:B------:R-:W-:Y:S01]  /*74d10*/  ISETP.LT.AND P3, PT, R139, c[0x0][0x178], !P4 ;  /* 0x00005e008b007a0c */ /* 0x000fe20006761270 */
[----:B------:R-:W-:Y:S02]  /*74d20*/  IMAD.WIDE R166, R168, 0x4, R4 ;  /* 0x00000004a8a67825 */ /* 0x000fe400078e0204 */
[----:B------:R1:W-:Y:S01]  /*74d30*/  @P6 STG.E [R2.64], R243 ;  /* 0x000000f302006986 */ /* 0x0003e2000c101906 */
[----:B------:R-:W-:-:S03]  /*74d40*/  ISETP.LT.AND P6, PT, R99, c[0x0][0x178], !P4 ;  /* 0x00005e0063007a0c */ /* 0x000fc600067c1270 */
[----:B-1----:R-:W2:Y:S04]  /*74d50*/  LDL.LU R175, [R1+0xa8] ;  /* 0x0000a80001af7983 */ /* 0x002ea80000300800 */
[----:B------:R-:W2:Y:S01]  /*74d60*/  LDL.LU R243, [R1+0x48] ;  /* 0x0000480001f37983 */ /* 0x000ea20000300800 */
[----:B------:R-:W-:-:S03]  /*74d70*/  IMAD.WIDE R2, R169, 0x4, R162 ;  /* 0x00000004a9027825 */ /* 0x000fc600078e02a2 */
[----:B------:R1:W-:Y:S01]  /*74d80*/  @P5 STG.E [R166.64], R247 ;  /* 0x000000f7a6005986 */ /* 0x0003e2000c101906 */
[----:B------:R-:W-:-:S03]  /*74d90*/  IMAD.WIDE R164, R169, 0x4, R160 ;  /* 0x00000004a9a47825 */ /* 0x000fc600078e02a0 */
[----:B-1----:R-:W2:Y:S01]  /*74da0*/  LDL.LU R247, [R1+0x16c] ;  /* 0x00016c0001f77983 */ /* 0x002ea20000300800 */
[----:B------:R-:W-:Y:S02]  /*74db0*/  ISETP.LT.AND P4, PT, R174, c[0x0][0x178], !P4 ;  /* 0x00005e00ae007a0c */ /* 0x000fe40006781270 */
[----:B------:R-:W-:Y:S01]  /*74dc0*/  IADD3 R166, R252, 0x17, RZ ;  /* 0x00000017fca67810 */ /* 0x000fe20007ffe0ff */
[----:B----4-:R1:W-:Y:S04]  /*74dd0*/  @P1 STG.E [R2.64], R245 ;  /* 0x000000f502001986 */ /* 0x0103e8000c101906 */
[----:B------:R-:W-:Y:S04]  /*74de0*/  @P3 STG.E [R164.64], R248 ;  /* 0x000000f8a4003986 */ /* 0x000fe8000c101906 */
[----:B-1----:R-:W4:Y:S01]  /*74df0*/  LDL.LU R245, [R1+0x10c] ;  /* 0x00010c0001f57983 */ /* 0x002f220000300800 */
[----:B------:R-:W-:-:S05]  /*74e00*/  IMAD.WIDE R2, R169, 0x4, R6 ;  /* 0x00000004a9027825 */ /* 0x000fca00078e0206 */
[----:B---3--:R1:W-:Y:S04]  /*74e10*/  @P6 STG.E [R2.64], R246 ;  /* 0x000000f602006986 */ /* 0x0083e8000c101906 */
[----:B-1----:R-:W3:Y:S01]  /*74e20*/  LDL.LU R246, [R1+0xac] ;  /* 0x0000ac0001f67983 */ /* 0x002ee20000300800 */
[----:B------:R-:W-:Y:S01]  /*74e30*/  ISETP.GE.AND P1, PT, R166, c[0x0][0x17c], PT ;  /* 0x00005f00a6007a0c */ /* 0x000fe20003f26270 */
[----:B------:R-:W-:-:S05]  /*74e40*/  IMAD.WIDE R166, R169, 0x4, R4 ;  /* 0x00000004a9a67825 */ /* 0x000fca00078e0204 */
[----:B--2---:R1:W-:Y:S04]  /*74e50*/  @P4 STG.E [R166.64], R244 ;  /* 0x000000f4a6004986 */ /* 0x0043e8000c101906 */
[----:B-1----:R-:W2:Y:S01]  /*74e60*/  LDL.LU R244, [R1+0x4c] ;  /* 0x00004c0001f47983 */ /* 0x002ea20000300800 */
[----:B------:R-:W-:Y:S02]  /*74e70*/  ISETP.LT.AND P5, PT, R138, c[0x0][0x178], !P2 ;  /* 0x00005e008a007a0c */ /* 0x000fe400057a1270 */
[----:B------:R-:W-:Y:S01]  /*74e80*/  IADD3 R168, R169, c[0x0][0x198], RZ ;  /* 0x00006600a9a87a10 */ /* 0x000fe20007ffe0ff */
[----:B------:R-:W2:Y:S01]  /*74e90*/  LDL.LU R251, [R1+0x148] ;  /* 0x0001480001fb7983 */ /* 0x000ea20000300800 */
[----:B------:R-:W-:Y:S02]  /*74ea0*/  ISETP.LT.AND P3, PT, R139, c[0x0][0x178], !P2 ;  /* 0x00005e008b007a0c */ /* 0x000fe40005761270 */
[----:B------:R-:W-:Y:S01]  /*74eb0*/  ISETP.LT.AND P4, PT, R99, c[0x0][0x178], !P2 ;  /* 0x00005e0063007a0c */ /* 0x000fe20005781270 */
[----:B------:R-:W-:Y:S01]  /*74ec0*/  IMAD.WIDE R164, R168, 0x4, R162 ;  /* 0x00000004a8a47825 */ /* 0x000fe200078e02a2 */
[----:B------:R-:W-:-:S02]  /*74ed0*/  ISETP.LT.AND P2, PT, R174, c[0x0][0x178], !P2 ;  /* 0x00005e00ae007a0c */ /* 0x000fc40005741270 */
[----:B------:R-:W-:Y:S01]  /*74ee0*/  ISETP.LT.AND P6, PT, R139, c[0x0][0x178], !P1 ;  /* 0x00005e008b007a0c */ /* 0x000fe20004fc1270 */
[----:B------:R-:W-:Y:S02]  /*74ef0*/  IMAD.WIDE R2, R168, 0x4, R6 ;  /* 0x00000004a8027825 */ /* 0x000fe400078e0206 */
[----:B------:R1:W-:Y:S01]  /*74f00*/  @P5 STG.E [R164.64], R172 ;  /* 0x000000aca4005986 */ /* 0x0003e2000c101906 */
[----:B------:R-:W-:Y:S01]  /*74f10*/  ISETP.LT.AND P5, PT, R138, c[0x0][0x178], !P1 ;  /* 0x00005e008a007a0c */ /* 0x000fe20004fa1270 */
[C---:B------:R-:W-:Y:S01]  /*74f20*/  IMAD.WIDE R166, R168.reuse, 0x4, R4 ;  /* 0x00000004a8a67825 */ /* 0x040fe200078e0204 */
[----:B------:R-:W-:-:S03]  /*74f30*/  IADD3 R169, R168, c[0x0][0x198], RZ ;  /* 0x00006600a8a97a10 */ /* 0x000fc60007ffe0ff */
[----:B-1----:R-:W-:Y:S01]  /*74f40*/  IMAD.WIDE R164, R168, 0x4, R160 ;  /* 0x00000004a8a47825 */ /* 0x002fe200078e02a0 */
[----:B------:R-:W2:Y:S04]  /*74f50*/  LDL.LU R172, [R1+0xd8] ;  /* 0x0000d80001ac7983 */ /* 0x000ea80000300800 */
[----:B------:R1:W-:Y:S04]  /*74f60*/  @P3 STG.E [R164.64], R173 ;  /* 0x000000ada4003986 */ /* 0x0003e8000c101906 */
[----:B------:R1:W-:Y:S04]  /*74f70*/  @P4 STG.E [R2.64], R175 ;  /* 0x000000af02004986 */ /* 0x0003e8000c101906 */
[----:B------:R-:W-:Y:S01]  /*74f80*/  @P2 STG.E [R166.64], R243 ;  /* 0x000000f3a6002986 */ /* 0x000fe2000c101906 */
[----:B------:R-:W-:Y:S01]  /*74f90*/  ISETP.LT.AND P2, PT, R99, c[0x0][0x178], !P1 ;  /* 0x00005e0063007a0c */ /* 0x000fe20004f41270 */
[----:B-1----:R-:W-:-:S02]  /*74fa0*/  IMAD.WIDE R164, R169, 0x4, R162 ;  /* 0x00000004a9a47825 */ /* 0x002fc400078e02a2 */
[----:B------:R-:W2:Y:S02]  /*74fb0*/  LDL.LU R248, [R1+0x68] ;  /* 0x0000680001f87983 */ /* 0x000ea40000300800 */
[C---:B------:R-:W-:Y:S02]  /*74fc0*/  IMAD.WIDE R2, R169.reuse, 0x4, R160 ;  /* 0x00000004a9027825 */ /* 0x040fe400078e02a0 */
[----:B------:R1:W-:Y:S04]  /*74fd0*/  @P5 STG.E [R164.64], R247 ;  /* 0x000000f7a4005986 */ /* 0x0003e8000c101906 */
[----:B------:R-:W2:Y:S04]  /*74fe0*/  LDL.LU R173, [R1+0x1ac] ;  /* 0x0001ac0001ad7983 */ /* 0x000ea80000300800 */
[----:B-1----:R-:W2:Y:S01]  /*74ff0*/  LDL.LU R247, [R1+0x14c] ;  /* 0x00014c0001f77983 */ /* 0x002ea20000300800 */
[----:B------:R-:W-:Y:S01]  /*75000*/  ISETP.LT.AND P1, PT, R174, c[0x0][0x178], !P1 ;  /* 0x00005e00ae007a0c */ /* 0x000fe20004f21270 */
[----:B------:R-:W-:-:S02]  /*75010*/  IMAD.WIDE R164, R169, 0x4, R4 ;  /* 0x00000004a9a47825 */ /* 0x000fc400078e0204 */
[----:B----4-:R1:W-:Y:S02]  /*75020*/  @P6 STG.E [R2.64], R245 ;  /* 0x000000f502006986 */ /* 0x0103e4000c101906 */
[----:B-1----:R-:W-:Y:S02]  /*75030*/  IMAD.WIDE R2, R169, 0x4, R6 ;  /* 0x00000004a9027825 */ /* 0x002fe400078e0206 */
[----:B------:R-:W4:Y:S04]  /*75040*/  LDL.LU R245, [R1+0xdc] ;  /* 0x0000dc0001f57983 */ /* 0x000f280000300800 */
[----:B---3--:R1:W-:Y:S04]  /*75050*/  @P2 STG.E [R2.64], R246 ;  /* 0x000000f602002986 */ /* 0x0083e8000c101906 */
[----:B-1----:R-:W3:Y:S04]  /*75060*/  LDL.LU R3, [R1+0x1a8] ;  /* 0x0001a80001037983 */ /* 0x002ee80000300800 */
[----:B--2---:R1:W-:Y:S04]  /*75070*/  @P1 STG.E [R164.64], R244 ;  /* 0x000000f4a4001986 */ /* 0x0043e8000c101906 */
[----:B-1----:R-:W2:Y:S01]  /*75080*/  LDL.LU R244, [R1+0x6c] ;  /* 0x00006c0001f47983 */ /* 0x002ea20000300800 */
[----:B------:R-:W-:-:S02]  /*75090*/  IADD3 R170, R252, 0x18, RZ ;  /* 0x00000018fcaa7810 */ /* 0x000fc40007ffe0ff */
[----:B------:R-:W-:Y:S01]  /*750a0*/  IADD3 R171, R252, 0x19, RZ ;  /* 0x00000019fcab7810 */ /* 0x000fe20007ffe0ff */
[----:B------:R-:W2:Y:S01]  /*750b0*/  LDL.LU R250, [R1+0x1c8] ;  /* 0x0001c80001fa7983 */ /* 0x000ea20000300800 */
[----:B------:R-:W-:Y:S02]  /*750c0*/  ISETP.GE.AND P3, PT, R170, c[0x0][0x17c], PT ;  /* 0x00005f00aa007a0c */ /* 0x000fe40003f66270 */
[----:B------:R-:W-:Y:S01]  /*750d0*/  ISETP.GE.AND P2, PT, R171, c[0x0][0x17c], PT ;  /* 0x00005f00ab007a0c */ /* 0x000fe20003f46270 */
[----:B------:R-:W2:Y:S01]  /*750e0*/  LDL.LU R249, [R1+0x178] ;  /* 0x0001780001f97983 */ /* 0x000ea20000300800 */
[----:B------:R-:W-:Y:S02]  /*750f0*/  ISETP.LT.AND P5, PT, R138, c[0x0][0x178], !P3 ;  /* 0x00005e008a007a0c */ /* 0x000fe40005fa1270 */
[----:B------:R-:W-:Y:S01]  /*75100*/  ISETP.LT.AND P4, PT, R139, c[0x0][0x178], !P3 ;  /* 0x00005e008b007a0c */ /* 0x000fe20005f81270 */
[----:B------:R-:W2:Y:S01]  /*75110*/  LDL.LU R175, [R1+0x128] ;  /* 0x0001280001af7983 */ /* 0x000ea20000300800 */
[----:B------:R-:W-:-:S02]  /*75120*/  IADD3 R170, R169, c[0x0][0x198], RZ ;  /* 0x00006600a9aa7a10 */ /* 0x000fc40007ffe0ff */
[----:B------:R-:W-:Y:S01]  /*75130*/  ISETP.LT.AND P6, PT, R99, c[0x0][0x178], !P3 ;  /* 0x00005e0063007a0c */ /* 0x000fe20005fc1270 */
[----:B------:R-:W2:Y:S02]  /*75140*/  LDL.LU R243, [R1+0xb8] ;  /* 0x0000b80001f37983 */ /* 0x000ea40000300800 */
[----:B------:R-:W-:-:S04]  /*75150*/  IMAD.WIDE R166, R170, 0x4, R162 ;  /* 0x00000004aaa67825 */ /* 0x000fc800078e02a2 */
[----:B------:R-:W-:Y:S01]  /*75160*/  IMAD.WIDE R168, R170, 0x4, R160 ;  /* 0x00000004aaa87825 */ /* 0x000fe200078e02a0 */
[----:B------:R-:W-:Y:S01]  /*75170*/  ISETP.LT.AND P3, PT, R174, c[0x0][0x178], !P3 ;  /* 0x00005e00ae007a0c */ /* 0x000fe20005f61270 */
[----:B------:R-:W2:Y:S01]  /*75180*/  LDL.LU R246, [R1+0x1cc] ;  /* 0x0001cc0001f67983 */ /* 0x000ea20000300800 */
[----:B------:R-:W-:Y:S02]  /*75190*/  IADD3 R171, R170, c[0x0][0x198], RZ ;  /* 0x00006600aaab7a10 */ /* 0x000fe40007ffe0ff */
[----:B------:R-:W-:-:S03]  /*751a0*/  ISETP.LT.AND P1, PT, R99, c[0x0][0x178], !P2 ;  /* 0x00005e0063007a0c */ /* 0x000fc60005721270 */
[----:B------:R-:W-:Y:S01]  /*751b0*/  IMAD.WIDE R164, R171, 0x4, R162 ;  /* 0x00000004aba47825 */ /* 0x000fe200078e02a2 */
[----:B---3--:R1:W-:Y:S01]  /*751c0*/  @P5 STG.E [R166.64], R3 ;  /* 0x00000003a6005986 */ /* 0x0083e2000c101906 */
[----:B------:R-:W-:-:S03]  /*751d0*/  ISETP.LT.AND P5, PT, R138, c[0x0][0x178], !P2 ;  /* 0x00005e008a007a0c */ /* 0x000fc600057a1270 */
[----:B------:R3:W-:Y:S01]  /*751e0*/  @P4 STG.E [R168.64], R251 ;  /* 0x000000fba8004986 */ /* 0x0007e2000c101906 */
[----:B------:R-:W-:Y:S01]  /*751f0*/  ISETP.LT.AND P4, PT, R139, c[0x0][0x178], !P2 ;  /* 0x00005e008b007a0c */ /* 0x000fe20005781270 */
[----:B-1----:R-:W-:-:S05]  /*75200*/  IMAD.WIDE R2, R170, 0x4, R6 ;  /* 0x00000004aa027825 */ /* 0x002fca00078e0206 */
[----:B------:R1:W-:Y:S01]  /*75210*/  @P6 STG.E [R2.64], R172 ;  /* 0x000000ac02006986 */ /* 0x0003e2000c101906 */
[----:B------:R-:W-:Y:S01]  /*75220*/  IMAD.WIDE R166, R171, 0x4, R160 ;  /* 0x00000004aba67825 */ /* 0x000fe200078e02a0 */
[----:B------:R-:W-:-:S03]  /*75230*/  ISETP.LT.AND P2, PT, R174, c[0x0][0x178], !P2 ;  /* 0x00005e00ae007a0c */ /* 0x000fc60005741270 */
[----:B---3--:R-:W-:-:S04]  /*75240*/  IMAD.WIDE R168, R171, 0x4, R6 ;  /* 0x00000004aba87825 */ /* 0x008fc800078e0206 */
[----:B-1----:R-:W-:-:S05]  /*75250*/  IMAD.WIDE R2, R170, 0x4, R4 ;  /* 0x00000004aa027825 */ /* 0x002fca00078e0204 */
[----:B------:R1:W-:Y:S04]  /*75260*/  @P3 STG.E [R2.64], R248 ;  /* 0x000000f802003986 */ /* 0x0003e8000c101906 */
[----:B------:R-:W-:Y:S04]  /*75270*/  @P5 STG.E [R164.64], R173 ;  /* 0x000000ada4005986 */ /* 0x000fe8000c101906 */
[----:B------:R3:W-:Y:S04]  /*75280*/  @P4 STG.E [R166.64], R247 ;  /* 0x000000f7a6004986 */ /* 0x0007e8000c101906 */
[----:B----4-:R4:W-:Y:S01]  /*75290*/  @P1 STG.E [R168.64], R245 ;  /* 0x000000f5a8001986 */ /* 0x0109e2000c101906 */
[----:B-1----:R-:W-:-:S03]  /*752a0*/  IMAD.WIDE R2, R171, 0x4, R4 ;  /* 0x00000004ab027825 */ /* 0x002fc600078e0204 */
[----:B---3--:R-:W3:Y:S04]  /*752b0*/  LDL.LU R247, [R1+0x17c] ;  /* 0x00017c0001f77983 */ /* 0x008ee80000300800 */
[----:B----4-:R-:W4:Y:S04]  /*752c0*/  LDL.LU R245, [R1+0x12c] ;  /* 0x00012c0001f57983 */ /* 0x010f280000300800 */
[----:B--2---:R1:W-:Y:S04]  /*752d0*/  @P2 STG.E [R2.64], R244 ;  /* 0x000000f402002986 */ /* 0x0043e8000c101906 */
[----:B-1----:R-:W2:Y:S01]  /*752e0*/  LDL.LU R244, [R1+0xbc] ;  /* 0x0000bc0001f47983 */ /* 0x002ea20000300800 */
[----:B------:R-:W-:-:S02]  /*752f0*/  IADD3 R172, R252, 0x1a, RZ ;  /* 0x0000001afcac7810 */ /* 0x000fc40007ffe0ff */
[----:B------:R-:W-:Y:S01]  /*75300*/  IADD3 R164, R171, c[0x0][0x198], RZ ;  /* 0x00006600aba47a10 */ /* 0x000fe20007ffe0ff */
[----:B------:R-:W2:Y:S01]  /*75310*/  LDL.LU R248, [R1+0x1f8] ;  /* 0x0001f80001f87983 */ /* 0x000ea20000300800 */
[----:B------:R-:W-:Y:S02]  /*75320*/  ISETP.GE.AND P6, PT, R172, c[0x0][0x17c], PT ;  /* 0x00005f00ac007a0c */ /* 0x000fe40003fc6270 */
[----:B------:R-:W-:Y:S01]  /*75330*/  ISETP.LT.AND P2, PT, R138, c[0x0][0x178], !P0 ;  /* 0x00005e008a007a0c */ /* 0x000fe20004741270 */
[----:B------:R-:W-:Y:S01]  /*75340*/  IMAD.WIDE R170, R164, 0x4, R162 ;  /* 0x00000004a4aa7825 */ /* 0x000fe200078e02a2 */
[----:B------:R-:W-:Y:S01]  /*75350*/  ISETP.LT.AND P3, PT, R138, c[0x0][0x178], !P6 ;  /* 0x00005e008a007a0c */ /* 0x000fe20007761270 */
[----:B------:R-:W2:Y:S01]  /*75360*/  LDL.LU R173, [R1+0x1b8] ;  /* 0x0001b80001ad7983 */ /* 0x000ea20000300800 */
[----:B------:R-:W-:Y:S02]  /*75370*/  ISETP.LT.AND P1, PT, R139, c[0x0][0x178], !P6 ;  /* 0x00005e008b007a0c */ /* 0x000fe40007721270 */
[----:B------:R-:W-:-:S02]  /*75380*/  ISETP.LT.AND P5, PT, R99, c[0x0][0x178], !P6 ;  /* 0x00005e0063007a0c */ /* 0x000fc400077a1270 */
[----:B------:R-:W-:Y:S02]  /*75390*/  ISETP.LT.AND P6, PT, R174, c[0x0][0x178], !P6 ;  /* 0x00005e00ae007a0c */ /* 0x000fe400077c1270 */
[----:B------:R-:W-:Y:S02]  /*753a0*/  IADD3 R165, R252, 0x1c, RZ ;  /* 0x0000001cfca57810 */ /* 0x000fe40007ffe0ff */
[C---:B------:R-:W-:Y:S01]  /*753b0*/  IADD3 R2, R164.reuse, c[0x0][0x198], RZ ;  /* 0x00006600a4027a10 */ /* 0x040fe20007ffe0ff */
[C---:B------:R-:W-:Y:S01]  /*753c0*/  IMAD.WIDE R168, R164.reuse, 0x4, R160 ;  /* 0x00000004a4a87825 */ /* 0x040fe200078e02a0 */
[----:B------:R-:W-:Y:S01]  /*753d0*/  ISETP.GE.AND P4, PT, R165, c[0x0][0x17c], PT ;  /* 0x00005f00a5007a0c */ /* 0x000fe20003f86270 */
[----:B------:R1:W-:Y:S02]  /*753e0*/  @P3 STG.E [R170.64], R250 ;  /* 0x000000faaa003986 */ /* 0x0003e4000c101906 */
[----:B------:R-:W-:Y:S01]  /*753f0*/  IMAD.WIDE R166, R164, 0x4, R6 ;  /* 0x00000004a4a67825 */ /* 0x000fe200078e0206 */
[----:B------:R-:W-:-:S03]  /*75400*/  ISETP.LT.AND P3, PT, R139, c[0x0][0x178], !P0 ;  /* 0x00005e008b007a0c */ /* 0x000fc60004761270 */
[----:B------:R-:W-:Y:S01]  /*75410*/  IMAD.WIDE R164, R164, 0x4, R4 ;  /* 0x00000004a4a47825 */ /* 0x000fe200078e0204 */
[----:B------:R-:W-:Y:S03]  /*75420*/  @P1 STG.E [R168.64], R249 ;  /* 0x000000f9a8001986 */ /* 0x000fe6000c101906 */
[----:B-1----:R-:W-:Y:S01]  /*75430*/  IMAD.WIDE R170, R2, 0x4, R162 ;  /* 0x0000000402aa7825 */ /* 0x002fe200078e02a2 */
[----:B------:R1:W-:Y:S04]  /*75440*/  @P5 STG.E [R166.64], R175 ;  /* 0x000000afa6005986 */ /* 0x0003e8000c101906 */
[----:B------:R1:W-:Y:S04]  /*75450*/  @P6 STG.E [R164.64], R243 ;  /* 0x000000f3a4006986 */ /* 0x0003e8000c101906 */
[----:B------:R1:W-:Y:S01]  /*75460*/  @P2 STG.E [R170.64], R246 ;  /* 0x000000f6aa002986 */ /* 0x0003e2000c101906 */
[----:B------:R-:W-:-:S03]  /*75470*/  ISETP.LT.AND P2, PT, R99, c[0x0][0x178], !P0 ;  /* 0x00005e0063007a0c */ /* 0x000fc60004741270 */
[----:B-1----:R-:W2:Y:S01]  /*75480*/  LDL.LU R175, [R1+0x158] ;  /* 0x0001580001af7983 */ /* 0x002ea20000300800 */
[----:B------:R-:W-:Y:S01]  /*75490*/  IMAD.WIDE R166, R2, 0x4, R160 ;  /* 0x0000000402a67825 */ /* 0x000fe200078e02a0 */
[----:B------:R-:W-:Y:S02]  /*754a0*/  ISETP.LT.AND P0, PT, R174, c[0x0][0x178], !P0 ;  /* 0x00005e00ae007a0c */ /* 0x000fe40004701270 */
[----:B------:R-:W2:Y:S01]  /*754b0*/  LDL.LU R243, [R1+0xf8] ;  /* 0x0000f80001f37983 */ /* 0x000ea20000300800 */
[----:B------:R-:W-:Y:S01]  /*754c0*/  IMAD.WIDE R164, R2, 0x4, R6 ;  /* 0x0000000402a47825 */ /* 0x000fe200078e0206 */
[----:B------:R-:W-:Y:S02]  /*754d0*/  IADD3 R3, R252, 0x1d, RZ ;  /* 0x0000001dfc037810 */ /* 0x000fe40007ffe0ff */
[----:B------:R-:W2:Y:S01]  /*754e0*/  LDL.LU R246, [R1+0x1fc] ;  /* 0x0001fc0001f67983 */ /* 0x000ea20000300800 */
[C---:B------:R-:W-:Y:S02]  /*754f0*/  IADD3 R170, R2.reuse, c[0x0][0x198], RZ ;  /* 0x0000660002aa7a10 */ /* 0x040fe40007ffe0ff */
[----:B------:R-:W-:Y:S01]  /*75500*/  ISETP.GE.AND P1, PT, R3, c[0x0][0x17c], PT ;  /* 0x00005f0003007a0c */ /* 0x000fe20003f26270 */
[----:B------:R-:W-:Y:S01]  /*75510*/  IMAD.WIDE R2, R2, 0x4, R4 ;  /* 0x0000000402027825 */ /* 0x000fe200078e0204 */
[----:B---3--:R1:W-:Y:S04]  /*75520*/  @P3 STG.E [R166.64], R247 ;  /* 0x000000f7a6003986 */ /* 0x0083e8000c101906 */
[----:B----4-:R3:W-:Y:S04]  /*75530*/  @P2 STG.E [R164.64], R245 ;  /* 0x000000f5a4002986 */ /* 0x0107e8000c101906 */
[----:B-1----:R-:W4:Y:S04]  /*75540*/  LDL.LU R247, [R1+0x1bc] ;  /* 0x0001bc0001f77983 */ /* 0x002f280000300800 */
[----:B---3--:R-:W3:Y:S04]  /*75550*/  LDL.LU R245, [R1+0x15c] ;  /* 0x00015c0001f57983 */ /* 0x008ee80000300800 */
[----:B--2---:R1:W-:Y:S04]  /*75560*/  @P0 STG.E [R2.64], R244 ;  /* 0x000000f402000986 */ /* 0x0043e8000c101906 */
[----:B-1----:R-:W2:Y:S01]  /*75570*/  LDL.LU R244, [R1+0xfc] ;  /* 0x0000fc0001f47983 */ /* 0x002ea20000300800 */
[----:B------:R-:W-:-:S02]  /*75580*/  ISETP.LT.AND P6, PT, R138, c[0x0][0x178], !P4 ;  /* 0x00005e008a007a0c */ /* 0x000fc400067c1270 */
[----:B------:R-:W-:Y:S01]  /*75590*/  ISETP.LT.AND P5, PT, R139, c[0x0][0x178], !P4 ;  /* 0x00005e008b007a0c */ /* 0x000fe200067a1270 */
[C---:B------:R-:W-:Y:S01]  /*755a0*/  IMAD.WIDE R168, R170.reuse, 0x4, R162 ;  /* 0x00000004aaa87825 */ /* 0x040fe200078e02a2 */
[----:B------:R-:W2:Y:S03]  /*755b0*/  LDL.LU R251, [R1+0x228] ;  /* 0x0002280001fb7983 */ /* 0x000ea60000300800 */
[----:B------:R-:W-:Y:S01]  /*755c0*/  IMAD.WIDE R166, R170, 0x4, R160 ;  /* 0x00000004aaa67825 */ /* 0x000fe200078e02a0 */
[----:B------:R-:W2:Y:S05]  /*755d0*/  LDL.LU R249, [R1+0x1d8] ;  /* 0x0001d80001f97983 */ /* 0x000eaa0000300800 */
[----:B------:R1:W-:Y:S01]  /*755e0*/  @P6 STG.E [R168.64], R248 ;  /* 0x000000f8a8006986 */ /* 0x0003e2000c101906 */
[----:B------:R-:W-:-:S02]  /*755f0*/  ISETP.LT.AND P6, PT, R99, c[0x0][0x178], !P4 ;  /* 0x00005e0063007a0c */ /* 0x000fc400067c1270 */
[----:B------:R-:W-:Y:S01]  /*75600*/  ISETP.LT.AND P4, PT, R174, c[0x0][0x178], !P4 ;  /* 0x00005e00ae007a0c */ /* 0x000fe20006781270 */
[----:B------:R1:W-:Y:S01]  /*75610*/  @P5 STG.E [R166.64], R173 ;  /* 0x000000ada6005986 */ /* 0x0003e2000c101906 */
[----:B------:R-:W-:Y:S02]  /*75620*/  ISETP.LT.AND P5, PT, R138, c[0x0][0x178], !P1 ;  /* 0x00005e008a007a0c */ /* 0x000fe40004fa1270 */
[----:B------:R-:W-:Y:S01]  /*75630*/  ISETP.LT.AND P3, PT, R139, c[0x0][0x178], !P1 ;  /* 0x00005e008b007a0c */ /* 0x000fe20004f61270 */
[C---:B------:R-:W-:Y:S01]  /*75640*/  IMAD.WIDE R2, R170.reuse, 0x4, R6 ;  /* 0x00000004aa027825 */ /* 0x040fe200078e0206 */
[----:B------:R-:W-:Y:S02]  /*75650*/  ISETP.LT.AND P0, PT, R99, c[0x0][0x178], !P1 ;  /* 0x00005e0063007a0c */ /* 0x000fe40004f01270 */
[C---:B-1----:R-:W-:Y:S01]  /*75660*/  IADD3 R168, R170.reuse, c[0x0][0x198], RZ ;  /* 0x00006600aaa87a10 */ /* 0x042fe20007ffe0ff */
[----:B------:R-:W-:Y:S01]  /*75670*/  IMAD.WIDE R164, R170, 0x4, R4 ;  /* 0x00000004aaa47825 */ /* 0x000fe200078e0204 */
[----:B------:R-:W2:Y:S03]  /*75680*/  LDL.LU R248, [R1+0x198] ;  /* 0x0001980001f87983 */ /* 0x000ea60000300800 */
[----:B------:R-:W-:Y:S01]  /*75690*/  IMAD.WIDE R166, R168, 0x4, R162 ;  /* 0x00000004a8a67825 */ /* 0x000fe200078e02a2 */
[----:B------:R-:W2:Y:S04]  /*756a0*/  LDL.LU R173, [R1+0x138] ;  /* 0x0001380001ad7983 */ /* 0x000ea80000300800 */
[----:B------:R1:W-:Y:S01]  /*756b0*/  @P6 STG.E [R2.64], R175 ;  /* 0x000000af02006986 */ /* 0x0003e2000c101906 */
[----:B------:R-:W-:-:S03]  /*756c0*/  ISETP.LT.AND P1, PT, R174, c[0x0][0x178], !P1 ;  /* 0x00005e00ae007a0c */ /* 0x000fc60004f21270 */
[----:B------:R1:W-:Y:S04]  /*756d0*/  @P4 STG.E [R164.64], R243 ;  /* 0x000000f3a4004986 */ /* 0x0003e8000c101906 */
[----:B------:R-:W-:Y:S01]  /*756e0*/  @P5 STG.E [R166.64], R246 ;  /* 0x000000f6a6005986 */ /* 0x000fe2000c101906 */
[----:B-1----:R-:W-:-:S04]  /*756f0*/  IMAD.WIDE R2, R168, 0x4, R160 ;  /* 0x00000004a8027825 */ /* 0x002fc800078e02a0 */
[C---:B------:R-:W-:Y:S01]  /*75700*/  IMAD.WIDE R164, R168.reuse, 0x4, R6 ;  /* 0x00000004a8a47825 */ /* 0x040fe200078e0206 */
[----:B----4-:R1:W-:Y:S04]  /*75710*/  @P3 STG.E [R2.64], R247 ;  /* 0x000000f702003986 */ /* 0x0103e8000c101906 */
[----:B---3--:R3:W-:Y:S04]  /*75720*/  @P0 STG.E [R164.64], R245 ;  /* 0x000000f5a4000986 */ /* 0x0087e8000c101906 */
[----:B-1----:R-:W4:Y:S01]  /*75730*/  LDL.LU R247, [R1+0x22c] ;  /* 0x00022c0001f77983 */ /* 0x002f220000300800 */
[----:B------:R-:W-:-:S03]  /*75740*/  IMAD.WIDE R2, R168, 0x4, R4 ;  /* 0x00000004a8027825 */ /* 0x000fc600078e0204 */
[----:B---3--:R-:W3:Y:S04]  /*75750*/  LDL.LU R245, [R1+0x1dc] ;  /* 0x0001dc0001f57983 */ /* 0x008ee80000300800 */
[----:B------:R-:W3:Y:S04]  /*75760*/  LDL.LU R246, [R1+0x19c] ;  /* 0x00019c0001f67983 */ /* 0x000ee80000300800 */
        /* <DEDUP_REMOVED lines=12> */
[----:B------:R-:W-:-:S03]  /*75830*/  ISETP.LT.AND P0, PT, R99, c[0x0][0x178], !P6 ;  /* 0x00005e0063007a0c */ /* 0x000fc60007701270 */
[----:B------:R-:W-:-:S04]  /*75840*/  IMAD.WIDE R164, R169, 0x4, R162 ;  /* 0x00000004a9a47825 */ /* 0x000fc800078e02a2 */
[C---:B------:R-:W-:Y:S01]  /*75850*/  IMAD.WIDE R166, R169.reuse, 0x4, R160 ;  /* 0x00000004a9a67825 */ /* 0x040fe200078e02a0 */
[----:B------:R-:W-:Y:S01]  /*75860*/  ISETP.LT.AND P6, PT, R174, c[0x0][0x178], !P6 ;  /* 0x00005e00ae007a0c */ /* 0x000fe200077c1270 */
[----:B------:R1:W-:Y:S04]  /*75870*/  @P4 STG.E [R164.64], R251 ;  /* 0x000000fba4004986 */ /* 0x0003e8000c101906 */
[----:B------:R1:W-:Y:S01]  /*75880*/  @P5 STG.E [R166.64], R249 ;  /* 0x000000f9a6005986 */ /* 0x0003e2000c101906 */
[----:B------:R-:W-:Y:S01]  /*75890*/  ISETP.LT.AND P5, PT, R138, c[0x0][0x178], !P3 ;  /* 0x00005e008a007a0c */ /* 0x000fe20005fa1270 */
[----:B------:R-:W-:Y:S01]  /*758a0*/  IMAD.WIDE R2, R169, 0x4, R6 ;  /* 0x00000004a9027825 */ /* 0x000fe200078e0206 */
[----:B------:R-:W-:-:S03]  /*758b0*/  ISETP.LT.AND P1, PT, R139, c[0x0][0x178], !P3 ;  /* 0x00005e008b007a0c */ /* 0x000fc60005f21270 */
[C---:B-1----:R-:W-:Y:S01]  /*758c0*/  IMAD.WIDE R164, R169.reuse, 0x4, R4 ;  /* 0x00000004a9a47825 */ /* 0x042fe200078e0204 */
[----:B------:R-:W-:Y:S01]  /*758d0*/  IADD3 R169, R169, c[0x0][0x198], RZ ;  /* 0x00006600a9a97a10 */ /* 0x000fe20007ffe0ff */
[----:B------:R1:W-:Y:S01]  /*758e0*/  @P0 STG.E [R2.64], R248 ;  /* 0x000000f802000986 */ /* 0x0003e2000c101906 */
[----:B------:R-:W-:Y:S02]  /*758f0*/  ISETP.LT.AND P4, PT, R99, c[0x0][0x178], !P3 ;  /* 0x00005e0063007a0c */ /* 0x000fe40005f81270 */
[----:B------:R-:W-:Y:S01]  /*75900*/  IADD3 R166, R252, 0x23, RZ ;  /* 0x00000023fca67810 */ /* 0x000fe20007ffe0ff */
[----:B------:R1:W-:Y:S01]  /*75910*/  @P6 STG.E [R164.64], R173 ;  /* 0x000000ada4006986 */ /* 0x0003e2000c101906 */
[----:B------:R-:W-:Y:S02]  /*75920*/  ISETP.LT.AND P3, PT, R174, c[0x0][0x178], !P3 ;  /* 0x00005e00ae007a0c */ /* 0x000fe40005f61270 */
[----:B------:R-:W-:Y:S01]  /*75930*/  ISETP.GE.AND P0, PT, R166, c[0x0][0x17c], PT ;  /* 0x00005f00a6007a0c */ /* 0x000fe20003f06270 */
[----:B-1----:R-:W-:-:S04]  /*75940*/  IMAD.WIDE R2, R169, 0x4, R162 ;  /* 0x00000004a9027825 */ /* 0x002fc800078e02a2 */
[----:B------:R-:W-:-:S04]  /*75950*/  IMAD.WIDE R164, R169, 0x4, R160 ;  /* 0x00000004a9a47825 */ /* 0x000fc800078e02a0 */
[C---:B------:R-:W-:Y:S01]  /*75960*/  IMAD.WIDE R166, R169.reuse, 0x4, R6 ;  /* 0x00000004a9a67825 */ /* 0x040fe200078e0206 */
[----:B----4-:R1:W-:Y:S04]  /*75970*/  @P5 STG.E [R2.64], R247 ;  /* 0x000000f702005986 */ /* 0x0103e8000c101906 */
[----:B---3--:R3:W-:Y:S04]  /*75980*/  @P1 STG.E [R164.64], R245 ;  /* 0x000000f5a4001986 */ /* 0x0087e8000c101906 */
[----:B-1----:R-:W4:Y:S01]  /*75990*/  LDL.LU R247, [R1+0x180] ;  /* 0x0001800001f77983 */ /* 0x002f220000300800 */
[----:B------:R-:W-:-:S03]  /*759a0*/  IMAD.WIDE R2, R169, 0x4, R4 ;  /* 0x00000004a9027825 */ /* 0x000fc600078e0204 */
[----:B---3--:R-:W3:Y:S04]  /*759b0*/  LDL.LU R245, [R1+0x294] ;  /* 0x0002940001f57983 */ /* 0x008ee80000300800 */
[----:B------:R1:W-:Y:S04]  /*759c0*/  @P4 STG.E [R166.64], R246 ;  /* 0x000000f6a6004986 */ /* 0x0003e8000c101906 */
[----:B------:R-:W3:Y:S04]  /*759d0*/  LDL.LU R248, [R1+0x254] ;  /* 0x0002540001f87983 */ /* 0x000ee80000300800 */
[----:B-1----:R-:W3:Y:S04]  /*759e0*/  LDL.LU R246, [R1+0x204] ;  /* 0x0002040001f67983 */ /* 0x002ee80000300800 */
[----:B--2---:R1:W-:Y:S04]  /*759f0*/  @P3 STG.E [R2.64], R244 ;  /* 0x000000f402003986 */ /* 0x0043e8000c101906 */
[----:B-1----:R-:W2:Y:S01]  /*75a00*/  LDL.LU R244, [R1+0x184] ;  /* 0x0001840001f47983 */ /* 0x002ea20000300800 */
[----:B------:R-:W-:-:S02]  /*75a10*/  IADD3 R171, R252, 0x20, RZ ;  /* 0x00000020fcab7810 */ /* 0x000fc40007ffe0ff */
[----:B------:R-:W-:Y:S01]  /*75a20*/  IADD3 R168, R169, c[0x0][0x198], RZ ;  /* 0x00006600a9a87a10 */ /* 0x000fe20007ffe0ff */
[----:B------:R-:W2:Y:S01]  /*75a30*/  LDL.LU R249, [R1+0x2f0] ;  /* 0x0002f00001f97983 */ /* 0x000ea20000300800 */
[----:B------:R-:W-:Y:S02]  /*75a40*/  ISETP.GE.AND P2, PT, R171, c[0x0][0x17c], PT ;  /* 0x00005f00ab007a0c */ /* 0x000fe40003f46270 */
[----:B------:R-:W-:Y:S01]  /*75a50*/  IADD3 R170, R252, 0x21, RZ ;  /* 0x00000021fcaa7810 */ /* 0x000fe20007ffe0ff */
[----:B------:R-:W-:Y:S01]  /*75a60*/  IMAD.WIDE R164, R168, 0x4, R162 ;  /* 0x00000004a8a47825 */ /* 0x000fe200078e02a2 */
[----:B------:R-:W-:Y:S01]  /*75a70*/  ISETP.LT.AND P6, PT, R138, c[0x0][0x178], !P2 ;  /* 0x00005e008a007a0c */ /* 0x000fe200057c1270 */
[----:B------:R-:W2:Y:S01]  /*75a80*/  LDL.LU R173, [R1+0x280] ;  /* 0x0002800001ad7983 */ /* 0x000ea20000300800 */
[----:B------:R-:W-:Y:S02]  /*75a90*/  ISETP.LT.AND P5, PT, R139, c[0x0][0x178], !P2 ;  /* 0x00005e008b007a0c */ /* 0x000fe400057a1270 */
[----:B------:R-:W-:Y:S01]  /*75aa0*/  ISETP.LT.AND P1, PT, R99, c[0x0][0x178], !P2 ;  /* 0x00005e0063007a0c */ /* 0x000fe20005721270 */
[----:B------:R-:W-:Y:S01]  /*75ab0*/  IMAD.WIDE R166, R168, 0x4, R160 ;  /* 0x00000004a8a67825 */ /* 0x000fe200078e02a0 */
[----:B------:R-:W-:-:S02]  /*75ac0*/  ISETP.GE.AND P4, PT, R170, c[0x0][0x17c], PT ;  /* 0x00005f00aa007a0c */ /* 0x000fc40003f86270 */
[----:B------:R-:W-:Y:S01]  /*75ad0*/  ISETP.LT.AND P2, PT, R174, c[0x0][0x178], !P2 ;  /* 0x00005e00ae007a0c */ /* 0x000fe20005741270 */
[----:B------:R-:W-:Y:S01]  /*75ae0*/  IMAD.WIDE R2, R168, 0x4, R6 ;  /* 0x00000004a8027825 */ /* 0x000fe200078e0206 */
[----:B------:R-:W-:-:S03]  /*75af0*/  ISETP.LT.AND P3, PT, R139, c[0x0][0x178], !P4 ;  /* 0x00005e008b007a0c */ /* 0x000fc60006761270 */
[----:B------:R1:W-:Y:S01]  /*75b00*/  @P6 STG.E [R164.64], R250 ;  /* 0x000000faa4006986 */ /* 0x0003e2000c101906 */
[----:B------:R-:W-:-:S03]  /*75b10*/  ISETP.LT.AND P6, PT, R138, c[0x0][0x178], !P4 ;  /* 0x00005e008a007a0c */ /* 0x000fc600067c1270 */
[----:B------:R1:W-:Y:S01]  /*75b20*/  @P5 STG.E [R166.64], R175 ;  /* 0x000000afa6005986 */ /* 0x0003e2000c101906 */
[----:B------:R-:W-:Y:S02]  /*75b30*/  ISETP.LT.AND P5, PT, R99, c[0x0][0x178], !P4 ;  /* 0x00005e0063007a0c */ /* 0x000fe400067a1270 */
[C---:B------:R-:W-:Y:S01]  /*75b40*/  IADD3 R169, R168.reuse, c[0x0][0x198], RZ ;  /* 0x00006600a8a97a10 */ /* 0x040fe20007ffe0ff */
[----:B------:R1:W-:Y:S02]  /*75b50*/  @P1 STG.E [R2.64], R243 ;  /* 0x000000f302001986 */ /* 0x0003e4000c101906 */
[----:B-1----:R-:W-:Y:S01]  /*75b60*/  IMAD.WIDE R164, R168, 0x4, R4 ;  /* 0x00000004a8a47825 */ /* 0x002fe200078e0204 */
[----:B------:R-:W-:Y:S01]  /*75b70*/  IADD3 R166, R252, 0x22, RZ ;  /* 0x00000022fca67810 */ /* 0x000fe20007ffe0ff */
[----:B------:R-:W2:Y:S01]  /*75b80*/  LDL.LU R175, [R1+0x230] ;  /* 0x0002300001af7983 */ /* 0x000ea20000300800 */
[----:B------:R-:W-:Y:S01]  /*75b90*/  ISETP.LT.AND P4, PT, R174, c[0x0][0x178], !P4 ;  /* 0x00005e00ae007a0c */ /* 0x000fe20006781270 */
[C---:B------:R-:W-:Y:S01]  /*75ba0*/  IMAD.WIDE R2, R169.reuse, 0x4, R162 ;  /* 0x00000004a9027825 */ /* 0x040fe200078e02a2 */
[----:B------:R-:W-:Y:S01]  /*75bb0*/  ISETP.GE.AND P1, PT, R166, c[0x0][0x17c], PT ;  /* 0x00005f00a6007a0c */ /* 0x000fe20003f26270 */
[----:B------:R-:W2:Y:S02]  /*75bc0*/  LDL.LU R243, [R1+0x1e0] ;  /* 0x0001e00001f37983 */ /* 0x000ea40000300800 */
[----:B------:R-:W-:-:S02]  /*75bd0*/  IMAD.WIDE R166, R169, 0x4, R160 ;  /* 0x00000004a9a67825 */ /* 0x000fc400078e02a0 */
[----:B----4-:R1:W-:Y:S04]  /*75be0*/  @P2 STG.E [R164.64], R247 ;  /* 0x000000f7a4002986 */ /* 0x0103e8000c101906 */
[----:B---3--:R3:W-:Y:S01]  /*75bf0*/  @P6 STG.E [R2.64], R245 ;  /* 0x000000f502006986 */ /* 0x0087e2000c101906 */
[----:B-1----:R-:W-:-:S03]  /*75c00*/  IMAD.WIDE R164, R169, 0x4, R6 ;  /* 0x00000004a9a47825 */ /* 0x002fc600078e0206 */
[----:B------:R-:W4:Y:S04]  /*75c10*/  LDL.LU R247, [R1+0x2f4] ;  /* 0x0002f40001f77983 */ /* 0x000f280000300800 */
[----:B------:R-:W-:Y:S01]  /*75c20*/  @P3 STG.E [R166.64], R248 ;  /* 0x000000f8a6003986 */ /* 0x000fe2000c101906 */
[----:B---3--:R-:W-:-:S03]  /*75c30*/  IMAD.WIDE R2, R169, 0x4, R4 ;  /* 0x00000004a9027825 */ /* 0x008fc600078e0204 */
[----:B------:R-:W3:Y:S04]  /*75c40*/  LDL.LU R245, [R1+0x284] ;  /* 0x0002840001f57983 */ /* 0x000ee80000300800 */
[----:B------:R1:W-:Y:S04]  /*75c50*/  @P5 STG.E [R164.64], R246 ;  /* 0x000000f6a4005986 */ /* 0x0003e8000c101906 */
[----:B-1----:R-:W3:Y:S04]  /*75c60*/  LDL.LU R246, [R1+0x234] ;  /* 0x0002340001f67983 */ /* 0x002ee80000300800 */
[----:B--2---:R1:W-:Y:S04]  /*75c70*/  @P4 STG.E [R2.64], R244 ;  /* 0x000000f402004986 */ /* 0x0043e8000c101906 */
[----:B-1----:R-:W2:Y:S01]  /*75c80*/  LDL.LU R244, [R1+0x1e4] ;  /* 0x0001e40001f47983 */ /* 0x002ea20000300800 */
[----:B------:R-:W-:-:S02]  /*75c90*/  ISETP.LT.AND P2, PT, R138, c[0x0][0x178], !P1 ;  /* 0x00005e008a007a0c */ /* 0x000fc40004f41270 */
[----:B------:R-:W-:Y:S01]  /*75ca0*/  ISETP.LT.AND P3, PT, R139, c[0x0][0x178], !P1 ;  /* 0x00005e008b007a0c */ /* 0x000fe20004f61270 */
[----:B------:R-:W2:Y:S01]  /*75cb0*/  LDL.LU R251, [R1+0x310] ;  /* 0x0003100001fb7983 */ /* 0x000ea20000300800 */
[----:B------:R-:W-:Y:S02]  /*75cc0*/  IADD3 R166, R169, c[0x0][0x198], RZ ;  /* 0x00006600a9a67a10 */ /* 0x000fe40007ffe0ff */
[----:B------:R-:W-:Y:S01]  /*75cd0*/  ISETP.LT.AND P4, PT, R99, c[0x0][0x178], !P1 ;  /* 0x00005e0063007a0c */ /* 0x000fe20004f81270 */
[----:B------:R-:W2:Y:S01]  /*75ce0*/  LDL.LU R250, [R1+0x2c0] ;  /* 0x0002c00001fa7983 */ /* 0x000ea20000300800 */
[----:B------:R-:W-:Y:S01]  /*75cf0*/  ISETP.LT.AND P1, PT, R174, c[0x0][0x178], !P1 ;  /* 0x00005e00ae007a0c */ /* 0x000fe20004f21270 */
[----:B------:R-:W-:Y:S01]  /*75d00*/  IMAD.WIDE R2, R166, 0x4, R162 ;  /* 0x00000004a6027825 */ /* 0x000fe200078e02a2 */
[----:B------:R-:W-:Y:S01]  /*75d10*/  ISETP.LT.AND P6, PT, R138, c[0x0][0x178], !P0 ;  /* 0x00005e008a007a0c */ /* 0x000fe200047c1270 */
[----:B------:R-:W2:Y:S02]  /*75d20*/  LDL.LU R248, [R1+0x260] ;  /* 0x0002600001f87983 */ /* 0x000ea40000300800 */
[----:B------:R-:W-:Y:S01]  /*75d30*/  IMAD.WIDE R164, R166, 0x4, R160 ;  /* 0x00000004a6a47825 */ /* 0x000fe200078e02a0 */
[----:B------:R-:W-:Y:S01]  /*75d40*/  ISETP.LT.AND P5, PT, R139, c[0x0][0x178], !P0 ;  /* 0x00005e008b007a0c */ /* 0x000fe200047a1270 */
[----:B------:R1:W-:Y:S01]  /*75d50*/  @P2 STG.E [R2.64], R249 ;  /* 0x000000f902002986 */ /* 0x0003e2000c101906 */
[----:B------:R-:W-:-:S03]  /*75d60*/  IADD3 R167, R252, 0x24, RZ ;  /* 0x00000024fca77810 */ /* 0x000fc60007ffe0ff */
[----:B------:R1:W-:Y:S01]  /*75d70*/  @P3 STG.E [R164.64], R173 ;  /* 0x000000ada4003986 */ /* 0x0003e2000c101906 */
[----:B------:R-:W-:Y:S02]  /*75d80*/  ISETP.LT.AND P3, PT, R99, c[0x0][0x178], !P0 ;  /* 0x00005e0063007a0c */ /* 0x000fe40004761270 */
[C---:B------:R-:W-:Y:S01]  /*75d90*/  IADD3 R170, R166.reuse, c[0x0][0x198], RZ ;  /* 0x00006600a6aa7a10 */ /* 0x040fe20007ffe0ff */
[----:B-1----:R-:W-:-:S04]  /*75da0*/  IMAD.WIDE R2, R166, 0x4, R6 ;  /* 0x00000004a6027825 */ /* 0x002fc800078e0206 */
[----:B------:R-:W-:Y:S01]  /*75db0*/  IMAD.WIDE R164, R166, 0x4, R4 ;  /* 0x00000004a6a47825 */ /* 0x000fe200078e0204 */
[----:B------:R1:W-:Y:S01]  /*75dc0*/  @P4 STG.E [R2.64], R175 ;  /* 0x000000af02004986 */ /* 0x0003e2000c101906 */
[----:B------:R-:W-:Y:S02]  /*75dd0*/  ISETP.GE.AND P2, PT, R167, c[0x0][0x17c], PT ;  /* 0x00005f00a7007a0c */ /* 0x000fe40003f46270 */
[----:B------:R-:W-:Y:S01]  /*75de0*/  IMAD.WIDE R166, R170, 0x4, R162 ;  /* 0x00000004aaa67825 */ /* 0x000fe200078e02a2 */
[----:B------:R1:W-:Y:S01]  /*75df0*/  @P1 STG.E [R164.64], R243 ;  /* 0x000000f3a4001986 */ /* 0x0003e2000c101906 */
[----:B------:R-:W-:Y:S02]  /*75e00*/  ISETP.LT.AND P1, PT, R174, c[0x0][0x178], !P0 ;  /* 0x00005e00ae007a0c */ /* 0x000fe40004721270 */
[----:B------:R-:W-:-:S04]  /*75e10*/  IMAD.WIDE R168, R170, 0x4, R160 ;  /* 0x00000004aaa87825 */ /* 0x000fc800078e02a0 */
[C---:B-1----:R-:W-:Y:S01]  /*75e20*/  IMAD.WIDE R2, R170.reuse, 0x4, R6 ;  /* 0x00000004aa027825 */ /* 0x042fe200078e0206 */
[----:B------:R-:W2:Y:S04]  /*75e30*/  LDL.LU R243, [R1+0x210] ;  /* 0x0002100001f37983 */ /* 0x000ea80000300800 */
[----:B----4-:R1:W-:Y:S04]  /*75e40*/  @P6 STG.E [R166.64], R247 ;  /* 0x000000f7a6006986 */ /* 0x0103e8000c101906 */
[----:B---3--:R3:W-:Y:S04]  /*75e50*/  @P5 STG.E [R168.64], R245 ;  /* 0x000000f5a8005986 */ /* 0x0087e8000c101906 */
[----:B-1----:R-:W4:Y:S04]  /*75e60*/  LDL.LU R247, [R1+0x314] ;  /* 0x0003140001f77983 */ /* 0x002f280000300800 */
[----:B---3--:R-:W3:Y:S04]  /*75e70*/  LDL.LU R245, [R1+0x2c4] ;  /* 0x0002c40001f57983 */ /* 0x008ee80000300800 */
[----:B------:R1:W-:Y:S02]  /*75e80*/  @P3 STG.E [R2.64], R246 ;  /* 0x000000f602003986 */ /* 0x0003e4000c101906 */
[----:B-1----:R-:W-:-:S02]  /*75e90*/  IMAD.WIDE R2, R170, 0x4, R4 ;  /* 0x00000004aa027825 */ /* 0x002fc400078e0204 */
[----:B------:R-:W3:Y:S04]  /*75ea0*/  LDL.LU R246, [R1+0x264] ;  /* 0x0002640001f67983 */ /* 0x000ee80000300800 */
[----:B--2---:R1:W-:Y:S04]  /*75eb0*/  @P1 STG.E [R2.64], R244 ;  /* 0x000000f402001986 */ /* 0x0043e8000c101906 */
[----:B-1----:R-:W2:Y:S01]  /*75ec0*/  LDL.LU R244, [R1+0x214] ;  /* 0x0002140001f47983 */ /* 0x002ea20000300800 */
[----:B------:R-:W-:Y:S02]  /*75ed0*/  ISETP.LT.AND P6, PT, R138, c[0x0][0x178], !P2 ;  /* 0x00005e008a007a0c */ /* 0x000fe400057c1270 */
[----:B------:R-:W-:Y:S01]  /*75ee0*/  ISETP.LT.AND P5, PT, R139, c[0x0][0x178], !P2 ;  /* 0x00005e008b007a0c */ /* 0x000fe200057a1270 */
[----:B------:R-:W2:Y:S01]  /*75ef0*/  LDL.LU R249, [R1+0x360] ;  /* 0x0003600001f97983 */ /* 0x000ea20000300800 */
[----:B------:R-:W-:-:S02]  /*75f00*/  ISETP.LT.AND P4, PT, R99, c[0x0][0x178], !P2 ;  /* 0x00005e0063007a0c */ /* 0x000fc40005781270 */
[----:B------:R-:W-:Y:S01]  /*75f10*/  IADD3 R164, R252, 0x26, RZ ;  /* 0x00000026fca47810 */ /* 0x000fe20007ffe0ff */
[----:B------:R-:W2:Y:S01]  /*75f20*/  LDL.LU R173, [R1+0x300] ;  /* 0x0003000001ad7983 */ /* 0x000ea20000300800 */
[----:B------:R-:W-:Y:S02]  /*75f30*/  IADD3 R171, R170, c[0x0][0x198], RZ ;  /* 0x00006600aaab7a10 */ /* 0x000fe40007ffe0ff */
[----:B------:R-:W-:Y:S01]  /*75f40*/  IADD3 R166, R252, 0x25, RZ ;  /* 0x00000025fca67810 */ /* 0x000fe20007ffe0ff */
[----:B------:R-:W2:Y:S01]  /*75f50*/  LDL.LU R175, [R1+0x2a0] ;  /* 0x0002a00001af7983 */ /* 0x000ea20000300800 */
[----:B------:R-:W-:Y:S01]  /*75f60*/  ISETP.GE.AND P0, PT, R164, c[0x0][0x17c], PT ;  /* 0x00005f00a4007a0c */ /* 0x000fe20003f06270 */
[----:B------:R-:W-:Y:S01]  /*75f70*/  IMAD.WIDE R164, R171, 0x4, R162 ;  /* 0x00000004aba47825 */ /* 0x000fe200078e02a2 */
[----:B------:R-:W-:-:S03]  /*75f80*/  ISETP.GE.AND P3, PT, R166, c[0x0][0x17c], PT ;  /* 0x00005f00a6007a0c */ /* 0x000fc60003f66270 */
[C---:B------:R-:W-:Y:S01]  /*75f90*/  IMAD.WIDE R166, R171.reuse, 0x4, R160 ;  /* 0x00000004aba67825 */ /* 0x040fe200078e02a0 */
[----:B------:R-:W-:Y:S03]  /*75fa0*/  @P6 STG.E [R164.64], R251 ;  /* 0x000000fba4006986 */ /* 0x000fe6000c101906 */
[----:B------:R-:W-:Y:S01]  /*75fb0*/  IMAD.WIDE R168, R171, 0x4, R6 ;  /* 0x00000004aba87825 */ /* 0x000fe200078e0206 */
[----:B------:R1:W-:Y:S01]  /*75fc0*/  @P5 STG.E [R166.64], R250 ;  /* 0x000000faa6005986 */ /* 0x0003e2000c101906 */
[----:B------:R-:W-:-:S03]  /*75fd0*/  ISETP.LT.AND P2, PT, R174, c[0x0][0x178], !P2 ;  /* 0x00005e00ae007a0c */ /* 0x000fc60005741270 */
[----:B------:R1:W-:Y:S01]  /*75fe0*/  @P4 STG.E [R168.64], R248 ;  /* 0x000000f8a8004986 */ /* 0x0003e2000c101906 */
[----:B------:R-:W-:Y:S02]  /*75ff0*/  ISETP.LT.AND P4, PT, R138, c[0x0][0x178], !P3 ;  /* 0x00005e008a007a0c */ /* 0x000fe40005f81270 */
[----:B------:R-:W-:Y:S02]  /*76000*/  ISETP.LT.AND P6, PT, R139, c[0x0][0x178], !P3 ;  /* 0x00005e008b007a0c */ /* 0x000fe40005fc1270 */
[----:B------:R-:W-:Y:S02]  /*76010*/  ISETP.LT.AND P1, PT, R174, c[0x0][0x178], !P3 ;  /* 0x00005e00ae007a0c */ /* 0x000fe40005f21270 */
[----:B------:R-:W-:Y:S01]  /*76020*/  ISETP.LT.AND P3, PT, R99, c[0x0][0x178], !P3 ;  /* 0x00005e0063007a0c */ /* 0x000fe20005f61270 */
[C---:B-1----:R-:W-:Y:S01]  /*76030*/  IMAD.WIDE R166, R171.reuse, 0x4, R4 ;  /* 0x00000004aba67825 */ /* 0x042fe200078e0204 */
[----:B------:R-:W-:-:S04]  /*76040*/  IADD3 R169, R171, c[0x0][0x198], RZ ;  /* 0x00006600aba97a10 */ /* 0x000fc80007ffe0ff */
[----:B------:R1:W-:Y:S01]  /*76050*/  @P2 STG.E [R166.64], R243 ;  /* 0x000000f3a6002986 */ /* 0x0003e2000c101906 */
[----:B------:R-:W-:-:S04]  /*76060*/  IMAD.WIDE R2, R169, 0x4, R162 ;  /* 0x00000004a9027825 */ /* 0x000fc800078e02a2 */
[C---:B------:R-:W-:Y:S01]  /*76070*/  IMAD.WIDE R164, R169.reuse, 0x4, R160 ;  /* 0x00000004a9a47825 */ /* 0x040fe200078e02a0 */
[----:B-1----:R-:W2:Y:S04]  /*76080*/  LDL.LU R243, [R1+0x240] ;  /* 0x0002400001f37983 */ /* 0x002ea80000300800 */
[----:B----4-:R1:W-:Y:S04]  /*76090*/  @P4 STG.E [R2.64], R247 ;  /* 0x000000f702004986 */ /* 0x0103e8000c101906 */
[----:B---3--:R3:W-:Y:S04]  /*760a0*/  @P6 STG.E [R164.64], R245 ;  /* 0x000000f5a4006986 */ /* 0x0087e8000c101906 */
[----:B-1----:R-:W4:Y:S01]  /*760b0*/  LDL.LU R247, [R1+0x364] ;  /* 0x0003640001f77983 */ /* 0x002f220000300800 */
[----:B------:R-:W-:-:S04]  /*760c0*/  IMAD.WIDE R2, R169, 0x4, R6 ;  /* 0x00000004a9027825 */ /* 0x000fc800078e0206 */
[----:B---3--:R-:W-:Y:S01]  /*760d0*/  IMAD.WIDE R164, R169, 0x4, R4 ;  /* 0x00000004a9a47825 */ /* 0x008fe200078e0204 */
[----:B------:R-:W3:Y:S04]  /*760e0*/  LDL.LU R245, [R1+0x304] ;  /* 0x0003040001f57983 */ /* 0x000ee80000300800 */
[----:B------:R-:W-:Y:S04]  /*760f0*/  @P3 STG.E [R2.64], R246 ;  /* 0x000000f602003986 */ /* 0x000fe8000c101906 */
[----:B--2---:R1:W-:Y:S04]  /*76100*/  @P1 STG.E [R164.64], R244 ;  /* 0x000000f4a4001986 */ /* 0x0043e8000c101906 */
[----:B-1----:R-:W2:Y:S01]  /*76110*/  LDL.LU R244, [R1+0x2a4] ;  /* 0x0002a40001f47983 */ /* 0x002ea20000300800 */
[----:B------:R-:W-:-:S02]  /*76120*/  IADD3 R168, R252, 0x27, RZ ;  /* 0x00000027fca87810 */ /* 0x000fc40007ffe0ff */
[----:B------:R-:W-:Y:S01]  /*76130*/  ISETP.LT.AND P5, PT, R138, c[0x0][0x178], !P0 ;  /* 0x00005e008a007a0c */ /* 0x000fe200047a1270 */
[----:B------:R-:W2:Y:S01]  /*76140*/  LDL.LU R246, [R1+0x244] ;  /* 0x0002440001f67983 */ /* 0x000ea20000300800 */
[----:B------:R-:W-:Y:S02]  /*76150*/  ISETP.LT.AND P6, PT, R139, c[0x0][0x178], !P0 ;  /* 0x00005e008b007a0c */ /* 0x000fe400047c1270 */
[----:B------:R-:W-:Y:S01]  /*76160*/  ISETP.GE.AND P2, PT, R168, c[0x0][0x17c], PT ;  /* 0x00005f00a8007a0c */ /* 0x000fe20003f46270 */
[----:B------:R-:W2:Y:S01]  /*76170*/  LDL.LU R171, [R1+0x390] ;  /* 0x0003900001ab7983 */ /* 0x000ea20000300800 */
[----:B------:R-:W-:Y:S02]  /*76180*/  ISETP.LT.AND P4, PT, R99, c[0x0][0x178], !P0 ;  /* 0x00005e0063007a0c */ /* 0x000fe40004781270 */
[----:B------:R-:W-:Y:S01]  /*76190*/  IADD3 R168, R169, c[0x0][0x198], RZ ;  /* 0x00006600a9a87a10 */ /* 0x000fe20007ffe0ff */
[----:B------:R-:W2:Y:S01]  /*761a0*/  LDL.LU R172, [R1+0x330] ;  /* 0x0003300001ac7983 */ /* 0x000ea20000300800 */
[----:B------:R-:W-:-:S03]  /*761b0*/  ISETP.LT.AND P1, PT, R174, c[0x0][0x178], !P0 ;  /* 0x00005e00ae007a0c */ /* 0x000fc60004721270 */
[----:B------:R-:W-:Y:S01]  /*761c0*/  IMAD.WIDE R166, R168, 0x4, R162 ;  /* 0x00000004a8a67825 */ /* 0x000fe200078e02a2 */
[----:B------:R-:W-:Y:S01]  /*761d0*/  ISETP.LT.AND P3, PT, R138, c[0x0][0x178], !P2 ;  /* 0x00005e008a007a0c */ /* 0x000fe20005761270 */
[----:B------:R-:W2:Y:S02]  /*761e0*/  LDL.LU R248, [R1+0x2d0] ;  /* 0x0002d00001f87983 */ /* 0x000ea40000300800 */
[----:B------:R-:W-:-:S04]  /*761f0*/  IMAD.WIDE R164, R168, 0x4, R160 ;  /* 0x00000004a8a47825 */ /* 0x000fc800078e02a0 */
[C---:B------:R-:W-:Y:S01]  /*76200*/  IMAD.WIDE R2, R168.reuse, 0x4, R6 ;  /* 0x00000004a8027825 */ /* 0x040fe200078e0206 */
[----:B------:R1:W-:Y:S01]  /*76210*/  @P5 STG.E [R166.64], R249 ;  /* 0x000000f9a6005986 */ /* 0x0003e2000c101906 */
[----:B------:R-:W-:-:S03]  /*76220*/  IADD3 R169, R168, c[0x0][0x198], RZ ;  /* 0x00006600a8a97a10 */ /* 0x000fc60007ffe0ff */
[----:B------:R1:W-:Y:S01]  /*76230*/  @P6 STG.E [R164.64], R173 ;  /* 0x000000ada4006986 */ /* 0x0003e2000c101906 */
[----:B------:R-:W-:-:S03]  /*76240*/  ISETP.LT.AND P5, PT, R139, c[0x0][0x178], !P2 ;  /* 0x00005e008b007a0c */ /* 0x000fc600057a1270 */
[----:B------:R1:W-:Y:S01]  /*76250*/  @P4 STG.E [R2.64], R175 ;  /* 0x000000af02004986 */ /* 0x0003e2000c101906 */
[----:B------:R-:W-:Y:S02]  /*76260*/  ISETP.LT.AND P6, PT, R99, c[0x0][0x178], !P2 ;  /* 0x00005e0063007a0c */ /* 0x000fe400057c1270 */
[----:B-1----:R-:W-:Y:S01]  /*76270*/  IADD3 R166, R252, 0x2a, RZ ;  /* 0x0000002afca67810 */ /* 0x002fe20007ffe0ff */
[----:B------:R-:W-:Y:S01]  /*76280*/  IMAD.WIDE R164, R169, 0x4, R162 ;  /* 0x00000004a9a47825 */ /* 0x000fe200078e02a2 */
[----:B------:R-:W2:Y:S03]  /*76290*/  LDL.LU R175, [R1+0x270] ;  /* 0x0002700001af7983 */ /* 0x000ea60000300800 */
[----:B------:R-:W-:Y:S01]  /*762a0*/  IMAD.WIDE R2, R168, 0x4, R4 ;  /* 0x00000004a8027825 */ /* 0x000fe200078e0204 */
[----:B------:R-:W-:-:S04]  /*762b0*/  ISETP.GE.AND P0, PT, R166, c[0x0][0x17c], PT ;  /* 0x00005f00a6007a0c */ /* 0x000fc80003f06270 */
[----:B------:R1:W-:Y:S01]  /*762c0*/  @P1 STG.E [R2.64], R243 ;  /* 0x000000f302001986 */ /* 0x0003e2000c101906 */
[----:B------:R-:W-:-:S04]  /*762d0*/  IMAD.WIDE R166, R169, 0x4, R160 ;  /* 0x00000004a9a67825 */ /* 0x000fc800078e02a0 */
[----:B-1----:R-:W-:Y:S01]  /*762e0*/  IMAD.WIDE R2, R169, 0x4, R6 ;  /* 0x00000004a9027825 */ /* 0x002fe200078e0206 */
[----:B----4-:R1:W-:Y:S04]  /*762f0*/  @P3 STG.E [R164.64], R247 ;  /* 0x000000f7a4003986 */ /* 0x0103e8000c101906 */
[----:B-1----:R-:W4:Y:S04]  /*76300*/  LDL.LU R247, [R1+0x394] ;  /* 0x0003940001f77983 */ /* 0x002f280000300800 */
[----:B---3--:R1:W-:Y:S04]  /*76310*/  @P5 STG.E [R166.64], R245 ;  /* 0x000000f5a6005986 */ /* 0x0083e8000c101906 */
[----:B------:R-:W3:Y:S04]  /*76320*/  LDL.LU R243, [R1+0x334] ;  /* 0x0003340001f37983 */ /* 0x000ee80000300800 */
[----:B-1----:R-:W3:Y:S04]  /*76330*/  LDL.LU R245, [R1+0x2d4] ;  /* 0x0002d40001f57983 */ /* 0x002ee80000300800 */
[----:B--2---:R1:W-:Y:S04]  /*76340*/  @P6 STG.E [R2.64], R244 ;  /* 0x000000f402006986 */ /* 0x0043e8000c101906 */
[----:B-1----:R-:W2:Y:S01]  /*76350*/  LDL.LU R244, [R1+0x274] ;  /* 0x0002740001f47983 */ /* 0x002ea20000300800 */
[----:B------:R-:W-:-:S02]  /*76360*/  IADD3 R170, R252, 0x28, RZ ;  /* 0x00000028fcaa7810 */ /* 0x000fc40007ffe0ff */
[----:B------:R-:W-:Y:S01]  /*76370*/  ISETP.LT.AND P2, PT, R174, c[0x0][0x178], !P2 ;  /* 0x00005e00ae007a0c */ /* 0x000fe20005741270 */
[----:B------:R-:W2:Y:S01]  /*76380*/  LDL.LU R251, [R1+0x3c0] ;  /* 0x0003c00001fb7983 */ /* 0x000ea20000300800 */
[----:B------:R-:W-:Y:S02]  /*76390*/  ISETP.GE.AND P4, PT, R170, c[0x0][0x17c], PT ;  /* 0x00005f00aa007a0c */ /* 0x000fe40003f86270 */
[----:B------:R-:W-:Y:S01]  /*763a0*/  IADD3 R164, R252, 0x29, RZ ;  /* 0x00000029fca47810 */ /* 0x000fe20007ffe0ff */
[----:B------:R-:W2:Y:S01]  /*763b0*/  LDL.LU R250, [R1+0x370] ;  /* 0x0003700001fa7983 */ /* 0x000ea20000300800 */
[----:B------:R-:W-:Y:S02]  /*763c0*/  ISETP.LT.AND P5, PT, R138, c[0x0][0x178], !P4 ;  /* 0x00005e008a007a0c */ /* 0x000fe400067a1270 */
[----:B------:R-:W-:Y:S01]  /*763d0*/  ISETP.LT.AND P3, PT, R139, c[0x0][0x178], !P4 ;  /* 0x00005e008b007a0c */ /* 0x000fe20006761270 */
[----:B------:R-:W2:Y:S01]  /*763e0*/  LDL.LU R249, [R1+0x320] ;  /* 0x0003200001f97983 */ /* 0x000ea20000300800 */
[----:B------:R-:W-:-:S02]  /*763f0*/  ISETP.LT.AND P1, PT, R99, c[0x0][0x178], !P4 ;  /* 0x00005e0063007a0c */ /* 0x000fc40006721270 */
[C---:B------:R-:W-:Y:S01]  /*76400*/  IADD3 R170, R169.reuse, c[0x0][0x198], RZ ;  /* 0x00006600a9aa7a10 */ /* 0x040fe20007ffe0ff */
[----:B------:R-:W2:Y:S01]  /*76410*/  LDL.LU R173, [R1+0x2b0] ;  /* 0x0002b00001ad7983 */ /* 0x000ea20000300800 */
[----:B------:R-:W-:Y:S01]  /*76420*/  ISETP.LT.AND P4, PT, R174, c[0x0][0x178], !P4 ;  /* 0x00005e00ae007a0c */ /* 0x000fe20006781270 */
[----:B------:R-:W-:Y:S01]  /*76430*/  IMAD.WIDE R168, R169, 0x4, R4 ;  /* 0x00000004a9a87825 */ /* 0x000fe200078e0204 */
[----:B------:R-:W-:-:S03]  /*76440*/  ISETP.GE.AND P6, PT, R164, c[0x0][0x17c], PT ;  /* 0x00005f00a4007a0c */ /* 0x000fc60003fc6270 */
[C---:B------:R-:W-:Y:S01]  /*76450*/  IMAD.WIDE R2, R170.reuse, 0x4, R162 ;  /* 0x00000004aa027825 */ /* 0x040fe200078e02a2 */
[----:B------:R1:W-:Y:S03]  /*76460*/  @P2 STG.E [R168.64], R246 ;  /* 0x000000f6a8002986 */ /* 0x0003e6000c101906 */
[----:B------:R-:W-:Y:S01]  /*76470*/  IMAD.WIDE R164, R170, 0x4, R160 ;  /* 0x00000004aaa47825 */ /* 0x000fe200078e02a0 */
[----:B------:R-:W-:-:S03]  /*76480*/  ISETP.LT.AND P2, PT, R138, c[0x0][0x178], !P6 ;  /* 0x00005e008a007a0c */ /* 0x000fc60007741270 */
[C---:B------:R-:W-:Y:S01]  /*76490*/  IMAD.WIDE R166, R170.reuse, 0x4, R6 ;  /* 0x00000004aaa67825 */ /* 0x040fe200078e0206 */
[----:B------:R1:W-:Y:S03]  /*764a0*/  @P5 STG.E [R2.64], R171 ;  /* 0x000000ab02005986 */ /* 0x0003e6000c101906 */
[C---:B-1----:R-:W-:Y:S01]  /*764b0*/  IMAD.WIDE R168, R170.reuse, 0x4, R4 ;  /* 0x00000004aaa87825 */ /* 0x042fe200078e0204 */
[----:B------:R-:W-:Y:S01]  /*764c0*/  @P3 STG.E [R164.64], R172 ;  /* 0x000000aca4003986 */ /* 0x000fe2000c101906 */
[----:B------:R-:W-:-:S03]  /*764d0*/  IADD3 R170, R170, c[0x0][0x198], RZ ;  /* 0x00006600aaaa7a10 */ /* 0x000fc60007ffe0ff */
[----:B------:R1:W-:Y:S01]  /*764e0*/  @P1 STG.E [R166.64], R248 ;  /* 0x000000f8a6001986 */ /* 0x0003e2000c101906 */
[----:B------:R-:W-:-:S03]  /*764f0*/  ISETP.LT.AND P3, PT, R99, c[0x0][0x178], !P6 ;  /* 0x00005e0063007a0c */ /* 0x000fc60007761270 */
[----:B------:R-:W-:Y:S01]  /*76500*/  @P4 STG.E [R168.64], R175 ;  /* 0x000000afa8004986 */ /* 0x000fe2000c101906 */
[----:B------:R-:W-:Y:S02]  /*76510*/  ISETP.LT.AND P4, PT, R139, c[0x0][0x178], !P6 ;  /* 0x00005e008b007a0c */ /* 0x000fe40007781270 */
[----:B------:R-:W-:Y:S01]  /*76520*/  ISETP.LT.AND P6, PT, R174, c[0x0][0x178], !P6 ;  /* 0x00005e00ae007a0c */ /* 0x000fe200077c1270 */
[----:B------:R-:W2:Y:S01]  /*76530*/  LDL.LU R246, [R1+0x3c4] ;  /* 0x0003c40001f67983 */ /* 0x000ea20000300800 */
[----:B------:R-:W-:Y:S01]  /*76540*/  IADD3 R2, R252, 0x2b, RZ ;  /* 0x0000002bfc027810 */ /* 0x000fe20007ffe0ff */
[----:B-1----:R-:W-:-:S03]  /*76550*/  IMAD.WIDE R166, R170, 0x4, R162 ;  /* 0x00000004aaa67825 */ /* 0x002fc600078e02a2 */
[----:B------:R-:W-:Y:S01]  /*76560*/  ISETP.GE.AND P1, PT, R2, c[0x0][0x17c], PT ;  /* 0x00005f0002007a0c */ /* 0x000fe20003f26270 */
[----:B------:R-:W-:-:S04]  /*76570*/  IMAD.WIDE R2, R170, 0x4, R160 ;  /* 0x00000004aa027825 */ /* 0x000fc800078e02a0 */
[C---:B------:R-:W-:Y:S01]  /*76580*/  IMAD.WIDE R164, R170.reuse, 0x4, R6 ;  /* 0x00000004aaa47825 */ /* 0x040fe200078e0206 */
[----:B----4-:R1:W-:Y:S04]  /*76590*/  @P2 STG.E [R166.64], R247 ;  /* 0x000000f7a6002986 */ /* 0x0103e8000c101906 */
[----:B---3--:R-:W-:Y:S04]  /*765a0*/  @P4 STG.E [R2.64], R243 ;  /* 0x000000f302004986 */ /* 0x008fe8000c101906 */
[----:B-1----:R-:W3:Y:S01]  /*765b0*/  LDL.LU R247, [R1+0x374] ;  /* 0x0003740001f77983 */ /* 0x002ee20000300800 */
[----:B------:R-:W-:-:S03]  /*765c0*/  IMAD.WIDE R166, R170, 0x4, R4 ;  /* 0x00000004aaa67825 */ /* 0x000fc600078e0204 */
[----:B------:R1:W-:Y:S04]  /*765d0*/  @P3 STG.E [R164.64], R245 ;  /* 0x000000f5a4003986 */ /* 0x0003e8000c101906 */
[----:B-1----:R-:W4:Y:S04]  /*765e0*/  LDL.LU R245, [R1+0x324] ;  /* 0x0003240001f57983 */ /* 0x002f280000300800 */
[----:B--2---:R1:W-:Y:S04]  /*765f0*/  @P6 STG.E [R166.64], R244 ;  /* 0x000000f4a6006986 */ /* 0x0043e8000c101906 */
[----:B-1----:R-:W2:Y:S01]  /*76600*/  LDL.LU R244, [R1+0x2b4] ;  /* 0x0002b40001f47983 */ /* 0x002ea20000300800 */
[----:B------:R-:W-:-:S02]  /*76610*/  ISETP.LT.AND P5, PT, R138, c[0x0][0x178], !P0 ;  /* 0x00005e008a007a0c */ /* 0x000fc400047a1270 */
[----:B------:R-:W-:Y:S01]  /*76620*/  IADD3 R168, R170, c[0x0][0x198], RZ ;  /* 0x00006600aaa87a10 */ /* 0x000fe20007ffe0ff */
[----:B------:R-:W2:Y:S04]  /*76630*/  LDL.LU R248, [R1+0x3f0] ;  /* 0x0003f00001f87983 */ /* 0x000ea80000300800 */
[----:B------:R-:W-:Y:S01]  /*76640*/  IMAD.WIDE R2, R168, 0x4, R162 ;  /* 0x00000004a8027825 */ /* 0x000fe200078e02a2 */
[----:B------:R-:W-:Y:S01]  /*76650*/  ISETP.LT.AND P3, PT, R139, c[0x0][0x178], !P0 ;  /* 0x00005e008b007a0c */ /* 0x000fe20004761270 */
[----:B------:R-:W2:Y:S01]  /*76660*/  LDL.LU R175, [R1+0x3b0] ;  /* 0x0003b00001af7983 */ /* 0x000ea20000300800 */
[----:B------:R-:W-:-:S03]  /*76670*/  ISETP.LT.AND P4, PT, R99, c[0x0][0x178], !P0 ;  /* 0x00005e0063007a0c */ /* 0x000fc60004781270 */
[----:B------:R1:W-:Y:S01]  /*76680*/  @P5 STG.E [R2.64], R251 ;  /* 0x000000fb02005986 */ /* 0x0003e2000c101906 */
[----:B------:R-:W-:Y:S02]  /*76690*/  ISETP.LT.AND P5, PT, R174, c[0x0][0x178], !P0 ;  /* 0x00005e00ae007a0c */ /* 0x000fe400047a1270 */
[----:B------:R-:W-:Y:S01]  /*766a0*/  IADD3 R166, R252, 0x2c, RZ ;  /* 0x0000002cfca67810 */ /* 0x000fe20007ffe0ff */
[----:B------:R-:W-:Y:S01]  /*766b0*/  IMAD.WIDE R164, R168, 0x4, R160 ;  /* 0x00000004a8a47825 */ /* 0x000fe200078e02a0 */
[----:B------:R-:W-:Y:S01]  /*766c0*/  ISETP.LT.AND P6, PT, R138, c[0x0][0x178], !P1 ;  /* 0x00005e008a007a0c */ /* 0x000fe20004fc1270 */
[----:B------:R-:W2:Y:S01]  /*766d0*/  LDL.LU R243, [R1+0x350] ;  /* 0x0003500001f37983 */ /* 0x000ea20000300800 */
[----:B------:R-:W-:Y:S01]  /*766e0*/  ISETP.GE.AND P2, PT, R166, c[0x0][0x17c], PT ;  /* 0x00005f00a6007a0c */ /* 0x000fe20003f46270 */
[----:B------:R-:W-:Y:S01]  /*766f0*/  IMAD.WIDE R166, R168, 0x4, R4 ;  /* 0x00000004a8a67825 */ /* 0x000fe200078e0204 */
[----:B------:R-:W-:-:S03]  /*76700*/  ISETP.LT.AND P0, PT, R139, c[0x0][0x178], !P1 ;  /* 0x00005e008b007a0c */ /* 0x000fc60004f01270 */
[C---:B-1----:R-:W-:Y:S01]  /*76710*/  IMAD.WIDE R2, R168.reuse, 0x4, R6 ;  /* 0x00000004a8027825 */ /* 0x042fe200078e0206 */
[----:B------:R-:W-:Y:S01]  /*76720*/  IADD3 R169, R168, c[0x0][0x198], RZ ;  /* 0x00006600a8a97a10 */ /* 0x000fe20007ffe0ff */
[----:B------:R1:W-:Y:S04]  /*76730*/  @P3 STG.E [R164.64], R250 ;  /* 0x000000faa4003986 */ /* 0x0003e8000c101906 */
[----:B------:R1:W-:Y:S04]  /*76740*/  @P4 STG.E [R2.64], R249 ;  /* 0x000000f902004986 */ /* 0x0003e8000c101906 */
[----:B------:R-:W-:Y:S01]  /*76750*/  @P5 STG.E [R166.64], R173 ;  /* 0x000000ada6005986 */ /* 0x000fe2000c101906 */
[----:B------:R-:W-:-:S02]  /*76760*/  ISETP.LT.AND P5, PT, R99, c[0x0][0x178], !P1 ;  /* 0x00005e0063007a0c */ /* 0x000fc40004fa1270 */
[----:B------:R-:W-:Y:S01]  /*76770*/  ISETP.LT.AND P1, PT, R174, c[0x0][0x178], !P1 ;  /* 0x00005e00ae007a0c */ /* 0x000fe20004f21270 */
[----:B-1----:R-:W-:-:S04]  /*76780*/  IMAD.WIDE R164, R169, 0x4, R162 ;  /* 0x00000004a9a47825 */ /* 0x002fc800078e02a2 */
[C---:B------:R-:W-:Y:S01]  /*76790*/  IMAD.WIDE R2, R169.reuse, 0x4, R160 ;  /* 0x00000004a9027825 */ /* 0x040fe200078e02a0 */
[----:B------:R1:W-:Y:S04]  /*767a0*/  @P6 STG.E [R164.64], R246 ;  /* 0x000000f6a4006986 */ /* 0x0003e8000c101906 */
[----:B-1----:R-:W2:Y:S01]  /*767b0*/  LDL.LU R246, [R1+0x2e0] ;  /* 0x0002e00001f67983 */ /* 0x002ea20000300800 */
[----:B------:R-:W-:-:S03]  /*767c0*/  IMAD.WIDE R164, R169, 0x4, R4 ;  /* 0x00000004a9a47825 */ /* 0x000fc600078e0204 */
[----:B---3--:R1:W-:Y:S04]  /*767d0*/  @P0 STG.E [R2.64], R247 ;  /* 0x000000f702000986 */ /* 0x0083e8000c101906 */
[----:B-1----:R-:W3:Y:S01]  /*767e0*/  LDL.LU R247, [R1+0x3f4] ;  /* 0x0003f40001f77983 */ /* 0x002ee20000300800 */
[----:B------:R-:W-:-:S03]  /*767f0*/  IMAD.WIDE R2, R169, 0x4, R6 ;  /* 0x00000004a9027825 */ /* 0x000fc600078e0206 */
[----:B------:R-:W3:Y:S04]  /*76800*/  LDL.LU R173, [R1+0x3b4] ;  /* 0x0003b40001ad7983 */ /* 0x000ee80000300800 */
[----:B----4-:R1:W-:Y:S04]  /*76810*/  @P5 STG.E [R2.64], R245 ;  /* 0x000000f502005986 */ /* 0x0103e8000c101906 */
[----:B-1----:R-:W4:Y:S04]  /*76820*/  LDL.LU R245, [R1+0x354] ;  /* 0x0003540001f57983 */ /* 0x002f280000300800 */
[----:B--2---:R1:W-:Y:S04]  /*76830*/  @P1 STG.E [R164.64], R244 ;  /* 0x000000f4a4001986 */ /* 0x0043e8000c101906 */
[----:B-1----:R-:W2:Y:S01]  /*76840*/  LDL.LU R244, [R1+0x2e4] ;  /* 0x0002e40001f47983 */ /* 0x002ea20000300800 */
[----:B------:R-:W-:-:S02]  /*76850*/  ISETP.LT.AND P4, PT, R138, c[0x0][0x178], !P2 ;  /* 0x00005e008a007a0c */ /* 0x000fc40005781270 */
[----:B------:R-:W-:Y:S01]  /*76860*/  ISETP.LT.AND P6, PT, R139, c[0x0][0x178], !P2 ;  /* 0x00005e008b007a0c */ /* 0x000fe200057c1270 */
[----:B------:R-:W2:Y:S01]  /*76870*/  LDL.LU R250, [R1+0x420] ;  /* 0x0004200001fa7983 */ /* 0x000ea20000300800 */
[----:B------:R-:W-:Y:S02]  /*76880*/  ISETP.LT.AND P3, PT, R99, c[0x0][0x178], !P2 ;  /* 0x00005e0063007a0c */ /* 0x000fe40005761270 */
[C---:B------:R-:W-:Y:S02]  /*76890*/  IADD3 R166, R252.reuse, 0x2d, RZ ;  /* 0x0000002dfca67810 */ /* 0x040fe40007ffe0ff */
[----:B------:R-:W-:Y:S02]  /*768a0*/  IADD3 R168, R169, c[0x0][0x198], RZ ;  /* 0x00006600a9a87a10 */ /* 0x000fe40007ffe0ff */
[----:B------:R-:W-:Y:S02]  /*768b0*/  IADD3 R167, R252, 0x34, RZ ;  /* 0x00000034fca77810 */ /* 0x000fe40007ffe0ff */
[----:B------:R-:W-:Y:S01]  /*768c0*/  ISETP.GE.AND P5, PT, R166, c[0x0][0x17c], PT ;  /* 0x00005f00a6007a0c */ /* 0x000fe20003fa6270 */
[----:B------:R-:W-:Y:S01]  /*768d0*/  IMAD.WIDE R2, R168, 0x4, R162 ;  /* 0x00000004a8027825 */ /* 0x000fe200078e02a2 */
[----:B------:R-:W-:-:S02]  /*768e0*/  ISETP.GE.AND P0, PT, R167, c[0x0][0x17c], PT ;  /* 0x00005f00a7007a0c */ /* 0x000fc40003f06270 */
[----:B------:R-:W-:Y:S01]  /*768f0*/  ISETP.LT.AND P2, PT, R174, c[0x0][0x178], !P2 ;  /* 0x00005e00ae007a0c */ /* 0x000fe20005741270 */
[----:B------:R-:W-:Y:S01]  /*76900*/  IMAD.WIDE R164, R168, 0x4, R160 ;  /* 0x00000004a8a47825 */ /* 0x000fe200078e02a0 */
[----:B------:R-:W-:-:S03]  /*76910*/  ISETP.LT.AND P1, PT, R138, c[0x0][0x178], !P5 ;  /* 0x00005e008a007a0c */ /* 0x000fc60006f21270 */
[C---:B------:R-:W-:Y:S01]  /*76920*/  IMAD.WIDE R166, R168.reuse, 0x4, R6 ;  /* 0x00000004a8a67825 */ /* 0x040fe200078e0206 */
[----:B------:R1:W-:Y:S01]  /*76930*/  @P4 STG.E [R2.64], R248 ;  /* 0x000000f802004986 */ /* 0x0003e2000c101906 */
[----:B------:R-:W-:-:S03]  /*76940*/  IADD3 R169, R168, c[0x0][0x198], RZ ;  /* 0x00006600a8a97a10 */ /* 0x000fc60007ffe0ff */
[----:B------:R1:W-:Y:S01]  /*76950*/  @P6 STG.E [R164.64], R175 ;  /* 0x000000afa4006986 */ /* 0x0003e2000c101906 */
[----:B------:R-:W-:-:S03]  /*76960*/  ISETP.LT.AND P6, PT, R99, c[0x0][0x178], !P5 ;  /* 0x00005e0063007a0c */ /* 0x000fc60006fc1270 */
[----:B------:R1:W-:Y:S01]  /*76970*/  @P3 STG.E [R166.64], R243 ;  /* 0x000000f3a6003986 */ /* 0x0003e2000c101906 */
[----:B------:R-:W-:Y:S02]  /*76980*/  ISETP.LT.AND P3, PT, R139, c[0x0][0x178], !P5 ;  /* 0x00005e008b007a0c */ /* 0x000fe40006f61270 */
[----:B------:R-:W-:Y:S01]  /*76990*/  ISETP.LT.AND P5, PT, R174, c[0x0][0x178], !P5 ;  /* 0x00005e00ae007a0c */ /* 0x000fe20006fa1270 */
[----:B-1----:R-:W-:Y:S01]  /*769a0*/  IMAD.WIDE R2, R168, 0x4, R4 ;  /* 0x00000004a8027825 */ /* 0x002fe200078e0204 */
[----:B------:R-:W2:Y:S03]  /*769b0*/  LDL.LU R175, [R1+0x3d0] ;  /* 0x0003d00001af7983 */ /* 0x000ea60000300800 */
[----:B------:R-:W-:Y:S01]  /*769c0*/  IMAD.WIDE R164, R169, 0x4, R162 ;  /* 0x00000004a9a47825 */ /* 0x000fe200078e02a2 */
[----:B------:R-:W-:Y:S01]  /*769d0*/  IADD3 R166, R252, 0x2e, RZ ;  /* 0x0000002efca67810 */ /* 0x000fe20007ffe0ff */
[----:B------:R-:W2:Y:S03]  /*769e0*/  LDL.LU R243, [R1+0x380] ;  /* 0x0003800001f37983 */ /* 0x000ea60000300800 */
[----:B------:R-:W-:Y:S01]  /*769f0*/  ISETP.GE.AND P4, PT, R166, c[0x0][0x17c], PT ;  /* 0x00005f00a6007a0c */ /* 0x000fe20003f86270 */
[----:B------:R1:W-:Y:S01]  /*76a00*/  @P2 STG.E [R2.64], R246 ;  /* 0x000000f602002986 */ /* 0x0003e2000c101906 */
[----:B------:R-:W-:-:S04]  /*76a10*/  IADD3 R166, R252, 0x2f, RZ ;  /* 0x0000002ffca67810 */ /* 0x000fc80007ffe0ff */
[----:B------:R-:W-:Y:S01]  /*76a20*/  ISETP.GE.AND P2, PT, R166, c[0x0][0x17c], PT ;  /* 0x00005f00a6007a0c */ /* 0x000fe20003f46270 */
[C---:B------:R-:W-:Y:S01]  /*76a30*/  IMAD.WIDE R166, R169.reuse, 0x4, R4 ;  /* 0x00000004a9a67825 */ /* 0x040fe200078e0204 */
[----:B-1----:R-:W2:Y:S03]  /*76a40*/  LDL.LU R246, [R1+0x340] ;  /* 0x0003400001f67983 */ /* 0x002ea60000300800 */
[C---:B------:R-:W-:Y:S01]  /*76a50*/  IMAD.WIDE R2, R169.reuse, 0x4, R160 ;  /* 0x00000004a9027825 */ /* 0x040fe200078e02a0 */
[----:B---3--:R1:W-:Y:S04]  /*76a60*/  @P1 STG.E [R164.64], R247 ;  /* 0x000000f7a4001986 */ /* 0x0083e8000c101906 */
[----:B------:R-:W-:Y:S01]  /*76a70*/  @P3 STG.E [R2.64], R173 ;  /* 0x000000ad02003986 */ /* 0x000fe2000c101906 */
[----:B-1----:R-:W-:-:S03]  /*76a80*/  IMAD.WIDE R164, R169, 0x4, R6 ;  /* 0x00000004a9a47825 */ /* 0x002fc600078e0206 */
[----:B------:R-:W3:Y:S04]  /*76a90*/  LDL.LU R247, [R1+0x424] ;  /* 0x0004240001f77983 */ /* 0x000ee80000300800 */
[----:B----4-:R-:W-:Y:S04]  /*76aa0*/  @P6 STG.E [R164.64], R245 ;  /* 0x000000f5a4006986 */ /* 0x010fe8000c101906 */
[----:B--2---:R1:W-:Y:S04]  /*76ab0*/  @P5 STG.E [R166.64], R244 ;  /* 0x000000f4a6005986 */ /* 0x0043e8000c101906 */
[----:B-1----:R-:W2:Y:S04]  /*76ac0*/  LDL.LU R244, [R1+0x3d4] ;  /* 0x0003d40001f47983 */ /* 0x002ea80000300800 */
[----:B------:R-:W4:Y:S04]  /*76ad0*/  LDL.LU R249, [R1+0x384] ;  /* 0x0003840001f97983 */ /* 0x000f280000300800 */
[----:B------:R-:W4:Y:S01]  /*76ae0*/  LDL.LU R245, [R1+0x344] ;  /* 0x0003440001f57983 */ /* 0x000f220000300800 */
[----:B------:R-:W-:-:S02]  /*76af0*/  ISETP.LT.AND P1, PT, R138, c[0x0][0x178], !P4 ;  /* 0x00005e008a007a0c */ /* 0x000fc40006721270 */
[----:B------:R-:W-:Y:S01]  /*76b00*/  ISETP.LT.AND P3, PT, R139, c[0x0][0x178], !P4 ;  /* 0x00005e008b007a0c */ /* 0x000fe20006761270 */
[----:B------:R-:W4:Y:S01]  /*76b10*/  LDL.LU R248, [R1+0x298] ;  /* 0x0002980001f87983 */ /* 0x000f220000300800 */
[----:B------:R-:W-:Y:S02]  /*76b20*/  IADD3 R168, R169, c[0x0][0x198], RZ ;  /* 0x00006600a9a87a10 */ /* 0x000fe40007ffe0ff */
[----:B------:R-:W-:Y:S01]  /*76b30*/  ISETP.LT.AND P6, PT, R99, c[0x0][0x178], !P4 ;  /* 0x00005e0063007a0c */ /* 0x000fe200067c1270 */
[----:B------:R-:W4:Y:S01]  /*76b40*/  LDL.LU R173, [R1+0x258] ;  /* 0x0002580001ad7983 */ /* 0x000f220000300800 */
[----:B------:R-:W-:Y:S01]  /*76b50*/  ISETP.LT.AND P4, PT, R174, c[0x0][0x178], !P4 ;  /* 0x00005e00ae007a0c */ /* 0x000fe20006781270 */
[----:B------:R-:W-:Y:S01]  /*76b60*/  IMAD.WIDE R2, R168, 0x4, R162 ;  /* 0x00000004a8027825 */ /* 0x000fe200078e02a2 */
[----:B------:R-:W-:Y:S02]  /*76b70*/  IADD3 R166, R252, 0x30, RZ ;  /* 0x00000030fca67810 */ /* 0x000fe40007ffe0ff */
[----:B------:R-:W-:Y:S01]  /*76b80*/  ISETP.LT.AND P5, PT, R138, c[0x0][0x178], !P2 ;  /* 0x00005e008a007a0c */ /* 0x000fe200057a1270 */
[C---:B------:R-:W-:Y:S01]  /*76b90*/  IMAD.WIDE R164, R168.reuse, 0x4, R160 ;  /* 0x00000004a8a47825 */ /* 0x040fe200078e02a0 */
[----:B------:R1:W-:Y:S01]  /*76ba0*/  @P1 STG.E [R2.64], R250 ;  /* 0x000000fa02001986 */ /* 0x0003e2000c101906 */
[----:B------:R-:W-:-:S02]  /*76bb0*/  IADD3 R169, R168, c[0x0][0x198], RZ ;  /* 0x00006600a8a97a10 */ /* 0x000fc40007ffe0ff */
[----:B------:R-:W-:Y:S01]  /*76bc0*/  ISETP.GE.AND P1, PT, R166, c[0x0][0x17c], PT ;  /* 0x00005f00a6007a0c */ /* 0x000fe20003f26270 */
[C---:B------:R-:W-:Y:S01]  /*76bd0*/  IMAD.WIDE R166, R168.reuse, 0x4, R4 ;  /* 0x00000004a8a67825 */ /* 0x040fe200078e0204 */
[----:B------:R1:W-:Y:S01]  /*76be0*/  @P3 STG.E [R164.64], R175 ;  /* 0x000000afa4003986 */ /* 0x0003e2000c101906 */
[----:B------:R-:W-:Y:S02]  /*76bf0*/  ISETP.LT.AND P3, PT, R139, c[0x0][0x178], !P2 ;  /* 0x00005e008b007a0c */ /* 0x000fe40005761270 */
[----:B-1----:R-:W-:-:S04]  /*76c00*/  IMAD.WIDE R2, R168, 0x4, R6 ;  /* 0x00000004a8027825 */ /* 0x002fc800078e0206 */
[----:B------:R-:W-:Y:S01]  /*76c10*/  IMAD.WIDE R164, R169, 0x4, R162 ;  /* 0x00000004a9a47825 */ /* 0x000fe200078e02a2 */
[----:B------:R1:W-:Y:S04]  /*76c20*/  @P6 STG.E [R2.64], R243 ;  /* 0x000000f302006986 */ /* 0x0003e8000c101906 */
[----:B------:R-:W4:Y:S04]  /*76c30*/  LDL.LU R175, [R1+0x208] ;  /* 0x0002080001af7983 */ /* 0x000f280000300800 */
[----:B------:R1:W-:Y:S01]  /*76c40*/  @P4 STG.E [R166.64], R246 ;  /* 0x000000f6a6004986 */ /* 0x0003e2000c101906 */
[----:B------:R-:W-:-:S02]  /*76c50*/  ISETP.LT.AND P4, PT, R99, c[0x0][0x178], !P2 ;  /* 0x00005e0063007a0c */ /* 0x000fc40005781270 */
[----:B------:R-:W-:Y:S01]  /*76c60*/  ISETP.LT.AND P2, PT, R174, c[0x0][0x178], !P2 ;  /* 0x00005e00ae007a0c */ /* 0x000fe20005741270 */
[----:B-1----:R-:W4:Y:S01]  /*76c70*/  LDL.LU R243, [R1+0x188] ;  /* 0x0001880001f37983 */ /* 0x002f220000300800 */
[----:B------:R-:W-:-:S03]  /*76c80*/  IMAD.WIDE R2, R169, 0x4, R6 ;  /* 0x00000004a9027825 */ /* 0x000fc600078e0206 */
[----:B------:R-:W4:Y:S01]  /*76c90*/  LDL.LU R246, [R1+0x29c] ;  /* 0x00029c0001f67983 */ /* 0x000f220000300800 */
[----:B------:R-:W-:-:S03]  /*76ca0*/  IMAD.WIDE R166, R169, 0x4, R4 ;  /* 0x00000004a9a67825 */ /* 0x000fc600078e0204 */
[----:B---3--:R1:W-:Y:S02]  /*76cb0*/  @P5 STG.E [R164.64], R247 ;  /* 0x000000f7a4005986 */ /* 0x0083e4000c101906 */
[----:B-1----:R-:W-:Y:S02]  /*76cc0*/  IMAD.WIDE R164, R169, 0x4, R160 ;  /* 0x00000004a9a47825 */ /* 0x002fe400078e02a0 */
[----:B------:R-:W3:Y:S04]  /*76cd0*/  LDL.LU R247, [R1+0x25c] ;  /* 0x00025c0001f77983 */ /* 0x000ee80000300800 */
[----:B--2---:R1:W-:Y:S04]  /*76ce0*/  @P3 STG.E [R164.64], R244 ;  /* 0x000000f4a4003986 */ /* 0x0043e8000c101906 */
[----:B----4-:R-:W-:Y:S04]  /*76cf0*/  @P4 STG.E [R2.64], R249 ;  /* 0x000000f902004986 */ /* 0x010fe8000c101906 */
[----:B-1----:R-:W2:Y:S04]  /*76d00*/  LDL.LU R244, [R1+0x20c] ;  /* 0x00020c0001f47983 */ /* 0x002ea80000300800 */
[----:B------:R1:W-:Y:S04]  /*76d10*/  @P2 STG.E [R166.64], R245 ;  /* 0x000000f5a6002986 */ /* 0x0003e8000c101906 */
[----:B-1----:R-:W4:Y:S01]  /*76d20*/  LDL.LU R245, [R1+0x18c] ;  /* 0x00018c0001f57983 */ /* 0x002f220000300800 */
[----:B------:R-:W-:-:S02]  /*76d30*/  ISETP.LT.AND P5, PT, R138, c[0x0][0x178], !P1 ;  /* 0x00005e008a007a0c */ /* 0x000fc40004fa1270 */
[----:B------:R-:W-:Y:S01]  /*76d40*/  ISETP.LT.AND P6, PT, R139, c[0x0][0x178], !P1 ;  /* 0x00005e008b007a0c */ /* 0x000fe20004fc1270 */
[----:B------:R-:W4:Y:S01]  /*76d50*/  LDL.LU R251, [R1+0x1e8] ;  /* 0x0001e80001fb7983 */ /* 0x000f220000300800 */
[----:B------:R-:W-:Y:S02]  /*76d60*/  IADD3 R168, R169, c[0x0][0x198], RZ ;  /* 0x00006600a9a87a10 */ /* 0x000fe40007ffe0ff */
[----:B------:R-:W-:Y:S01]  /*76d70*/  IADD3 R170, R252, 0x31, RZ ;  /* 0x00000031fcaa7810 */ /* 0x000fe20007ffe0ff */
[----:B------:R-:W4:Y:S02]  /*76d80*/  LDL.LU R250, [R1+0x2fc] ;  /* 0x0002fc0001fa7983 */ /* 0x000f240000300800 */
[----:B------:R-:W-:Y:S01]  /*76d90*/  IMAD.WIDE R164, R168, 0x4, R162 ;  /* 0x00000004a8a47825 */ /* 0x000fe200078e02a2 */
[----:B------:R-:W-:Y:S01]  /*76da0*/  ISETP.GE.AND P3, PT, R170, c[0x0][0x17c], PT ;  /* 0x00005f00aa007a0c */ /* 0x000fe20003f66270 */
[----:B------:R-:W4:Y:S01]  /*76db0*/  LDL.LU R249, [R1+0x28c] ;  /* 0x00028c0001f97983 */ /* 0x000f220000300800 */
[----:B------:R-:W-:Y:S01]  /*76dc0*/  ISETP.LT.AND P2, PT, R99, c[0x0][0x178], !P1 ;  /* 0x00005e0063007a0c */ /* 0x000fe20004f41270 */
[----:B------:R-:W-:Y:S01]  /*76dd0*/  IMAD.WIDE R2, R168, 0x4, R160 ;  /* 0x00000004a8027825 */ /* 0x000fe200078e02a0 */
[----:B------:R-:W-:Y:S01]  /*76de0*/  ISETP.LT.AND P1, PT, R174, c[0x0][0x178], !P1 ;  /* 0x00005e00ae007a0c */ /* 0x000fe20004f21270 */
[----:B------:R1:W-:Y:S01]  /*76df0*/  @P5 STG.E [R164.64], R248 ;  /* 0x000000f8a4005986 */ /* 0x0003e2000c101906 */
[----:B------:R-:W-:-:S02]  /*76e00*/  ISETP.LT.AND P5, PT, R138, c[0x0][0x178], !P3 ;  /* 0x00005e008a007a0c */ /* 0x000fc40005fa1270 */
[----:B------:R-:W-:Y:S01]  /*76e10*/  ISETP.LT.AND P4, PT, R139, c[0x0][0x178], !P3 ;  /* 0x00005e008b007a0c */ /* 0x000fe20005f81270 */
[----:B------:R1:W-:Y:S01]  /*76e20*/  @P6 STG.E [R2.64], R173 ;  /* 0x000000ad02006986 */ /* 0x0003e2000c101906 */
[----:B------:R-:W-:Y:S02]  /*76e30*/  ISETP.LT.AND P6, PT, R99, c[0x0][0x178], !P3 ;  /* 0x00005e0063007a0c */ /* 0x000fe40005fc1270 */
[----:B------:R-:W-:Y:S02]  /*76e40*/  IADD3 R170, R168, c[0x0][0x198], RZ ;  /* 0x00006600a8aa7a10 */ /* 0x000fe40007ffe0ff */
[----:B------:R-:W-:Y:S01]  /*76e50*/  ISETP.LT.AND P3, PT, R174, c[0x0][0x178], !P3 ;  /* 0x00005e00ae007a0c */ /* 0x000fe20005f61270 */
[----:B-1----:R-:W-:-:S04]  /*76e60*/  IMAD.WIDE R164, R168, 0x4, R4 ;  /* 0x00000004a8a47825 */ /* 0x002fc800078e0204 */
[----:B------:R-:W-:-:S04]  /*76e70*/  IMAD.WIDE R2, R168, 0x4, R6 ;  /* 0x00000004a8027825 */ /* 0x000fc800078e0206 */
[C---:B------:R-:W-:Y:S01]  /*76e80*/  IMAD.WIDE R166, R170.reuse, 0x4, R162 ;  /* 0x00000004aaa67825 */ /* 0x040fe200078e02a2 */
[----:B------:R1:W-:Y:S03]  /*76e90*/  @P2 STG.E [R2.64], R175 ;  /* 0x000000af02002986 */ /* 0x0003e6000c101906 */
[----:B------:R-:W-:Y:S01]  /*76ea0*/  IMAD.WIDE R168, R170, 0x4, R160 ;  /* 0x00000004aaa87825 */ /* 0x000fe200078e02a0 */
[----:B------:R-:W-:Y:S01]  /*76eb0*/  @P1 STG.E [R164.64], R243 ;  /* 0x000000f3a4001986 */ /* 0x000fe2000c101906 */
[----:B------:R-:W-:-:S03]  /*76ec0*/  IADD3 R171, R252, 0x32, RZ ;  /* 0x00000032fcab7810 */ /* 0x000fc60007ffe0ff */
[----:B------:R1:W-:Y:S02]  /*76ed0*/  @P5 STG.E [R166.64], R246 ;  /* 0x000000f6a6005986 */ /* 0x0003e4000c101906 */
[----:B-1----:R-:W-:Y:S01]  /*76ee0*/  IMAD.WIDE R2, R170, 0x4, R6 ;  /* 0x00000004aa027825 */ /* 0x002fe200078e0206 */
[----:B------:R-:W-:Y:S02]  /*76ef0*/  IADD3 R172, R252, 0x33, RZ ;  /* 0x00000033fcac7810 */ /* 0x000fe40007ffe0ff */
[----:B------:R-:W-:Y:S02]  /*76f00*/  ISETP.GE.AND P2, PT, R171, c[0x0][0x17c], PT ;  /* 0x00005f00ab007a0c */ /* 0x000fe40003f46270 */
[----:B------:R-:W-:Y:S01]  /*76f10*/  IADD3 R171, R170, c[0x0][0x198], RZ ;  /* 0x00006600aaab7a10 */ /* 0x000fe20007ffe0ff */
[----:B------:R-:W4:Y:S04]  /*76f20*/  LDL.LU R246, [R1+0x23c] ;  /* 0x00023c0001f67983 */ /* 0x000f280000300800 */
[----:B---3--:R-:W-:Y:S04]  /*76f30*/  @P4 STG.E [R168.64], R247 ;  /* 0x000000f7a8004986 */ /* 0x008fe8000c101906 */
[----:B--2---:R1:W-:Y:S01]  /*76f40*/  @P6 STG.E [R2.64], R244 ;  /* 0x000000f402006986 */ /* 0x0043e2000c101906 */
[----:B------:R-:W-:Y:S01]  /*76f50*/  ISETP.GE.AND P6, PT, R172, c[0x0][0x17c], PT ;  /* 0x00005f00ac007a0c */ /* 0x000fe20003fc6270 */
[----:B-1----:R-:W-:-:S02]  /*76f60*/  IMAD.WIDE R2, R170, 0x4, R4 ;  /* 0x00000004aa027825 */ /* 0x002fc400078e0204 */
[----:B------:R-:W2:Y:S04]  /*76f70*/  LDL.LU R244, [R1+0x1ec] ;  /* 0x0001ec0001f47983 */ /* 0x000ea80000300800 */
[----:B------:R-:W3:Y:S04]  /*76f80*/  LDL.LU R170, [R1+0x238] ;  /* 0x0002380001aa7983 */ /* 0x000ee80000300800 */
[----:B------:R-:W2:Y:S04]  /*76f90*/  LDL.LU R172, [R1+0x288] ;  /* 0x0002880001ac7983 */ /* 0x000ea80000300800 */
[----:B----4-:R1:W-:Y:S04]  /*76fa0*/  @P3 STG.E [R2.64], R245 ;  /* 0x000000f502003986 */ /* 0x0103e8000c101906 */
[----:B-1----:R-:W4:Y:S04]  /*76fb0*/  LDL.LU R3, [R1+0x2f8] ;  /* 0x0002f80001037983 */ /* 0x002f280000300800 */
[----:B------:R-:W2:Y:S04]  /*76fc0*/  LDL.LU R248, [R1+0x318] ;  /* 0x0003180001f87983 */ /* 0x000ea80000300800 */
[----:B------:R-:W3:Y:S04]  /*76fd0*/  LDL.LU R173, [R1+0x2c8] ;  /* 0x0002c80001ad7983 */ /* 0x000ee80000300800 */
[----:B------:R-:W3:Y:S01]  /*76fe0*/  LDL.LU R175, [R1+0x268] ;  /* 0x0002680001af7983 */ /* 0x000ee20000300800 */
[----:B------:R-:W-:-:S03]  /*76ff0*/  ISETP.LT.AND P5, PT, R138, c[0x0][0x178], !P2 ;  /* 0x00005e008a007a0c */ /* 0x000fc600057a1270 */
[----:B------:R-:W3:Y:S01]  /*77000*/  LDL.LU R243, [R1+0x218] ;  /* 0x0002180001f37983 */ /* 0x000ee20000300800 */
[----:B------:R-:W-:-:S03]  /*77010*/  ISETP.LT.AND P4, PT, R139, c[0x0][0x178], !P2 ;  /* 0x00005e008b007a0c */ /* 0x000fc60005781270 */
[----:B------:R-:W3:Y:S01]  /*77020*/  LDL.LU R247, [R1+0x31c] ;  /* 0x00031c0001f77983 */ /* 0x000ee20000300800 */
[----:B------:R-:W-:-:S03]  /*77030*/  ISETP.LT.AND P1, PT, R99, c[0x0][0x178], !P2 ;  /* 0x00005e0063007a0c */ /* 0x000fc60005721270 */
[----:B------:R-:W3:Y:S01]  /*77040*/  LDL.LU R245, [R1+0x2cc] ;  /* 0x0002cc0001f57983 */ /* 0x000ee20000300800 */
[----:B------:R-:W-:Y:S01]  /*77050*/  IMAD.WIDE R164, R171, 0x4, R162 ;  /* 0x00000004aba47825 */ /* 0x000fe200078e02a2 */
[----:B------:R-:W-:-:S03]  /*77060*/  ISETP.LT.AND P2, PT, R174, c[0x0][0x178], !P2 ;  /* 0x00005e00ae007a0c */ /* 0x000fc60005741270 */
[----:B------:R-:W-:-:S04]  /*77070*/  IMAD.WIDE R166, R171, 0x4, R160 ;  /* 0x00000004aba67825 */ /* 0x000fc800078e02a0 */
[----:B------:R-:W-:Y:S01]  /*77080*/  IMAD.WIDE R168, R171, 0x4, R6 ;  /* 0x00000004aba87825 */ /* 0x000fe200078e0206 */
[----:B------:R-:W-:Y:S01]  /*77090*/  ISETP.LT.AND P3, PT, R138, c[0x0][0x178], !P6 ;  /* 0x00005e008a007a0c */ /* 0x000fe20007761270 */
[----:B----4-:R1:W-:Y:S01]  /*770a0*/  @P5 STG.E [R164.64], R3 ;  /* 0x00000003a4005986 */ /* 0x0103e2000c101906 */
[----:B------:R-:W-:-:S03]  /*770b0*/  ISETP.LT.AND P5, PT, R99, c[0x0][0x178], !P6 ;  /* 0x00005e0063007a0c */ /* 0x000fc600077a1270 */
[----:B--2---:R2:W-:Y:S04]  /*770c0*/  @P4 STG.E [R166.64], R172 ;  /* 0x000000aca6004986 */ /* 0x0045e8000c101906 */
[----:B---3--:R3:W-:Y:S01]  /*770d0*/  @P1 STG.E [R168.64], R170 ;  /* 0x000000aaa8001986 */ /* 0x0087e2000c101906 */
[----:B------:R-:W-:Y:S02]  /*770e0*/  ISETP.LT.AND P1, PT, R139, c[0x0][0x178], !P6 ;  /* 0x00005e008b007a0c */ /* 0x000fe40007721270 */
[----:B------:R-:W-:Y:S01]  /*770f0*/  ISETP.LT.AND P6, PT, R174, c[0x0][0x178], !P6 ;  /* 0x00005e00ae007a0c */ /* 0x000fe200077c1270 */
[C---:B-1----:R-:W-:Y:S01]  /*77100*/  IMAD.WIDE R2, R171.reuse, 0x4, R4 ;  /* 0x00000004ab027825 */ /* 0x042fe200078e0204 */
[----:B------:R-:W-:Y:S02]  /*77110*/  IADD3 R164, R171, c[0x0][0x198], RZ ;  /* 0x00006600aba47a10 */ /* 0x000fe40007ffe0ff */
[----:B------:R-:W-:-:S02]  /*77120*/  IADD3 R165, R252, 0x35, RZ ;  /* 0x00000035fca57810 */ /* 0x000fc40007ffe0ff */
[----:B------:R1:W-:Y:S01]  /*77130*/  @P2 STG.E [R2.64], R251 ;  /* 0x000000fb02002986 */ /* 0x0003e2000c101906 */
[----:B--2---:R-:W-:Y:S01]  /*77140*/  IMAD.WIDE R166, R164, 0x4, R6 ;  /* 0x00000004a4a67825 */ /* 0x004fe200078e0206 */
[----:B------:R-:W-:-:S03]  /*77150*/  ISETP.GE.AND P4, PT, R165, c[0x0][0x17c], PT ;  /* 0x00005f00a5007a0c */ /* 0x000fc60003f86270 */
[----:B---3--:R-:W-:-:S04]  /*77160*/  IMAD.WIDE R170, R164, 0x4, R162 ;  /* 0x00000004a4aa7825 */ /* 0x008fc800078e02a2 */
[C---:B------:R-:W-:Y:S01]  /*77170*/  IMAD.WIDE R168, R164.reuse, 0x4, R160 ;  /* 0x00000004a4a87825 */ /* 0x040fe200078e02a0 */
[----:B-1----:R-:W-:-:S03]  /*77180*/  IADD3 R2, R164, c[0x0][0x198], RZ ;  /* 0x00006600a4027a10 */ /* 0x002fc60007ffe0ff */
[----:B------:R-:W-:Y:S01]  /*77190*/  IMAD.WIDE R164, R164, 0x4, R4 ;  /* 0x00000004a4a47825 */ /* 0x000fe200078e0204 */
[----:B------:R-:W-:Y:S04]  /*771a0*/  @P3 STG.E [R170.64], R250 ;  /* 0x000000faaa003986 */ /* 0x000fe8000c101906 */
[----:B------:R-:W-:Y:S04]  /*771b0*/  @P1 STG.E [R168.64], R249 ;  /* 0x000000f9a8001986 */ /* 0x000fe8000c101906 */
[----:B------:R1:W-:Y:S04]  /*771c0*/  @P5 STG.E [R166.64], R246 ;  /* 0x000000f6a6005986 */ /* 0x0003e8000c101906 */
[----:B------:R2:W-:Y:S04]  /*771d0*/  @P6 STG.E [R164.64], R244 ;  /* 0x000000f4a4006986 */ /* 0x0005e8000c101906 */
[----:B-1----:R-:W3:Y:S04]  /*771e0*/  LDL.LU R246, [R1+0x26c] ;  /* 0x00026c0001f67983 */ /* 0x002ee80000300800 */
[----:B--2---:R-:W2:Y:S01]  /*771f0*/  LDL.LU R244, [R1+0x21c] ;  /* 0x00021c0001f47983 */ /* 0x004ea20000300800 */
[----:B------:R-:W-:Y:S01]  /*77200*/  ISETP.LT.AND P2, PT, R138, c[0x0][0x178], !P0 ;  /* 0x00005e008a007a0c */ /* 0x000fe20004741270 */
[----:B------:R-:W-:Y:S01]  /*77210*/  IMAD.WIDE R170, R2, 0x4, R162 ;  /* 0x0000000402aa7825 */ /* 0x000fe200078e02a2 */
[----:B------:R-:W-:Y:S01]  /*77220*/  ISETP.LT.AND P3, PT, R139, c[0x0][0x178], !P0 ;  /* 0x00005e008b007a0c */ /* 0x000fe20004761270 */
[----:B------:R-:W4:Y:S01]  /*77230*/  LDL.LU R251, [R1+0x368] ;  /* 0x0003680001fb7983 */ /* 0x000f220000300800 */
[----:B------:R-:W-:Y:S01]  /*77240*/  ISETP.LT.AND P6, PT, R138, c[0x0][0x178], !P4 ;  /* 0x00005e008a007a0c */ /* 0x000fe200067c1270 */
[----:B------:R-:W-:-:S08]  /*77250*/  IMAD.WIDE R166, R2, 0x4, R160 ;  /* 0x0000000402a67825 */ /* 0x000fd000078e02a0 */
[----:B------:R1:W-:Y:S01]  /*77260*/  @P2 STG.E [R170.64], R248 ;  /* 0x000000f8aa002986 */ /* 0x0003e2000c101906 */
[----:B------:R-:W-:Y:S02]  /*77270*/  ISETP.LT.AND P2, PT, R99, c[0x0][0x178], !P0 ;  /* 0x00005e0063007a0c */ /* 0x000fe40004741270 */
[----:B------:R-:W-:Y:S01]  /*77280*/  ISETP.LT.AND P0, PT, R174, c[0x0][0x178], !P0 ;  /* 0x00005e00ae007a0c */ /* 0x000fe20004701270 */
[----:B------:R-:W-:Y:S01]  /*77290*/  IMAD.WIDE R164, R2, 0x4, R6 ;  /* 0x0000000402a47825 */ /* 0x000fe200078e0206 */
[----:B------:R-:W-:Y:S02]  /*772a0*/  ISETP.LT.AND P5, PT, R139, c[0x0][0x178], !P4 ;  /* 0x00005e008b007a0c */ /* 0x000fe400067a1270 */
[----:B------:R-:W-:Y:S01]  /*772b0*/  IADD3 R3, R252, 0x36, RZ ;  /* 0x00000036fc037810 */ /* 0x000fe20007ffe0ff */
[----:B------:R1:W-:Y:S02]  /*772c0*/  @P3 STG.E [R166.64], R173 ;  /* 0x000000ada6003986 */ /* 0x0003e4000c101906 */
[----:B-1----:R-:W-:-:S02]  /*772d0*/  IADD3 R170, R2, c[0x0][0x198], RZ ;  /* 0x0000660002aa7a10 */ /* 0x002fc40007ffe0ff */
[----:B------:R-:W4:Y:S01]  /*772e0*/  LDL.LU R248, [R1+0x308] ;  /* 0x0003080001f87983 */ /* 0x000f220000300800 */
[----:B------:R-:W-:Y:S01]  /*772f0*/  ISETP.GE.AND P1, PT, R3, c[0x0][0x17c], PT ;  /* 0x00005f0003007a0c */ /* 0x000fe20003f26270 */
[----:B------:R-:W-:Y:S02]  /*77300*/  IMAD.WIDE R2, R2, 0x4, R4 ;  /* 0x0000000402027825 */ /* 0x000fe400078e0204 */
[----:B------:R1:W-:Y:S02]  /*77310*/  @P2 STG.E [R164.64], R175 ;  /* 0x000000afa4002986 */ /* 0x0003e4000c101906 */
[----:B------:R-:W-:-:S04]  /*77320*/  IMAD.WIDE R168, R170, 0x4, R162 ;  /* 0x00000004aaa87825 */ /* 0x000fc800078e02a2 */
[----:B------:R-:W-:Y:S01]  /*77330*/  IMAD.WIDE R166, R170, 0x4, R160 ;  /* 0x00000004aaa67825 */ /* 0x000fe200078e02a0 */
[----:B------:R1:W-:Y:S04]  /*77340*/  @P0 STG.E [R2.64], R243 ;  /* 0x000000f302000986 */ /* 0x0003e8000c101906 */
[----:B-1----:R-:W4:Y:S04]  /*77350*/  LDL.LU R175, [R1+0x2a8] ;  /* 0x0002a80001af7983 */ /* 0x002f280000300800 */
[----:B------:R1:W-:Y:S04]  /*77360*/  @P6 STG.E [R168.64], R247 ;  /* 0x000000f7a8006986 */ /* 0x0003e8000c101906 */
[----:B------:R-:W4:Y:S04]  /*77370*/  LDL.LU R243, [R1+0x248] ;  /* 0x0002480001f37983 */ /* 0x000f280000300800 */
[----:B------:R1:W-:Y:S04]  /*77380*/  @P5 STG.E [R166.64], R245 ;  /* 0x000000f5a6005986 */ /* 0x0003e8000c101906 */
[----:B-1----:R-:W4:Y:S04]  /*77390*/  LDL.LU R247, [R1+0x36c] ;  /* 0x00036c0001f77983 */ /* 0x002f280000300800 */
[----:B------:R-:W4:Y:S01]  /*773a0*/  LDL.LU R245, [R1+0x30c] ;  /* 0x00030c0001f57983 */ /* 0x000f220000300800 */
[----:B------:R-:W-:-:S02]  /*773b0*/  ISETP.LT.AND P6, PT, R99, c[0x0][0x178], !P4 ;  /* 0x00005e0063007a0c */ /* 0x000fc400067c1270 */
[----:B------:R-:W-:Y:S01]  /*773c0*/  ISETP.LT.AND P4, PT, R174, c[0x0][0x178], !P4 ;  /* 0x00005e00ae007a0c */ /* 0x000fe20006781270 */
[----:B------:R-:W-:-:S04]  /*773d0*/  IMAD.WIDE R2, R170, 0x4, R6 ;  /* 0x00000004aa027825 */ /* 0x000fc800078e0206 */
[----:B------:R-:W-:-:S06]  /*773e0*/  IMAD.WIDE R164, R170, 0x4, R4 ;  /* 0x00000004aaa47825 */ /* 0x000fcc00078e0204 */
[----:B---3--:R1:W-:Y:S04]  /*773f0*/  @P6 STG.E [R2.64], R246 ;  /* 0x000000f602006986 */ /* 0x0083e8000c101906 */
[----:B--2---:R2:W-:Y:S04]  /*77400*/  @P4 STG.E [R164.64], R244 ;  /* 0x000000f4a4004986 */ /* 0x0045e8000c101906 */
[----:B-1----:R-:W3:Y:S04]  /*77410*/  LDL.LU R246, [R1+0x2ac] ;  /* 0x0002ac0001f67983 */ /* 0x002ee80000300800 */
[----:B--2---:R-:W2:Y:S01]  /*77420*/  LDL.LU R244, [R1+0x24c] ;  /* 0x00024c0001f47983 */ /* 0x004ea20000300800 */
[----:B------:R-:W-:-:S02]  /*77430*/  ISETP.LT.AND P5, PT, R138, c[0x0][0x178], !P1 ;  /* 0x00005e008a007a0c */ /* 0x000fc40004fa1270 */
[----:B------:R-:W-:Y:S01]  /*77440*/  IADD3 R168, R170, c[0x0][0x198], RZ ;  /* 0x00006600aaa87a10 */ /* 0x000fe20007ffe0ff */
[----:B------:R-:W2:Y:S01]  /*77450*/  LDL.LU R250, [R1+0x398] ;  /* 0x0003980001fa7983 */ /* 0x000ea20000300800 */
[----:B------:R-:W-:Y:S02]  /*77460*/  IADD3 R169, R252, 0x37, RZ ;  /* 0x00000037fca97810 */ /* 0x000fe40007ffe0ff */
[----:B------:R-:W-:Y:S02]  /*77470*/  ISETP.LT.AND P3, PT, R139, c[0x0][0x178], !P1 ;  /* 0x00005e008b007a0c */ /* 0x000fe40004f61270 */
[----:B------:R-:W-:Y:S01]  /*77480*/  ISETP.LT.AND P0, PT, R99, c[0x0][0x178], !P1 ;  /* 0x00005e0063007a0c */ /* 0x000fe20004f01270 */
[----:B------:R-:W-:Y:S01]  /*77490*/  IMAD.WIDE R166, R168, 0x4, R162 ;  /* 0x00000004a8a67825 */ /* 0x000fe200078e02a2 */
[----:B------:R-:W-:Y:S01]  /*774a0*/  ISETP.GE.AND P6, PT, R169, c[0x0][0x17c], PT ;  /* 0x00005f00a9007a0c */ /* 0x000fe20003fc6270 */
[----:B------:R-:W2:Y:S01]  /*774b0*/  LDL.LU R249, [R1+0x338] ;  /* 0x0003380001f97983 */ /* 0x000ea20000300800 */
[----:B------:R-:W-:Y:S01]  /*774c0*/  ISETP.LT.AND P1, PT, R174, c[0x0][0x178], !P1 ;  /* 0x00005e00ae007a0c */ /* 0x000fe20004f21270 */
[----:B------:R-:W-:Y:S01]  /*774d0*/  IMAD.WIDE R164, R168, 0x4, R160 ;  /* 0x00000004a8a47825 */ /* 0x000fe200078e02a0 */
[----:B------:R-:W-:Y:S01]  /*774e0*/  ISETP.LT.AND P4, PT, R138, c[0x0][0x178], !P6 ;  /* 0x00005e008a007a0c */ /* 0x000fe20007781270 */
[----:B----4-:R1:W-:Y:S01]  /*774f0*/  @P5 STG.E [R166.64], R251 ;  /* 0x000000fba6005986 */ /* 0x0103e2000c101906 */
[----:B------:R-:W-:Y:S01]  /*77500*/  ISETP.LT.AND P5, PT, R139, c[0x0][0x178], !P6 ;  /* 0x00005e008b007a0c */ /* 0x000fe200077a1270 */
[C---:B------:R-:W-:Y:S01]  /*77510*/  IMAD.WIDE R2, R168.reuse, 0x4, R6 ;  /* 0x00000004a8027825 */ /* 0x040fe200078e0206 */
[----:B------:R-:W-:Y:S01]  /*77520*/  IADD3 R169, R168, c[0x0][0x198], RZ ;  /* 0x00006600a8a97a10 */ /* 0x000fe20007ffe0ff */
[----:B------:R4:W-:Y:S04]  /*77530*/  @P3 STG.E [R164.64], R248 ;  /* 0x000000f8a4003986 */ /* 0x0009e8000c101906 */
[----:B------:R-:W2:Y:S01]  /*77540*/  LDL.LU R173, [R1+0x2d8] ;  /* 0x0002d80001ad7983 */ /* 0x000ea20000300800 */
[----:B-1----:R-:W-:-:S03]  /*77550*/  IMAD.WIDE R166, R169, 0x4, R160 ;  /* 0x00000004a9a67825 */ /* 0x002fc600078e02a0 */
[----:B------:R1:W-:Y:S01]  /*77560*/  @P0 STG.E [R2.64], R175 ;  /* 0x000000af02000986 */ /* 0x0003e2000c101906 */
[----:B----4-:R-:W-:-:S04]  /*77570*/  IMAD.WIDE R164, R169, 0x4, R162 ;  /* 0x00000004a9a47825 */ /* 0x010fc800078e02a2 */
[----:B-1----:R-:W-:Y:S01]  /*77580*/  IMAD.WIDE R2, R168, 0x4, R4 ;  /* 0x00000004a8027825 */ /* 0x002fe200078e0204 */
[----:B------:R-:W4:Y:S04]  /*77590*/  LDL.LU R175, [R1+0x278] ;  /* 0x0002780001af7983 */ /* 0x000f280000300800 */
[----:B------:R-:W-:Y:S04]  /*775a0*/  @P1 STG.E [R2.64], R243 ;  /* 0x000000f302001986 */ /* 0x000fe8000c101906 */
[----:B------:R1:W-:Y:S04]  /*775b0*/  @P4 STG.E [R164.64], R247 ;  /* 0x000000f7a4004986 */ /* 0x0003e8000c101906 */
[----:B------:R1:W-:Y:S04]  /*775c0*/  @P5 STG.E [R166.64], R245 ;  /* 0x000000f5a6005986 */ /* 0x0003e8000c101906 */
[----:B-1----:R-:W4:Y:S04]  /*775d0*/  LDL.LU R247, [R1+0x39c] ;  /* 0x00039c0001f77983 */ /* 0x002f280000300800 */
[----:B------:R-:W4:Y:S01]  /*775e0*/  LDL.LU R245, [R1+0x33c] ;  /* 0x00033c0001f57983 */ /* 0x000f220000300800 */
[----:B------:R-:W-:-:S02]  /*775f0*/  ISETP.LT.AND P0, PT, R99, c[0x0][0x178], !P6 ;  /* 0x00005e0063007a0c */ /* 0x000fc40007701270 */
[----:B------:R-:W-:Y:S01]  /*77600*/  ISETP.LT.AND P6, PT, R174, c[0x0][0x178], !P6 ;  /* 0x00005e00ae007a0c */ /* 0x000fe200077c1270 */
[----:B------:R-:W-:-:S04]  /*77610*/  IMAD.WIDE R2, R169, 0x4, R6 ;  /* 0x00000004a9027825 */ /* 0x000fc800078e0206 */
[----:B------:R-:W-:-:S06]  /*77620*/  IMAD.WIDE R164, R169, 0x4, R4 ;  /* 0x00000004a9a47825 */ /* 0x000fcc00078e0204 */
[----:B---3--:R-:W-:Y:S04]  /*77630*/  @P0 STG.E [R2.64], R246 ;  /* 0x000000f602000986 */ /* 0x008fe8000c101906 */
[----:B--2---:R1:W-:Y:S04]  /*77640*/  @P6 STG.E [R164.64], R244 ;  /* 0x000000f4a4006986 */ /* 0x0043e8000c101906 */
[----:B-1----:R-:W2:Y:S01]  /*77650*/  LDL.LU R244, [R1+0x2dc] ;  /* 0x0002dc0001f47983 */ /* 0x002ea20000300800 */
[C---:B------:R-:W-:Y:S02]  /*77660*/  IADD3 R170, R252.reuse, 0x38, RZ ;  /* 0x00000038fcaa7810 */ /* 0x040fe40007ffe0ff */
[----:B------:R-:W-:Y:S01]  /*77670*/  IADD3 R166, R252, 0x3c, RZ ;  /* 0x0000003cfca67810 */ /* 0x000fe20007ffe0ff */
[----:B------:R-:W3:Y:S01]  /*77680*/  LDL.LU R246, [R1+0x27c] ;  /* 0x00027c0001f67983 */ /* 0x000ee20000300800 */
[----:B------:R-:W-:-:S02]  /*77690*/  ISETP.GE.AND P3, PT, R170, c[0x0][0x17c], PT ;  /* 0x00005f00aa007a0c */ /* 0x000fc40003f66270 */
[----:B------:R-:W-:Y:S01]  /*776a0*/  IADD3 R168, R169, c[0x0][0x198], RZ ;  /* 0x00006600a9a87a10 */ /* 0x000fe20007ffe0ff */
[----:B------:R-:W3:Y:S01]  /*776b0*/  LDL.LU R251, [R1+0x3c8] ;  /* 0x0003c80001fb7983 */ /* 0x000ee20000300800 */
[----:B------:R-:W-:Y:S02]  /*776c0*/  ISETP.LT.AND P5, PT, R138, c[0x0][0x178], !P3 ;  /* 0x00005e008a007a0c */ /* 0x000fe40005fa1270 */
[----:B------:R-:W-:Y:S02]  /*776d0*/  IADD3 R171, R252, 0x39, RZ ;  /* 0x00000039fcab7810 */ /* 0x000fe40007ffe0ff */
[----:B------:R-:W-:Y:S02]  /*776e0*/  ISETP.LT.AND P1, PT, R139, c[0x0][0x178], !P3 ;  /* 0x00005e008b007a0c */ /* 0x000fe40005f21270 */
[----:B------:R-:W-:Y:S02]  /*776f0*/  ISETP.LT.AND P4, PT, R99, c[0x0][0x178], !P3 ;  /* 0x00005e0063007a0c */ /* 0x000fe40005f81270 */
[----:B------:R-:W-:Y:S01]  /*77700*/  ISETP.GE.AND P0, PT, R166, c[0x0][0x17c], PT ;  /* 0x00005f00a6007a0c */ /* 0x000fe20003f06270 */
[----:B------:R-:W-:Y:S01]  /*77710*/  IMAD.WIDE R166, R168, 0x4, R162 ;  /* 0x00000004a8a67825 */ /* 0x000fe200078e02a2 */
[----:B------:R-:W-:Y:S01]  /*77720*/  ISETP.GE.AND P2, PT, R171, c[0x0][0x17c], PT ;  /* 0x00005f00ab007a0c */ /* 0x000fe20003f46270 */
[----:B------:R-:W3:Y:S01]  /*77730*/  LDL.LU R248, [R1+0x378] ;  /* 0x0003780001f87983 */ /* 0x000ee20000300800 */
[----:B------:R-:W-:Y:S01]  /*77740*/  ISETP.LT.AND P3, PT, R174, c[0x0][0x178], !P3 ;  /* 0x00005e00ae007a0c */ /* 0x000fe20005f61270 */
[----:B------:R-:W-:Y:S01]  /*77750*/  IMAD.WIDE R2, R168, 0x4, R160 ;  /* 0x00000004a8027825 */ /* 0x000fe200078e02a0 */
[----:B------:R-:W-:Y:S01]  /*77760*/  ISETP.LT.AND P6, PT, R138, c[0x0][0x178], !P2 ;  /* 0x00005e008a007a0c */ /* 0x000fe200057c1270 */
[----:B------:R1:W-:Y:S01]  /*77770*/  @P5 STG.E [R166.64], R250 ;  /* 0x000000faa6005986 */ /* 0x0003e2000c101906 */
[----:B------:R-:W-:Y:S01]  /*77780*/  ISETP.LT.AND P5, PT, R139, c[0x0][0x178], !P2 ;  /* 0x00005e008b007a0c */ /* 0x000fe200057a1270 */
[C---:B------:R-:W-:Y:S01]  /*77790*/  IMAD.WIDE R164, R168.reuse, 0x4, R6 ;  /* 0x00000004a8a47825 */ /* 0x040fe200078e0206 */
[----:B------:R-:W-:Y:S01]  /*777a0*/  IADD3 R169, R168, c[0x0][0x198], RZ ;  /* 0x00006600a8a97a10 */ /* 0x000fe20007ffe0ff */
[----:B------:R1:W-:Y:S04]  /*777b0*/  @P1 STG.E [R2.64], R249 ;  /* 0x000000f902001986 */ /* 0x0003e8000c101906 */
[----:B------:R4:W-:Y:S04]  /*777c0*/  @P4 STG.E [R164.64], R173 ;  /* 0x000000ada4004986 */ /* 0x0009e8000c101906 */
[----:B------:R-:W3:Y:S01]  /*777d0*/  LDL.LU R243, [R1+0x328] ;  /* 0x0003280001f37983 */ /* 0x000ee20000300800 */
[----:B-1----:R-:W-:-:S04]  /*777e0*/  IMAD.WIDE R166, R169, 0x4, R160 ;  /* 0x00000004a9a67825 */ /* 0x002fc800078e02a0 */
[----:B------:R-:W-:-:S04]  /*777f0*/  IMAD.WIDE R2, R168, 0x4, R4 ;  /* 0x00000004a8027825 */ /* 0x000fc800078e0204 */
[----:B----4-:R-:W-:Y:S01]  /*77800*/  IMAD.WIDE R164, R169, 0x4, R162 ;  /* 0x00000004a9a47825 */ /* 0x010fe200078e02a2 */
[----:B------:R-:W-:Y:S04]  /*77810*/  @P3 STG.E [R2.64], R175 ;  /* 0x000000af02003986 */ /* 0x000fe8000c101906 */
[----:B------:R1:W-:Y:S04]  /*77820*/  @P6 STG.E [R164.64], R247 ;  /* 0x000000f7a4006986 */ /* 0x0003e8000c101906 */
[----:B------:R4:W-:Y:S04]  /*77830*/  @P5 STG.E [R166.64], R245 ;  /* 0x000000f5a6005986 */ /* 0x0009e8000c101906 */
[----:B-1----:R-:W3:Y:S04]  /*77840*/  LDL.LU R247, [R1+0x2b8] ;  /* 0x0002b80001f77983 */ /* 0x002ee80000300800 */
[----:B----4-:R-:W4:Y:S01]  /*77850*/  LDL.LU R245, [R1+0x3cc] ;  /* 0x0003cc0001f57983 */ /* 0x010f220000300800 */
[----:B------:R-:W-:Y:S01]  /*77860*/  ISETP.LT.AND P1, PT, R99, c[0x0][0x178], !P2 ;  /* 0x00005e0063007a0c */ /* 0x000fe20005721270 */
[----:B------:R-:W-:-:S12]  /*77870*/  IMAD.WIDE R164, R169, 0x4, R6 ;  /* 0x00000004a9a47825 */ /* 0x000fd800078e0206 */
[----:B--2---:R1:W-:Y:S04]  /*77880*/  @P1 STG.E [R164.64], R244 ;  /* 0x000000f4a4001986 */ /* 0x0043e8000c101906 */
[----:B-1----:R-:W2:Y:S01]  /*77890*/  LDL.LU R244, [R1+0x37c] ;  /* 0x00037c0001f47983 */ /* 0x002ea20000300800 */
[----:B------:R-:W-:Y:S02]  /*778a0*/  IADD3 R170, R252, 0x3a, RZ ;  /* 0x0000003afcaa7810 */ /* 0x000fe40007ffe0ff */
[----:B------:R-:W-:Y:S01]  /*778b0*/  ISETP.LT.AND P2, PT, R174, c[0x0][0x178], !P2 ;  /* 0x00005e00ae007a0c */ /* 0x000fe20005741270 */
[----:B------:R-:W-:Y:S01]  /*778c0*/  IMAD.WIDE R2, R169, 0x4, R4 ;  /* 0x00000004a9027825 */ /* 0x000fe200078e0204 */
[----:B------:R-:W-:Y:S01]  /*778d0*/  ISETP.GE.AND P4, PT, R170, c[0x0][0x17c], PT ;  /* 0x00005f00aa007a0c */ /* 0x000fe20003f86270 */
[----:B------:R-:W2:Y:S03]  /*778e0*/  LDL.LU R173, [R1+0x32c] ;  /* 0x00032c0001ad7983 */ /* 0x000ea60000300800 */
[----:B------:R-:W-:-:S02]  /*778f0*/  ISETP.LT.AND P6, PT, R138, c[0x0][0x178], !P4 ;  /* 0x00005e008a007a0c */ /* 0x000fc400067c1270 */
[----:B------:R-:W-:Y:S02]  /*77900*/  IADD3 R168, R169, c[0x0][0x198], RZ ;  /* 0x00006600a9a87a10 */ /* 0x000fe40007ffe0ff */
[----:B------:R-:W-:Y:S02]  /*77910*/  IADD3 R170, R252, 0x3b, RZ ;  /* 0x0000003bfcaa7810 */ /* 0x000fe40007ffe0ff */
[----:B------:R-:W-:Y:S01]  /*77920*/  ISETP.LT.AND P3, PT, R139, c[0x0][0x178], !P4 ;  /* 0x00005e008b007a0c */ /* 0x000fe20006761270 */
[----:B---3--:R1:W-:Y:S01]  /*77930*/  @P2 STG.E [R2.64], R246 ;  /* 0x000000f602002986 */ /* 0x0083e2000c101906 */
[----:B------:R-:W-:Y:S01]  /*77940*/  ISETP.LT.AND P5, PT, R99, c[0x0][0x178], !P4 ;  /* 0x00005e0063007a0c */ /* 0x000fe200067a1270 */
[----:B------:R-:W-:Y:S01]  /*77950*/  IMAD.WIDE R166, R168, 0x4, R162 ;  /* 0x00000004a8a67825 */ /* 0x000fe200078e02a2 */
[----:B------:R-:W-:Y:S02]  /*77960*/  ISETP.GE.AND P1, PT, R170, c[0x0][0x17c], PT ;  /* 0x00005f00aa007a0c */ /* 0x000fe40003f26270 */
[----:B------:R-:W-:Y:S01]  /*77970*/  ISETP.LT.AND P4, PT, R174, c[0x0][0x178], !P4 ;  /* 0x00005e00ae007a0c */ /* 0x000fe20006781270 */
[----:B------:R-:W-:Y:S01]  /*77980*/  IMAD.WIDE R164, R168, 0x4, R160 ;  /* 0x00000004a8a47825 */ /* 0x000fe200078e02a0 */
[----:B------:R-:W-:Y:S01]  /*77990*/  ISETP.LT.AND P2, PT, R138, c[0x0][0x178], !P1 ;  /* 0x00005e008a007a0c */ /* 0x000fe20004f41270 */
[----:B-1----:R-:W3:Y:S02]  /*779a0*/  LDL.LU R246, [R1+0x2bc] ;  /* 0x0002bc0001f67983 */ /* 0x002ee40000300800 */
[----:B------:R-:W-:-:S02]  /*779b0*/  IMAD.WIDE R2, R168, 0x4, R6 ;  /* 0x00000004a8027825 */ /* 0x000fc400078e0206 */
[----:B------:R-:W3:Y:S04]  /*779c0*/  LDL.LU R250, [R1+0x3f8] ;  /* 0x0003f80001fa7983 */ /* 0x000ee80000300800 */
[----:B------:R-:W3:Y:S04]  /*779d0*/  LDL.LU R249, [R1+0x3b8] ;  /* 0x0003b80001f97983 */ /* 0x000ee80000300800 */
[----:B------:R1:W-:Y:S04]  /*779e0*/  @P6 STG.E [R166.64], R251 ;  /* 0x000000fba6006986 */ /* 0x0003e8000c101906 */
[----:B------:R-:W3:Y:S04]  /*779f0*/  LDL.LU R175, [R1+0x358] ;  /* 0x0003580001af7983 */ /* 0x000ee80000300800 */
[----:B------:R-:W-:Y:S01]  /*77a00*/  @P3 STG.E [R164.64], R248 ;  /* 0x000000f8a4003986 */ /* 0x000fe2000c101906 */
[C---:B-1----:R-:W-:Y:S01]  /*77a10*/  IMAD.WIDE R166, R168.reuse, 0x4, R4 ;  /* 0x00000004a8a67825 */ /* 0x042fe200078e0204 */
[----:B------:R-:W-:-:S02]  /*77a20*/  IADD3 R168, R168, c[0x0][0x198], RZ ;  /* 0x00006600a8a87a10 */ /* 0x000fc40007ffe0ff */
[----:B------:R1:W-:Y:S04]  /*77a30*/  @P5 STG.E [R2.64], R243 ;  /* 0x000000f302005986 */ /* 0x0003e8000c101906 */
[----:B------:R4:W-:Y:S01]  /*77a40*/  @P4 STG.E [R166.64], R247 ;  /* 0x000000f7a6004986 */ /* 0x0009e2000c101906 */
[----:B-1----:R-:W-:-:S03]  /*77a50*/  IMAD.WIDE R2, R168, 0x4, R162 ;  /* 0x00000004a8027825 */ /* 0x002fc600078e02a2 */
[----:B------:R-:W3:Y:S04]  /*77a60*/  LDL.LU R243, [R1+0x2e8] ;  /* 0x0002e80001f37983 */ /* 0x000ee80000300800 */
[----:B----4-:R1:W-:Y:S04]  /*77a70*/  @P2 STG.E [R2.64], R245 ;  /* 0x000000f502002986 */ /* 0x0103e8000c101906 */
[----:B------:R-:W4:Y:S04]  /*77a80*/  LDL.LU R247, [R1+0x3fc] ;  /* 0x0003fc0001f77983 */ /* 0x000f280000300800 */
[----:B-1----:R-:W4:Y:S01]  /*77a90*/  LDL.LU R245, [R1+0x3bc] ;  /* 0x0003bc0001f57983 */ /* 0x002f220000300800 */
[----:B------:R-:W-:Y:S01]  /*77aa0*/  ISETP.LT.AND P3, PT, R139, c[0x0][0x178], !P1 ;  /* 0x00005e008b007a0c */ /* 0x000fe20004f61270 */
[----:B------:R-:W-:-:S12]  /*77ab0*/  IMAD.WIDE R164, R168, 0x4, R160 ;  /* 0x00000004a8a47825 */ /* 0x000fd800078e02a0 */
[----:B--2---:R1:W-:Y:S04]  /*77ac0*/  @P3 STG.E [R164.64], R244 ;  /* 0x000000f4a4003986 */ /* 0x0043e8000c101906 */
[----:B-1----:R-:W2:Y:S01]  /*77ad0*/  LDL.LU R244, [R1+0x35c] ;  /* 0x00035c0001f47983 */ /* 0x002ea20000300800 */
[----:B------:R-:W-:Y:S02]  /*77ae0*/  ISETP.LT.AND P4, PT, R99, c[0x0][0x178], !P1 ;  /* 0x00005e0063007a0c */ /* 0x000fe40004f81270 */
[----:B------:R-:W-:Y:S02]  /*77af0*/  ISETP.LT.AND P1, PT, R174, c[0x0][0x178], !P1 ;  /* 0x00005e00ae007a0c */ /* 0x000fe40004f21270 */
[----:B------:R-:W-:Y:S02]  /*77b00*/  ISETP.LT.AND P6, PT, R138, c[0x0][0x178], !P0 ;  /* 0x00005e008a007a0c */ /* 0x000fe400047c1270 */
[----:B------:R-:W-:Y:S01]  /*77b10*/  ISETP.LT.AND P5, PT, R139, c[0x0][0x178], !P0 ;  /* 0x00005e008b007a0c */ /* 0x000fe200047a1270 */
[----:B------:R-:W-:Y:S01]  /*77b20*/  IMAD.WIDE R2, R168, 0x4, R6 ;  /* 0x00000004a8027825 */ /* 0x000fe200078e0206 */
[----:B------:R-:W-:-:S02]  /*77b30*/  IADD3 R166, R252, 0x3d, RZ ;  /* 0x0000003dfca67810 */ /* 0x000fc40007ffe0ff */
[C---:B------:R-:W-:Y:S01]  /*77b40*/  IADD3 R170, R168.reuse, c[0x0][0x198], RZ ;  /* 0x00006600a8aa7a10 */ /* 0x040fe20007ffe0ff */
[----:B------:R-:W-:Y:S01]  /*77b50*/  IMAD.WIDE R164, R168, 0x4, R4 ;  /* 0x00000004a8a47825 */ /* 0x000fe200078e0204 */
[----:B------:R-:W-:Y:S02]  /*77b60*/  ISETP.GE.AND P2, PT, R166, c[0x0][0x17c], PT ;  /* 0x00005f00a6007a0c */ /* 0x000fe40003f46270 */
[----:B------:R-:W-:Y:S01]  /*77b70*/  ISETP.LT.AND P3, PT, R99, c[0x0][0x178], !P0 ;  /* 0x00005e0063007a0c */ /* 0x000fe20004761270 */
[C---:B------:R-:W-:Y:S01]  /*77b80*/  IMAD.WIDE R166, R170.reuse, 0x4, R162 ;  /* 0x00000004aaa67825 */ /* 0x040fe200078e02a2 */
[----:B------:R-:W-:Y:S03]  /*77b90*/  @P4 STG.E [R2.64], R173 ;  /* 0x000000ad02004986 */ /* 0x000fe6000c101906 */
[----:B------:R-:W-:Y:S01]  /*77ba0*/  IMAD.WIDE R168, R170, 0x4, R160 ;  /* 0x00000004aaa87825 */ /* 0x000fe200078e02a0 */
[----:B---3--:R1:W-:Y:S01]  /*77bb0*/  @P1 STG.E [R164.64], R246 ;  /* 0x000000f6a4001986 */ /* 0x0083e2000c101906 */
[----:B------:R-:W-:-:S03]  /*77bc0*/  ISETP.LT.AND P1, PT, R174, c[0x0][0x178], !P0 ;  /* 0x00005e00ae007a0c */ /* 0x000fc60004721270 */
[----:B------:R3:W-:Y:S01]  /*77bd0*/  @P6 STG.E [R166.64], R250 ;  /* 0x000000faa6006986 */ /* 0x0007e2000c101906 */
[----:B------:R-:W-:-:S03]  /*77be0*/  ISETP.LT.AND P6, PT, R138, c[0x0][0x178], !P2 ;  /* 0x00005e008a007a0c */ /* 0x000fc600057c1270 */
[----:B------:R-:W-:Y:S04]  /*77bf0*/  @P5 STG.E [R168.64], R249 ;  /* 0x000000f9a8005986 */ /* 0x000fe8000c101906 */
[----:B-1----:R-:W2:Y:S01]  /*77c00*/  LDL.LU R246, [R1+0x2ec] ;  /* 0x0002ec0001f67983 */ /* 0x002ea20000300800 */
[----:B------:R-:W-:Y:S01]  /*77c10*/  IMAD.WIDE R2, R170, 0x4, R6 ;  /* 0x00000004aa027825 */ /* 0x000fe200078e0206 */
[----:B------:R-:W-:Y:S02]  /*77c20*/  ISETP.LT.AND P5, PT, R139, c[0x0][0x178], !P2 ;  /* 0x00005e008b007a0c */ /* 0x000fe400057a1270 */
[----:B------:R-:W2:Y:S01]  /*77c30*/  LDL.LU R248, [R1+0x428] ;  /* 0x0004280001f87983 */ /* 0x000ea20000300800 */
[----:B------:R-:W-:-:S03]  /*77c40*/  IADD3 R164, R252, 0x3f, RZ ;  /* 0x0000003ffca47810 */ /* 0x000fc60007ffe0ff */
[----:B------:R-:W2:Y:S01]  /*77c50*/  LDL.LU R173, [R1+0x3d8] ;  /* 0x0003d80001ad7983 */ /* 0x000ea20000300800 */
[----:B------:R-:W-:Y:S02]  /*77c60*/  IADD3 R171, R170, c[0x0][0x198], RZ ;  /* 0x00006600aaab7a10 */ /* 0x000fe40007ffe0ff */
[----:B---3--:R-:W-:Y:S01]  /*77c70*/  IADD3 R166, R252, 0x3e, RZ ;  /* 0x0000003efca67810 */ /* 0x008fe20007ffe0ff */
[----:B------:R1:W-:Y:S01]  /*77c80*/  @P3 STG.E [R2.64], R175 ;  /* 0x000000af02003986 */ /* 0x0003e2000c101906 */
[----:B------:R-:W-:Y:S01]  /*77c90*/  ISETP.GE.AND P0, PT, R164, c[0x0][0x17c], PT ;  /* 0x00005f00a4007a0c */ /* 0x000fe20003f06270 */
[----:B------:R-:W-:Y:S01]  /*77ca0*/  IMAD.WIDE R164, R171, 0x4, R162 ;  /* 0x00000004aba47825 */ /* 0x000fe200078e02a2 */
[----:B------:R-:W-:-:S03]  /*77cb0*/  ISETP.GE.AND P3, PT, R166, c[0x0][0x17c], PT ;  /* 0x00005f00a6007a0c */ /* 0x000fc60003f66270 */
[----:B------:R-:W-:-:S04]  /*77cc0*/  IMAD.WIDE R166, R171, 0x4, R160 ;  /* 0x00000004aba67825 */ /* 0x000fc800078e02a0 */
[----:B-1----:R-:W-:Y:S01]  /*77cd0*/  IMAD.WIDE R2, R170, 0x4, R4 ;  /* 0x00000004aa027825 */ /* 0x002fe200078e0204 */
[----:B------:R-:W3:Y:S04]  /*77ce0*/  LDL.LU R175, [R1+0x388] ;  /* 0x0003880001af7983 */ /* 0x000ee80000300800 */
[----:B------:R1:W-:Y:S04]  /*77cf0*/  @P1 STG.E [R2.64], R243 ;  /* 0x000000f302001986 */ /* 0x0003e8000c101906 */
[----:B----4-:R4:W-:Y:S04]  /*77d00*/  @P6 STG.E [R164.64], R247 ;  /* 0x000000f7a4006986 */ /* 0x0109e8000c101906 */
[----:B------:R4:W-:Y:S04]  /*77d10*/  @P5 STG.E [R166.64], R245 ;  /* 0x000000f5a6005986 */ /* 0x0009e8000c101906 */
[----:B-1----:R-:W3:Y:S04]  /*77d20*/  LDL.LU R243, [R1+0x348] ;  /* 0x0003480001f37983 */ /* 0x002ee80000300800 */
[----:B----4-:R-:W4:Y:S04]  /*77d30*/  LDL.LU R247, [R1+0x42c] ;  /* 0x00042c0001f77983 */ /* 0x010f280000300800 */
[----:B------:R-:W4:Y:S01]  /*77d40*/  LDL.LU R245, [R1+0x3dc] ;  /* 0x0003dc0001f57983 */ /* 0x000f220000300800 */
[----:B------:R-:W-:Y:S01]  /*77d50*/  ISETP.LT.AND P4, PT, R99, c[0x0][0x178], !P2 ;  /* 0x00005e0063007a0c */ /* 0x000fe20005781270 */
[----:B------:R-:W-:-:S12]  /*77d60*/  IMAD.WIDE R168, R171, 0x4, R6 ;  /* 0x00000004aba87825 */ /* 0x000fd800078e0206 */
[----:B--2---:R1:W-:Y:S04]  /*77d70*/  @P4 STG.E [R168.64], R244 ;  /* 0x000000f4a8004986 */ /* 0x0043e8000c101906 */
[----:B-1----:R-:W2:Y:S01]  /*77d80*/  LDL.LU R244, [R1+0x38c] ;  /* 0x00038c0001f47983 */ /* 0x002ea20000300800 */
[----:B------:R-:W-:Y:S02]  /*77d90*/  ISETP.LT.AND P2, PT, R174, c[0x0][0x178], !P2 ;  /* 0x00005e00ae007a0c */ /* 0x000fe40005741270 */
[----:B------:R-:W-:Y:S02]  /*77da0*/  ISETP.LT.AND P4, PT, R138, c[0x0][0x178], !P3 ;  /* 0x00005e008a007a0c */ /* 0x000fe40005f81270 */
[----:B------:R-:W-:Y:S02]  /*77db0*/  ISETP.LT.AND P6, PT, R139, c[0x0][0x178], !P3 ;  /* 0x00005e008b007a0c */ /* 0x000fe40005fc1270 */
[C---:B------:R-:W-:Y:S01]  /*77dc0*/  IADD3 R169, R171.reuse, c[0x0][0x198], RZ ;  /* 0x00006600aba97a10 */ /* 0x040fe20007ffe0ff */
[----:B------:R-:W-:Y:S01]  /*77dd0*/  IMAD.WIDE R2, R171, 0x4, R4 ;  /* 0x00000004ab027825 */ /* 0x000fe200078e0204 */
[----:B------:R-:W-:-:S02]  /*77de0*/  ISETP.LT.AND P1, PT, R174, c[0x0][0x178], !P3 ;  /* 0x00005e00ae007a0c */ /* 0x000fc40005f21270 */
[----:B------:R-:W-:Y:S01]  /*77df0*/  ISETP.LT.AND P3, PT, R99, c[0x0][0x178], !P3 ;  /* 0x00005e0063007a0c */ /* 0x000fe20005f61270 */
[----:B------:R-:W-:Y:S01]  /*77e00*/  IMAD.WIDE R164, R169, 0x4, R162 ;  /* 0x00000004a9a47825 */ /* 0x000fe200078e02a2 */
[----:B------:R-:W-:-:S03]  /*77e10*/  IADD3 R168, R252, 0x40, RZ ;  /* 0x00000040fca87810 */ /* 0x000fc60007ffe0ff */
[----:B------:R-:W-:Y:S01]  /*77e20*/  IMAD.WIDE R166, R169, 0x4, R160 ;  /* 0x00000004a9a67825 */ /* 0x000fe200078e02a0 */
[----:B------:R-:W-:Y:S01]  /*77e30*/  ISETP.LT.AND P5, PT, R138, c[0x0][0x178], !P0 ;  /* 0x00005e008a007a0c */ /* 0x000fe200047a1270 */
[----:B------:R1:W-:Y:S01]  /*77e40*/  @P2 STG.E [R2.64], R246 ;  /* 0x000000f602002986 */ /* 0x0003e2000c101906 */
[----:B------:R-:W-:-:S03]  /*77e50*/  ISETP.GE.AND P2, PT, R168, c[0x0][0x17c], PT ;  /* 0x00005f00a8007a0c */ /* 0x000fc60003f46270 */
[----:B------:R3:W-:Y:S01]  /*77e60*/  @P4 STG.E [R164.64], R248 ;  /* 0x000000f8a4004986 */ /* 0x0007e2000c101906 */
[----:B------:R-:W-:-:S03]  /*77e70*/  IADD3 R168, R169, c[0x0][0x198], RZ ;  /* 0x00006600a9a87a10 */ /* 0x000fc60007ffe0ff */
[----:B------:R3:W-:Y:S04]  /*77e80*/  @P6 STG.E [R166.64], R173 ;  /* 0x000000ada6006986 */ /* 0x0007e8000c101906 */
[----:B-1----:R-:W2:Y:S01]  /*77e90*/  LDL.LU R246, [R1+0x34c] ;  /* 0x00034c0001f67983 */ /* 0x002ea20000300800 */
[----:B------:R-:W-:-:S03]  /*77ea0*/  ISETP.LT.AND P6, PT, R139, c[0x0][0x178], !P0 ;  /* 0x00005e008b007a0c */ /* 0x000fc600047c1270 */
[----:B------:R-:W2:Y:S04]  /*77eb0*/  LDL.LU R171, [R1+0x490] ;  /* 0x0004900001ab7983 */ /* 0x000ea80000300800 */
[----:B------:R-:W2:Y:S01]  /*77ec0*/  LDL.LU R172, [R1+0x450] ;  /* 0x0004500001ac7983 */ /* 0x000ea20000300800 */
[----:B------:R-:W-:-:S03]  /*77ed0*/  IMAD.WIDE R2, R169, 0x4, R6 ;  /* 0x00000004a9027825 */ /* 0x000fc600078e0206 */
[----:B------:R-:W2:Y:S01]  /*77ee0*/  LDL.LU R251, [R1+0x400] ;  /* 0x0004000001fb7983 */ /* 0x000ea20000300800 */
[----:B---3--:R-:W-:-:S03]  /*77ef0*/  IMAD.WIDE R164, R169, 0x4, R4 ;  /* 0x00000004a9a47825 */ /* 0x008fc600078e0204 */
[----:B------:R1:W-:Y:S01]  /*77f00*/  @P3 STG.E [R2.64], R175 ;  /* 0x000000af02003986 */ /* 0x0003e2000c101906 */
[----:B------:R-:W-:-:S03]  /*77f10*/  IMAD.WIDE R166, R168, 0x4, R162 ;  /* 0x00000004a8a67825 */ /* 0x000fc600078e02a2 */
[----:B------:R-:W3:Y:S04]  /*77f20*/  LDL.LU R250, [R1+0x3a0] ;  /* 0x0003a00001fa7983 */ /* 0x000ee80000300800 */
[----:B------:R-:W3:Y:S01]  /*77f30*/  LDL.LU R249, [R1+0x494] ;  /* 0x0004940001f97983 */ /* 0x000ee20000300800 */
[----:B-1----:R-:W-:-:S03]  /*77f40*/  IMAD.WIDE R2, R168, 0x4, R160 ;  /* 0x00000004a8027825 */ /* 0x002fc600078e02a0 */
[----:B------:R-:W-:Y:S04]  /*77f50*/  @P1 STG.E [R164.64], R243 ;  /* 0x000000f3a4001986 */ /* 0x000fe8000c101906 */
[----:B----4-:R1:W-:Y:S04]  /*77f60*/  @P5 STG.E [R166.64], R247 ;  /* 0x000000f7a6005986 */ /* 0x0103e8000c101906 */
[----:B------:R4:W-:Y:S04]  /*77f70*/  @P6 STG.E [R2.64], R245 ;  /* 0x000000f502006986 */ /* 0x0009e8000c101906 */
[----:B-1----:R-:W3:Y:S04]  /*77f80*/  LDL.LU R247, [R1+0x454] ;  /* 0x0004540001f77983 */ /* 0x002ee80000300800 */
[----:B----4-:R-:W4:Y:S01]  /*77f90*/  LDL.LU R245, [R1+0x404] ;  /* 0x0004040001f57983 */ /* 0x010f220000300800 */
[----:B------:R-:W-:Y:S01]  /*77fa0*/  ISETP.LT.AND P4, PT, R99, c[0x0][0x178], !P0 ;  /* 0x00005e0063007a0c */ /* 0x000fe20004781270 */
[----:B------:R-:W-:-:S12]  /*77fb0*/  IMAD.WIDE R164, R168, 0x4, R6 ;  /* 0x00000004a8a47825 */ /* 0x000fd800078e0206 */
[----:B--2---:R1:W-:Y:S04]  /*77fc0*/  @P4 STG.E [R164.64], R244 ;  /* 0x000000f4a4004986 */ /* 0x0043e8000c101906 */
[----:B-1----:R-:W2:Y:S01]  /*77fd0*/  LDL.LU R244, [R1+0x3a4] ;  /* 0x0003a40001f47983 */ /* 0x002ea20000300800 */
[----:B------:R-:W-:Y:S02]  /*77fe0*/  ISETP.LT.AND P1, PT, R174, c[0x0][0x178], !P0 ;  /* 0x00005e00ae007a0c */ /* 0x000fe40004721270 */
[----:B------:R-:W-:Y:S02]  /*77ff0*/  ISETP.LT.AND P3, PT, R138, c[0x0][0x178], !P2 ;  /* 0x00005e008a007a0c */ /* 0x000fe40005761270 */
[----:B------:R-:W-:Y:S02]  /*78000*/  ISETP.LT.AND P5, PT, R139, c[0x0][0x178], !P2 ;  /* 0x00005e008b007a0c */ /* 0x000fe400057a1270 */
[----:B------:R-:W-:-:S02]  /*78010*/  IADD3 R169, R168, c[0x0][0x198], RZ ;  /* 0x00006600a8a97a10 */ /* 0x000fc40007ffe0ff */
[----:B------:R-:W-:Y:S01]  /*78020*/  IADD3 R166, R252, 0x43, RZ ;  /* 0x00000043fca67810 */ /* 0x000fe20007ffe0ff */
[----:B------:R-:W-:Y:S01]  /*78030*/  IMAD.WIDE R2, R168, 0x4, R4 ;  /* 0x00000004a8027825 */ /* 0x000fe200078e0204 */
[----:B------:R-:W-:Y:S01]  /*78040*/  IADD3 R170, R252, 0x41, RZ ;  /* 0x00000041fcaa7810 */ /* 0x000fe20007ffe0ff */
[----:B------:R-:W2:Y:S01]  /*78050*/  LDL.LU R248, [R1+0x4e0] ;  /* 0x0004e00001f87983 */ /* 0x000ea20000300800 */
[----:B------:R-:W-:Y:S01]  /*78060*/  ISETP.GE.AND P0, PT, R166, c[0x0][0x17c], PT ;  /* 0x00005f00a6007a0c */ /* 0x000fe20003f06270 */
[----:B------:R-:W-:Y:S01]  /*78070*/  IMAD.WIDE R164, R169, 0x4, R162 ;  /* 0x00000004a9a47825 */ /* 0x000fe200078e02a2 */
[----:B------:R-:W-:Y:S01]  /*78080*/  ISETP.LT.AND P6, PT, R99, c[0x0][0x178], !P2 ;  /* 0x00005e0063007a0c */ /* 0x000fe200057c1270 */
[----:B------:R-:W2:Y:S02]  /*78090*/  LDL.LU R173, [R1+0x470] ;  /* 0x0004700001ad7983 */ /* 0x000ea40000300800 */
[----:B------:R-:W-:Y:S01]  /*780a0*/  IMAD.WIDE R166, R169, 0x4, R160 ;  /* 0x00000004a9a67825 */ /* 0x000fe200078e02a0 */
[----:B------:R-:W-:Y:S01]  /*780b0*/  ISETP.GE.AND P4, PT, R170, c[0x0][0x17c], PT ;  /* 0x00005f00aa007a0c */ /* 0x000fe20003f86270 */
[----:B------:R-:W2:Y:S01]  /*780c0*/  LDL.LU R175, [R1+0x430] ;  /* 0x0004300001af7983 */ /* 0x000ea20000300800 */
[----:B------:R-:W-:-:S03]  /*780d0*/  ISETP.LT.AND P2, PT, R174, c[0x0][0x178], !P2 ;  /* 0x00005e00ae007a0c */ /* 0x000fc60005741270 */
[----:B------:R1:W-:Y:S04]  /*780e0*/  @P1 STG.E [R2.64], R246 ;  /* 0x000000f602001986 */ /* 0x0003e8000c101906 */
[----:B------:R1:W-:Y:S01]  /*780f0*/  @P3 STG.E [R164.64], R171 ;  /* 0x000000aba4003986 */ /* 0x0003e2000c101906 */
[----:B------:R-:W-:-:S03]  /*78100*/  ISETP.LT.AND P3, PT, R139, c[0x0][0x178], !P4 ;  /* 0x00005e008b007a0c */ /* 0x000fc60006761270 */
[----:B------:R3:W-:Y:S01]  /*78110*/  @P5 STG.E [R166.64], R172 ;  /* 0x000000aca6005986 */ /* 0x0007e2000c101906 */
[----:B------:R-:W-:Y:S02]  /*78120*/  ISETP.LT.AND P5, PT, R138, c[0x0][0x178], !P4 ;  /* 0x00005e008a007a0c */ /* 0x000fe400067a1270 */
[----:B------:R-:W-:Y:S01]  /*78130*/  ISETP.LT.AND P1, PT, R99, c[0x0][0x178], !P4 ;  /* 0x00005e0063007a0c */ /* 0x000fe20006721270 */
[C---:B-1----:R-:W-:Y:S01]  /*78140*/  IMAD.WIDE R2, R169.reuse, 0x4, R6 ;  /* 0x00000004a9027825 */ /* 0x042fe200078e0206 */
[C---:B------:R-:W-:Y:S01]  /*78150*/  IADD3 R170, R169.reuse, c[0x0][0x198], RZ ;  /* 0x00006600a9aa7a10 */ /* 0x040fe20007ffe0ff */
[----:B------:R-:W2:Y:S01]  /*78160*/  LDL.LU R243, [R1+0x3e0] ;  /* 0x0003e00001f37983 */ /* 0x000ea20000300800 */
[----:B------:R-:W-:Y:S01]  /*78170*/  IADD3 R164, R252, 0x42, RZ ;  /* 0x00000042fca47810 */ /* 0x000fe20007ffe0ff */
[----:B------:R-:W-:Y:S02]  /*78180*/  IMAD.WIDE R168, R169, 0x4, R4 ;  /* 0x00000004a9a87825 */ /* 0x000fe400078e0204 */
[----:B------:R1:W-:Y:S01]  /*78190*/  @P6 STG.E [R2.64], R251 ;  /* 0x000000fb02006986 */ /* 0x0003e2000c101906 */
[----:B------:R-:W-:Y:S01]  /*781a0*/  ISETP.GE.AND P6, PT, R164, c[0x0][0x17c], PT ;  /* 0x00005f00a4007a0c */ /* 0x000fe20003fc6270 */
[----:B------:R-:W-:-:S02]  /*781b0*/  IMAD.WIDE R164, R170, 0x4, R160 ;  /* 0x00000004aaa47825 */ /* 0x000fc400078e02a0 */
[----:B------:R-:W2:Y:S02]  /*781c0*/  LDL.LU R246, [R1+0x4e4] ;  /* 0x0004e40001f67983 */ /* 0x000ea40000300800 */
[C---:B---3--:R-:W-:Y:S02]  /*781d0*/  IMAD.WIDE R166, R170.reuse, 0x4, R6 ;  /* 0x00000004aaa67825 */ /* 0x048fe400078e0206 */
[----:B------:R-:W-:Y:S02]  /*781e0*/  @P2 STG.E [R168.64], R250 ;  /* 0x000000faa8002986 */ /* 0x000fe4000c101906 */
[----:B-1----:R-:W-:-:S05]  /*781f0*/  IMAD.WIDE R2, R170, 0x4, R162 ;  /* 0x00000004aa027825 */ /* 0x002fca00078e02a2 */
[----:B------:R-:W-:Y:S04]  /*78200*/  @P5 STG.E [R2.64], R249 ;  /* 0x000000f902005986 */ /* 0x000fe8000c101906 */
[----:B------:R1:W-:Y:S04]  /*78210*/  @P3 STG.E [R164.64], R247 ;  /* 0x000000f7a4003986 */ /* 0x0003e8000c101906 */
[----:B----4-:R3:W-:Y:S04]  /*78220*/  @P1 STG.E [R166.64], R245 ;  /* 0x000000f5a6001986 */ /* 0x0107e8000c101906 */
[----:B-1----:R-:W4:Y:S04]  /*78230*/  LDL.LU R247, [R1+0x474] ;  /* 0x0004740001f77983 */ /* 0x002f280000300800 */
[----:B---3--:R-:W3:Y:S01]  /*78240*/  LDL.LU R245, [R1+0x434] ;  /* 0x0004340001f57983 */ /* 0x008ee20000300800 */
[----:B------:R-:W-:Y:S01]  /*78250*/  ISETP.LT.AND P4, PT, R174, c[0x0][0x178], !P4 ;  /* 0x00005e00ae007a0c */ /* 0x000fe20006781270 */
[----:B------:R-:W-:-:S12]  /*78260*/  IMAD.WIDE R168, R170, 0x4, R4 ;  /* 0x00000004aaa87825 */ /* 0x000fd800078e0204 */
[----:B--2---:R1:W-:Y:S04]  /*78270*/  @P4 STG.E [R168.64], R244 ;  /* 0x000000f4a8004986 */ /* 0x0043e8000c101906 */
[----:B-1----:R-:W2:Y:S01]  /*78280*/  LDL.LU R244, [R1+0x3e4] ;  /* 0x0003e40001f47983 */ /* 0x002ea20000300800 */
[----:B------:R-:W-:Y:S02]  /*78290*/  ISETP.LT.AND P2, PT, R138, c[0x0][0x178], !P6 ;  /* 0x00005e008a007a0c */ /* 0x000fe40007741270 */
[----:B------:R-:W-:Y:S01]  /*782a0*/  ISETP.LT.AND P4, PT, R139, c[0x0][0x178], !P6 ;  /* 0x00005e008b007a0c */ /* 0x000fe20007781270 */
[----:B------:R-:W2:Y:S01]  /*782b0*/  LDL.LU R172, [R1+0x520] ;  /* 0x0005200001ac7983 */ /* 0x000ea20000300800 */
[----:B------:R-:W-:Y:S02]  /*782c0*/  ISETP.LT.AND P3, PT, R99, c[0x0][0x178], !P6 ;  /* 0x00005e0063007a0c */ /* 0x000fe40007761270 */
[----:B------:R-:W-:Y:S01]  /*782d0*/  IADD3 R170, R170, c[0x0][0x198], RZ ;  /* 0x00006600aaaa7a10 */ /* 0x000fe20007ffe0ff */
[----:B------:R-:W2:Y:S01]  /*782e0*/  LDL.LU R251, [R1+0x4c0] ;  /* 0x0004c00001fb7983 */ /* 0x000ea20000300800 */
[----:B------:R-:W-:-:S03]  /*782f0*/  IADD3 R2, R252, 0x44, RZ ;  /* 0x00000044fc027810 */ /* 0x000fc60007ffe0ff */
[----:B------:R-:W-:Y:S01]  /*78300*/  IMAD.WIDE R166, R170, 0x4, R162 ;  /* 0x00000004aaa67825 */ /* 0x000fe200078e02a2 */
[----:B------:R-:W-:Y:S01]  /*78310*/  ISETP.GE.AND P1, PT, R2, c[0x0][0x17c], PT ;  /* 0x00005f0002007a0c */ /* 0x000fe20003f26270 */
[----:B------:R-:W2:Y:S01]  /*78320*/  LDL.LU R249, [R1+0x460] ;  /* 0x0004600001f97983 */ /* 0x000ea20000300800 */
        /* <DEDUP_REMOVED lines=9> */
[----:B------:R-:W-:Y:S01]  /*783c0*/  ISETP.LT.AND P3, PT, R139, c[0x0][0x178], !P0 ;  /* 0x00005e008b007a0c */ /* 0x000fe20004761270 */
[----:B-1----:R-:W-:Y:S02]  /*783d0*/  IMAD.WIDE R166, R170, 0x4, R4 ;  /* 0x00000004aaa67825 */ /* 0x002fe400078e0204 */
[----:B------:R-:W2:Y:S02]  /*783e0*/  LDL.LU R248, [R1+0x410] ;  /* 0x0004100001f87983 */ /* 0x000ea40000300800 */
[C---:B------:R-:W-:Y:S02]  /*783f0*/  IMAD.WIDE R2, R168.reuse, 0x4, R162 ;  /* 0x00000004a8027825 */ /* 0x040fe400078e02a2 */
[----:B------:R-:W-:Y:S02]  /*78400*/  @P6 STG.E [R166.64], R243 ;  /* 0x000000f3a6006986 */ /* 0x000fe4000c101906 */
[----:B------:R-:W-:-:S02]  /*78410*/  IMAD.WIDE R164, R168, 0x4, R160 ;  /* 0x00000004a8a47825 */ /* 0x000fc400078e02a0 */
[----:B------:R1:W-:Y:S04]  /*78420*/  @P5 STG.E [R2.64], R246 ;  /* 0x000000f602005986 */ /* 0x0003e8000c101906 */
[----:B------:R-:W2:Y:S01]  /*78430*/  LDL.LU R173, [R1+0x524] ;  /* 0x0005240001ad7983 */ /* 0x000ea20000300800 */
[----:B-1----:R-:W-:-:S03]  /*78440*/  IMAD.WIDE R2, R168, 0x4, R6 ;  /* 0x00000004a8027825 */ /* 0x002fc600078e0206 */
[----:B----4-:R-:W-:Y:S04]  /*78450*/  @P3 STG.E [R164.64], R247 ;  /* 0x000000f7a4003986 */ /* 0x010fe8000c101906 */
[----:B---3--:R1:W-:Y:S04]  /*78460*/  @P4 STG.E [R2.64], R245 ;  /* 0x000000f502004986 */ /* 0x0083e8000c101906 */
[----:B-1----:R-:W3:Y:S04]  /*78470*/  LDL.LU R245, [R1+0x4c4] ;  /* 0x0004c40001f57983 */ /* 0x002ee80000300800 */
[----:B------:R-:W4:Y:S01]  /*78480*/  LDL.LU R246, [R1+0x464] ;  /* 0x0004640001f67983 */ /* 0x000f220000300800 */
[----:B------:R-:W-:-:S02]  /*78490*/  ISETP.LT.AND P5, PT, R174, c[0x0][0x178], !P0 ;  /* 0x00005e00ae007a0c */ /* 0x000fc400047a1270 */
[----:B------:R-:W-:-:S04]  /*784a0*/  IADD3 R166, R252, 0x45, RZ ;  /* 0x00000045fca67810 */ /* 0x000fc80007ffe0ff */
[----:B------:R-:W-:Y:S01]  /*784b0*/  ISETP.GE.AND P2, PT, R166, c[0x0][0x17c], PT ;  /* 0x00005f00a6007a0c */ /* 0x000fe20003f46270 */
[----:B------:R-:W-:-:S06]  /*784c0*/  IMAD.WIDE R166, R168, 0x4, R4 ;  /* 0x00000004a8a67825 */ /* 0x000fcc00078e0204 */
[----:B--2---:R1:W-:Y:S04]  /*784d0*/  @P5 STG.E [R166.64], R244 ;  /* 0x000000f4a6005986 */ /* 0x0043e8000c101906 */
[----:B-1----:R-:W2:Y:S01]  /*784e0*/  LDL.LU R244, [R1+0x414] ;  /* 0x0004140001f47983 */ /* 0x002ea20000300800 */
[----:B------:R-:W-:Y:S02]  /*784f0*/  ISETP.LT.AND P6, PT, R138, c[0x0][0x178], !P1 ;  /* 0x00005e008a007a0c */ /* 0x000fe40004fc1270 */
[----:B------:R-:W-:Y:S01]  /*78500*/  ISETP.LT.AND P0, PT, R139, c[0x0][0x178], !P1 ;  /* 0x00005e008b007a0c */ /* 0x000fe20004f01270 */
[----:B------:R-:W2:Y:S01]  /*78510*/  LDL.LU R250, [R1+0x560] ;  /* 0x0005600001fa7983 */ /* 0x000ea20000300800 */
[----:B------:R-:W-:Y:S02]  /*78520*/  IADD3 R169, R168, c[0x0][0x198], RZ ;  /* 0x00006600a8a97a10 */ /* 0x000fe40007ffe0ff */
[----:B------:R-:W-:Y:S01]  /*78530*/  ISETP.LT.AND P5, PT, R99, c[0x0][0x178], !P1 ;  /* 0x00005e0063007a0c */ /* 0x000fe20004fa1270 */
[----:B------:R-:W2:Y:S01]  /*78540*/  LDL.LU R175, [R1+0x500] ;  /* 0x0005000001af7983 */ /* 0x000ea20000300800 */
[----:B------:R-:W-:Y:S01]  /*78550*/  ISETP.LT.AND P1, PT, R174, c[0x0][0x178], !P1 ;  /* 0x00005e00ae007a0c */ /* 0x000fe20004f21270 */
[C---:B------:R-:W-:Y:S01]  /*78560*/  IMAD.WIDE R164, R169.reuse, 0x4, R162 ;  /* 0x00000004a9a47825 */ /* 0x040fe200078e02a2 */
[----:B------:R-:W-:Y:S01]  /*78570*/  ISETP.LT.AND P4, PT, R138, c[0x0][0x178], !P2 ;  /* 0x00005e008a007a0c */ /* 0x000fe20005781270 */
[----:B------:R-:W2:Y:S02]  /*78580*/  LDL.LU R243, [R1+0x4a0] ;  /* 0x0004a00001f37983 */ /* 0x000ea40000300800 */
[----:B------:R-:W-:-:S02]  /*78590*/  IMAD.WIDE R2, R169, 0x4, R160 ;  /* 0x00000004a9027825 */ /* 0x000fc400078e02a0 */
[----:B------:R1:W-:Y:S01]  /*785a0*/  @P6 STG.E [R164.64], R172 ;  /* 0x000000aca4006986 */ /* 0x0003e2000c101906 */
[----:B------:R-:W-:-:S03]  /*785b0*/  ISETP.LT.AND P6, PT, R139, c[0x0][0x178], !P2 ;  /* 0x00005e008b007a0c */ /* 0x000fc600057c1270 */
[----:B------:R1:W-:Y:S01]  /*785c0*/  @P0 STG.E [R2.64], R251 ;  /* 0x000000fb02000986 */ /* 0x0003e2000c101906 */
[----:B------:R-:W-:Y:S02]  /*785d0*/  IADD3 R168, R169, c[0x0][0x198], RZ ;  /* 0x00006600a9a87a10 */ /* 0x000fe40007ffe0ff */
[----:B------:R-:W-:Y:S01]  /*785e0*/  ISETP.LT.AND P3, PT, R99, c[0x0][0x178], !P2 ;  /* 0x00005e0063007a0c */ /* 0x000fe20005761270 */
[----:B------:R-:W2:Y:S01]  /*785f0*/  LDL.LU R247, [R1+0x440] ;  /* 0x0004400001f77983 */ /* 0x000ea20000300800 */
[----:B-1----:R-:W-:-:S04]  /*78600*/  IMAD.WIDE R164, R169, 0x4, R4 ;  /* 0x00000004a9a47825 */ /* 0x002fc800078e0204 */
[----:B------:R-:W-:Y:S01]  /*78610*/  IMAD.WIDE R2, R169, 0x4, R6 ;  /* 0x00000004a9027825 */ /* 0x000fe200078e0206 */
[----:B------:R-:W-:-:S04]  /*78620*/  IADD3 R167, R252, 0x4d, RZ ;  /* 0x0000004dfca77810 */ /* 0x000fc80007ffe0ff */
[----:B------:R1:W-:Y:S01]  /*78630*/  @P5 STG.E [R2.64], R249 ;  /* 0x000000f902005986 */ /* 0x0003e2000c101906 */
[----:B------:R-:W-:-:S03]  /*78640*/  IADD3 R166, R252, 0x46, RZ ;  /* 0x00000046fca67810 */ /* 0x000fc60007ffe0ff */
[----:B------:R1:W-:Y:S01]  /*78650*/  @P1 STG.E [R164.64], R248 ;  /* 0x000000f8a4001986 */ /* 0x0003e2000c101906 */
[----:B------:R-:W-:Y:S01]  /*78660*/  ISETP.GE.AND P0, PT, R167, c[0x0][0x17c], PT ;  /* 0x00005f00a7007a0c */ /* 0x000fe20003f06270 */
[----:B-1----:R-:W-:-:S04]  /*78670*/  IMAD.WIDE R2, R168, 0x4, R162 ;  /* 0x00000004a8027825 */ /* 0x002fc800078e02a2 */
[----:B------:R-:W-:Y:S01]  /*78680*/  IMAD.WIDE R164, R168, 0x4, R160 ;  /* 0x00000004a8a47825 */ /* 0x000fe200078e02a0 */
[----:B------:R-:W-:Y:S01]  /*78690*/  @P4 STG.E [R2.64], R173 ;  /* 0x000000ad02004986 */ /* 0x000fe2000c101906 */
[----:B------:R-:W-:Y:S02]  /*786a0*/  ISETP.GE.AND P5, PT, R166, c[0x0][0x17c], PT ;  /* 0x00005f00a6007a0c */ /* 0x000fe40003fa6270 */
[----:B------:R-:W-:Y:S01]  /*786b0*/  IMAD.WIDE R166, R168, 0x4, R6 ;  /* 0x00000004a8a67825 */ /* 0x000fe200078e0206 */
[----:B---3--:R1:W-:Y:S04]  /*786c0*/  @P6 STG.E [R164.64], R245 ;  /* 0x000000f5a4006986 */ /* 0x0083e8000c101906 */
[----:B----4-:R3:W-:Y:S04]  /*786d0*/  @P3 STG.E [R166.64], R246 ;  /* 0x000000f6a6003986 */ /* 0x0107e8000c101906 */
[----:B-1----:R-:W4:Y:S04]  /*786e0*/  LDL.LU R245, [R1+0x564] ;  /* 0x0005640001f57983 */ /* 0x002f280000300800 */
[----:B------:R-:W4:Y:S04]  /*786f0*/  LDL.LU R249, [R1+0x504] ;  /* 0x0005040001f97983 */ /* 0x000f280000300800 */
[----:B---3--:R-:W3:Y:S01]  /*78700*/  LDL.LU R246, [R1+0x4a4] ;  /* 0x0004a40001f67983 */ /* 0x008ee20000300800 */
[----:B------:R-:W-:Y:S01]  /*78710*/  ISETP.LT.AND P2, PT, R174, c[0x0][0x178], !P2 ;  /* 0x00005e00ae007a0c */ /* 0x000fe20005741270 */
[----:B------:R-:W-:-:S12]  /*78720*/  IMAD.WIDE R2, R168, 0x4, R4 ;  /* 0x00000004a8027825 */ /* 0x000fd800078e0204 */
[----:B--2---:R1:W-:Y:S04]  /*78730*/  @P2 STG.E [R2.64], R244 ;  /* 0x000000f402002986 */ /* 0x0043e8000c101906 */
[----:B-1----:R-:W2:Y:S01]  /*78740*/  LDL.LU R244, [R1+0x444] ;  /* 0x0004440001f47983 */ /* 0x002ea20000300800 */
[----:B------:R-:W-:Y:S02]  /*78750*/  ISETP.LT.AND P1, PT, R138, c[0x0][0x178], !P5 ;  /* 0x00005e008a007a0c */ /* 0x000fe40006f21270 */
[----:B------:R-:W-:Y:S01]  /*78760*/  IADD3 R169, R168, c[0x0][0x198], RZ ;  /* 0x00006600a8a97a10 */ /* 0x000fe20007ffe0ff */
[----:B------:R-:W2:Y:S01]  /*78770*/  LDL.LU R248, [R1+0x590] ;  /* 0x0005900001f87983 */ /* 0x000ea20000300800 */
[----:B------:R-:W-:Y:S02]  /*78780*/  ISETP.LT.AND P3, PT, R139, c[0x0][0x178], !P5 ;  /* 0x00005e008b007a0c */ /* 0x000fe40006f61270 */
[----:B------:R-:W-:-:S02]  /*78790*/  IADD3 R166, R252, 0x47, RZ ;  /* 0x00000047fca67810 */ /* 0x000fc40007ffe0ff */
[----:B------:R-:W-:Y:S01]  /*787a0*/  ISETP.LT.AND P6, PT, R99, c[0x0][0x178], !P5 ;  /* 0x00005e0063007a0c */ /* 0x000fe20006fc1270 */
[C---:B------:R-:W-:Y:S01]  /*787b0*/  IMAD.WIDE R164, R169.reuse, 0x4, R162 ;  /* 0x00000004a9a47825 */ /* 0x040fe200078e02a2 */
[----:B------:R-:W-:Y:S01]  /*787c0*/  ISETP.GE.AND P4, PT, R166, c[0x0][0x17c], PT ;  /* 0x00005f00a6007a0c */ /* 0x000fe20003f86270 */
[----:B------:R-:W2:Y:S01]  /*787d0*/  LDL.LU R173, [R1+0x540] ;  /* 0x0005400001ad7983 */ /* 0x000ea20000300800 */
[----:B------:R-:W-:Y:S01]  /*787e0*/  ISETP.LT.AND P5, PT, R174, c[0x0][0x178], !P5 ;  /* 0x00005e00ae007a0c */ /* 0x000fe20006fa1270 */
[C---:B------:R-:W-:Y:S02]  /*787f0*/  IMAD.WIDE R2, R169.reuse, 0x4, R160 ;  /* 0x00000004a9027825 */ /* 0x040fe400078e02a0 */
[----:B------:R1:W-:Y:S01]  /*78800*/  @P1 STG.E [R164.64], R250 ;  /* 0x000000faa4001986 */ /* 0x0003e2000c101906 */
[----:B------:R-:W-:Y:S02]  /*78810*/  ISETP.LT.AND P1, PT, R138, c[0x0][0x178], !P4 ;  /* 0x00005e008a007a0c */ /* 0x000fe40006721270 */
[----:B------:R-:W-:Y:S01]  /*78820*/  IADD3 R166, R252, 0x48, RZ ;  /* 0x00000048fca67810 */ /* 0x000fe20007ffe0ff */
[----:B------:R1:W-:Y:S01]  /*78830*/  @P3 STG.E [R2.64], R175 ;  /* 0x000000af02003986 */ /* 0x0003e2000c101906 */
[----:B------:R-:W-:-:S02]  /*78840*/  IADD3 R168, R169, c[0x0][0x198], RZ ;  /* 0x00006600a9a87a10 */ /* 0x000fc40007ffe0ff */
[----:B------:R-:W-:Y:S01]  /*78850*/  ISETP.LT.AND P3, PT, R139, c[0x0][0x178], !P4 ;  /* 0x00005e008b007a0c */ /* 0x000fe20006761270 */
[C---:B-1----:R-:W-:Y:S01]  /*78860*/  IMAD.WIDE R164, R169.reuse, 0x4, R6 ;  /* 0x00000004a9a47825 */ /* 0x042fe200078e0206 */
[----:B------:R-:W-:Y:S01]  /*78870*/  ISETP.GE.AND P2, PT, R166, c[0x0][0x17c], PT ;  /* 0x00005f00a6007a0c */ /* 0x000fe20003f46270 */
[----:B------:R-:W2:Y:S02]  /*78880*/  LDL.LU R175, [R1+0x4d0] ;  /* 0x0004d00001af7983 */ /* 0x000ea40000300800 */
[----:B------:R-:W-:Y:S02]  /*78890*/  IMAD.WIDE R166, R169, 0x4, R4 ;  /* 0x00000004a9a67825 */ /* 0x000fe400078e0204 */
[----:B------:R1:W-:Y:S01]  /*788a0*/  @P6 STG.E [R164.64], R243 ;  /* 0x000000f3a4006986 */ /* 0x0003e2000c101906 */
[----:B------:R-:W-:Y:S01]  /*788b0*/  ISETP.LT.AND P6, PT, R99, c[0x0][0x178], !P4 ;  /* 0x00005e0063007a0c */ /* 0x000fe200067c1270 */
[C---:B------:R-:W-:Y:S02]  /*788c0*/  IMAD.WIDE R2, R168.reuse, 0x4, R162 ;  /* 0x00000004a8027825 */ /* 0x040fe400078e02a2 */
[----:B------:R1:W-:Y:S04]  /*788d0*/  @P5 STG.E [R166.64], R247 ;  /* 0x000000f7a6005986 */ /* 0x0003e8000c101906 */
[----:B-1----:R-:W2:Y:S01]  /*788e0*/  LDL.LU R243, [R1+0x480] ;  /* 0x0004800001f37983 */ /* 0x002ea20000300800 */
[----:B------:R-:W-:-:S03]  /*788f0*/  IMAD.WIDE R164, R168, 0x4, R160 ;  /* 0x00000004a8a47825 */ /* 0x000fc600078e02a0 */
[----:B------:R-:W2:Y:S04]  /*78900*/  LDL.LU R247, [R1+0x594] ;  /* 0x0005940001f77983 */ /* 0x000ea80000300800 */
[----:B----4-:R1:W-:Y:S04]  /*78910*/  @P1 STG.E [R2.64], R245 ;  /* 0x000000f502001986 */ /* 0x0103e8000c101906 */
[----:B------:R-:W-:Y:S04]  /*78920*/  @P3 STG.E [R164.64], R249 ;  /* 0x000000f9a4003986 */ /* 0x000fe8000c101906 */
[----:B-1----:R-:W4:Y:S01]  /*78930*/  LDL.LU R245, [R1+0x544] ;  /* 0x0005440001f57983 */ /* 0x002f220000300800 */
[----:B------:R-:W-:-:S05]  /*78940*/  IMAD.WIDE R2, R168, 0x4, R6 ;  /* 0x00000004a8027825 */ /* 0x000fca00078e0206 */
[----:B---3--:R1:W-:Y:S04]  /*78950*/  @P6 STG.E [R2.64], R246 ;  /* 0x000000f602006986 */ /* 0x0083e8000c101906 */
[----:B-1----:R-:W3:Y:S01]  /*78960*/  LDL.LU R246, [R1+0x4d4] ;  /* 0x0004d40001f67983 */ /* 0x002ee20000300800 */
[----:B------:R-:W-:Y:S02]  /*78970*/  ISETP.LT.AND P4, PT, R174, c[0x0][0x178], !P4 ;  /* 0x00005e00ae007a0c */ /* 0x000fe40006781270 */
[----:B------:R-:W-:-:S04]  /*78980*/  IADD3 R166, R252, 0x49, RZ ;  /* 0x00000049fca67810 */ /* 0x000fc80007ffe0ff */
[----:B------:R-:W-:Y:S01]  /*78990*/  ISETP.GE.AND P1, PT, R166, c[0x0][0x17c], PT ;  /* 0x00005f00a6007a0c */ /* 0x000fe20003f26270 */
[----:B------:R-:W-:-:S06]  /*789a0*/  IMAD.WIDE R166, R168, 0x4, R4 ;  /* 0x00000004a8a67825 */ /* 0x000fcc00078e0204 */
        /* <DEDUP_REMOVED lines=8> */
[----:B------:R-:W-:Y:S01]  /*78a30*/  ISETP.LT.AND P2, PT, R174, c[0x0][0x178], !P2 ;  /* 0x00005e00ae007a0c */ /* 0x000fe20005741270 */
[----:B------:R-:W2:Y:S01]  /*78a40*/  LDL.LU R251, [R1+0x530] ;  /* 0x0005300001fb7983 */ /* 0x000ea20000300800 */
[----:B------:R-:W-:Y:S01]  /*78a50*/  ISETP.LT.AND P6, PT, R139, c[0x0][0x178], !P1 ;  /* 0x00005e008b007a0c */ /* 0x000fe20004fc1270 */
[----:B------:R-:W-:-:S02]  /*78a60*/  IMAD.WIDE R2, R169, 0x4, R6 ;  /* 0x00000004a9027825 */ /* 0x000fc400078e0206 */
        /* <DEDUP_REMOVED lines=14> */
[----:B-1----:R-:W2:Y:S04]  /*78b50*/  LDL.LU R247, [R1+0x574] ;  /* 0x0005740001f77983 */ /* 0x002ea80000300800 */
[----:B----4-:R1:W-:Y:S02]  /*78b60*/  @P6 STG.E [R2.64], R245 ;  /* 0x000000f502006986 */ /* 0x0103e4000c101906 */
[----:B-1----:R-:W-:-:S02]  /*78b70*/  IMAD.WIDE R2, R168, 0x4, R6 ;  /* 0x00000004a8027825 */ /* 0x002fc400078e0206 */
[----:B------:R-:W4:Y:S04]  /*78b80*/  LDL.LU R245, [R1+0x534] ;  /* 0x0005340001f57983 */ /* 0x000f280000300800 */
[----:B---3--:R1:W-:Y:S04]  /*78b90*/  @P2 STG.E [R2.64], R246 ;  /* 0x000000f602002986 */ /* 0x0083e8000c101906 */
[----:B-1----:R-:W3:Y:S01]  /*78ba0*/  LDL.LU R3, [R1+0x5c0] ;  /* 0x0005c00001037983 */ /* 0x002ee20000300800 */
[----:B------:R-:W-:Y:S01]  /*78bb0*/  ISETP.LT.AND P1, PT, R174, c[0x0][0x178], !P1 ;  /* 0x00005e00ae007a0c */ /* 0x000fe20004f21270 */
[----:B------:R-:W-:-:S12]  /*78bc0*/  IMAD.WIDE R164, R168, 0x4, R4 ;  /* 0x00000004a8a47825 */ /* 0x000fd800078e0204 */
[----:B--2---:R1:W-:Y:S04]  /*78bd0*/  @P1 STG.E [R164.64], R244 ;  /* 0x000000f4a4001986 */ /* 0x0043e8000c101906 */
[----:B-1----:R-:W2:Y:S01]  /*78be0*/  LDL.LU R244, [R1+0x4b4] ;  /* 0x0004b40001f47983 */ /* 0x002ea20000300800 */
[C---:B------:R-:W-:Y:S02]  /*78bf0*/  IADD3 R170, R252.reuse, 0x4a, RZ ;  /* 0x0000004afcaa7810 */ /* 0x040fe40007ffe0ff */
[----:B------:R-:W-:Y:S01]  /*78c00*/  IADD3 R171, R252, 0x4b, RZ ;  /* 0x0000004bfcab7810 */ /* 0x000fe20007ffe0ff */
[----:B------:R-:W2:Y:S01]  /*78c10*/  LDL.LU R250, [R1+0x5f0] ;  /* 0x0005f00001fa7983 */ /* 0x000ea20000300800 */
[----:B------:R-:W-:Y:S02]  /*78c20*/  ISETP.GE.AND P3, PT, R170, c[0x0][0x17c], PT ;  /* 0x00005f00aa007a0c */ /* 0x000fe40003f66270 */
[----:B------:R-:W-:Y:S01]  /*78c30*/  ISETP.GE.AND P2, PT, R171, c[0x0][0x17c], PT ;  /* 0x00005f00ab007a0c */ /* 0x000fe20003f46270 */
[----:B------:R-:W2:Y:S01]  /*78c40*/  LDL.LU R249, [R1+0x5b0] ;  /* 0x0005b00001f97983 */ /* 0x000ea20000300800 */
[----:B------:R-:W-:-:S02]  /*78c50*/  ISETP.LT.AND P5, PT, R138, c[0x0][0x178], !P3 ;  /* 0x00005e008a007a0c */ /* 0x000fc40005fa1270 */
[----:B------:R-:W-:Y:S01]  /*78c60*/  ISETP.LT.AND P4, PT, R139, c[0x0][0x178], !P3 ;  /* 0x00005e008b007a0c */ /* 0x000fe20005f81270 */
[----:B------:R-:W2:Y:S01]  /*78c70*/  LDL.LU R175, [R1+0x550] ;  /* 0x0005500001af7983 */ /* 0x000ea20000300800 */
[----:B------:R-:W-:Y:S02]  /*78c80*/  IADD3 R170, R168, c[0x0][0x198], RZ ;  /* 0x00006600a8aa7a10 */ /* 0x000fe40007ffe0ff */
        /* <DEDUP_REMOVED lines=54> */
[----:B------:R-:W-:-:S03]  /*78ff0*/  IMAD.WIDE R166, R2, 0x4, R160 ;  /* 0x0000000402a67825 */ /* 0x000fc600078e02a0 */
[----:B------:R-:W2:Y:S01]  /*79000*/  LDL.LU R243, [R1+0x510] ;  /* 0x0005100001f37983 */ /* 0x000ea20000300800 */
[----:B------:R-:W-:Y:S01]  /*79010*/  ISETP.LT.AND P0, PT, R174, c[0x0][0x178], !P0 ;  /* 0x00005e00ae007a0c */ /* 0x000fe20004701270 */
[----:B------:R-:W-:Y:S02]  /*79020*/  IMAD.WIDE R164, R2, 0x4, R6 ;  /* 0x0000000402a47825 */ /* 0x000fe400078e0206 */
[----:B------:R-:W2:Y:S01]  /*79030*/  LDL.LU R246, [R1+0x604] ;  /* 0x0006040001f67983 */ /* 0x000ea20000300800 */
[----:B------:R-:W-:Y:S02]  /*79040*/  IADD3 R3, R252, 0x4f, RZ ;  /* 0x0000004ffc037810 */ /* 0x000fe40007ffe0ff */
        /* <DEDUP_REMOVED lines=19> */
[----:B------:R-:W-:Y:S01]  /*79180*/  ISETP.LT.AND P5, PT, R138, c[0x0][0x178], !P1 ;  /* 0x00005e008a007a0c */ /* 0x000fe20004fa1270 */
[----:B------:R-:W-:Y:S01]  /*79190*/  IMAD.WIDE R2, R170, 0x4, R6 ;  /* 0x00000004aa027825 */ /* 0x000fe200078e0206 */
[----:B------:R-:W-:-:S03]  /*791a0*/  ISETP.LT.AND P3, PT, R139, c[0x0][0x178], !P1 ;  /* 0x00005e008b007a0c */ /* 0x000fc60004f61270 */
[C---:B------:R-:W-:Y:S01]  /*791b0*/  IMAD.WIDE R164, R170.reuse, 0x4, R4 ;  /* 0x00000004aaa47825 */ /* 0x040fe200078e0204 */
[----:B-1----:R-:W-:Y:S01]  /*791c0*/  IADD3 R168, R170, c[0x0][0x198], RZ ;  /* 0x00006600aaa87a10 */ /* 0x002fe20007ffe0ff */
[----:B------:R-:W2:Y:S01]  /*791d0*/  LDL.LU R248, [R1+0x408] ;  /* 0x0004080001f87983 */ /* 0x000ea20000300800 */
[----:B------:R-:W-:-:S03]  /*791e0*/  ISETP.LT.AND P0, PT, R99, c[0x0][0x178], !P1 ;  /* 0x00005e0063007a0c */ /* 0x000fc60004f01270 */
[----:B------:R-:W-:Y:S01]  /*791f0*/  IMAD.WIDE R166, R168, 0x4, R162 ;  /* 0x00000004a8a67825 */ /* 0x000fe200078e02a2 */
[----:B------:R-:W2:Y:S04]  /*79200*/  LDL.LU R173, [R1+0x3a8] ;  /* 0x0003a80001ad7983 */ /* 0x000ea80000300800 */
[----:B------:R1:W-:Y:S04]  /*79210*/  @P6 STG.E [R2.64], R175 ;  /* 0x000000af02006986 */ /* 0x0003e8000c101906 */
[----:B------:R1:W-:Y:S01]  /*79220*/  @P4 STG.E [R164.64], R243 ;  /* 0x000000f3a4004986 */ /* 0x0003e2000c101906 */
[----:B------:R-:W-:-:S03]  /*79230*/  ISETP.LT.AND P1, PT, R174, c[0x0][0x178], !P1 ;  /* 0x00005e00ae007a0c */ /* 0x000fc60004f21270 */
[----:B------:R-:W-:Y:S01]  /*79240*/  @P5 STG.E [R166.64], R246 ;  /* 0x000000f6a6005986 */ /* 0x000fe2000c101906 */
[----:B-1----:R-:W-:-:S04]  /*79250*/  IMAD.WIDE R2, R168, 0x4, R6 ;  /* 0x00000004a8027825 */ /* 0x002fc800078e0206 */
[----:B------:R-:W-:-:S05]  /*79260*/  IMAD.WIDE R164, R168, 0x4, R160 ;  /* 0x00000004a8a47825 */ /* 0x000fca00078e02a0 */
[----:B----4-:R1:W-:Y:S04]  /*79270*/  @P3 STG.E [R164.64], R247 ;  /* 0x000000f7a4003986 */ /* 0x0103e8000c101906 */
[----:B---3--:R3:W-:Y:S04]  /*79280*/  @P0 STG.E [R2.64], R245 ;  /* 0x000000f502000986 */ /* 0x0087e8000c101906 */
[----:B-1----:R-:W4:Y:S04]  /*79290*/  LDL.LU R247, [R1+0x49c] ;  /* 0x00049c0001f77983 */ /* 0x002f280000300800 */
[----:B---3--:R-:W3:Y:S01]  /*792a0*/  LDL.LU R245, [R1+0x45c] ;  /* 0x00045c0001f57983 */ /* 0x008ee20000300800 */
[----:B------:R-:W-:-:S03]  /*792b0*/  IMAD.WIDE R2, R168, 0x4, R4 ;  /* 0x00000004a8027825 */ /* 0x000fc600078e0204 */
[----:B------:R-:W3:Y:S04]  /*792c0*/  LDL.LU R246, [R1+0x40c] ;  /* 0x00040c0001f67983 */ /* 0x000ee80000300800 */
[----:B--2---:R1:W-:Y:S04]  /*792d0*/  @P1 STG.E [R2.64], R244 ;  /* 0x000000f402001986 */ /* 0x0043e8000c101906 */
[----:B-1----:R-:W2:Y:S01]  /*792e0*/  LDL.LU R244, [R1+0x3ac] ;  /* 0x0003ac0001f47983 */ /* 0x002ea20000300800 */
[C---:B------:R-:W-:Y:S02]  /*792f0*/  IADD3 R169, R252.reuse, 0x50, RZ ;  /* 0x00000050fca97810 */ /* 0x040fe40007ffe0ff */
[----:B------:R-:W-:Y:S01]  /*79300*/  IADD3 R170, R252, 0x51, RZ ;  /* 0x00000051fcaa7810 */ /* 0x000fe20007ffe0ff */
[----:B------:R-:W2:Y:S01]  /*79310*/  LDL.LU R250, [R1+0x4e8] ;  /* 0x0004e80001fa7983 */ /* 0x000ea20000300800 */
[----:B------:R-:W-:-:S02]  /*79320*/  ISETP.GE.AND P6, PT, R169, c[0x0][0x17c], PT ;  /* 0x00005f00a9007a0c */ /* 0x000fc40003fc6270 */
[----:B------:R-:W-:Y:S01]  /*79330*/  ISETP.GE.AND P3, PT, R170, c[0x0][0x17c], PT ;  /* 0x00005f00aa007a0c */ /* 0x000fe20003f66270 */
[----:B------:R-:W2:Y:S01]  /*79340*/  LDL.LU R175, [R1+0x478] ;  /* 0x0004780001af7983 */ /* 0x000ea20000300800 */
[----:B------:R-:W-:Y:S02]  /*79350*/  ISETP.LT.AND P4, PT, R138, c[0x0][0x178], !P6 ;  /* 0x00005e008a007a0c */ /* 0x000fe40007781270 */
[----:B------:R-:W-:Y:S01]  /*79360*/  ISETP.LT.AND P5, PT, R139, c[0x0][0x178], !P6 ;  /* 0x00005e008b007a0c */ /* 0x000fe200077a1270 */
[----:B------:R-:W2:Y:S01]  /*79370*/  LDL.LU R243, [R1+0x438] ;  /* 0x0004380001f37983 */ /* 0x000ea20000300800 */
[----:B------:R-:W-:Y:S02]  /*79380*/  IADD3 R169, R168, c[0x0][0x198], RZ ;  /* 0x00006600a8a97a10 */ /* 0x000fe40007ffe0ff */
        /* <DEDUP_REMOVED lines=121> */
[----:B------:R-:W-:Y:S01]  /*79b20*/  @P5 STG.E [R166.64], R250 ;  /* 0x000000faa6005986 */ /* 0x000fe2000c101906 */
[----:B------:R-:W-:-:S03]  /*79b30*/  ISETP.LT.AND P2, PT, R174, c[0x0][0x178], !P2 ;  /* 0x00005e00ae007a0c */ /* 0x000fc60005741270 */
[----:B------:R1:W-:Y:S01]  /*79b40*/  @P4 STG.E [R168.64], R248 ;  /* 0x000000f8a8004986 */ /* 0x0003e2000c101906 */
[----:B------:R-:W-:Y:S02]  /*79b50*/  ISETP.LT.AND P4, PT, R138, c[0x0][0x178], !P3 ;  /* 0x00005e008a007a0c */ /* 0x000fe40005f81270 */
[----:B------:R-:W-:Y:S02]  /*79b60*/  ISETP.LT.AND P6, PT, R139, c[0x0][0x178], !P3 ;  /* 0x00005e008b007a0c */ /* 0x000fe40005fc1270 */
[----:B------:R-:W-:Y:S01]  /*79b70*/  ISETP.LT.AND P1, PT, R174, c[0x0][0x178], !P3 ;  /* 0x00005e00ae007a0c */ /* 0x000fe20005f21270 */
[----:B------:R-:W-:Y:S01]  /*79b80*/  IMAD.WIDE R2, R171, 0x4, R4 ;  /* 0x00000004ab027825 */ /* 0x000fe200078e0204 */
[----:B------:R-:W-:Y:S02]  /*79b90*/  ISETP.LT.AND P3, PT, R99, c[0x0][0x178], !P3 ;  /* 0x00005e0063007a0c */ /* 0x000fe40005f61270 */
[----:B-1----:R-:W-:Y:S02]  /*79ba0*/  IADD3 R169, R171, c[0x0][0x198], RZ ;  /* 0x00006600aba97a10 */ /* 0x002fe40007ffe0ff */
[----:B------:R1:W-:Y:S03]  /*79bb0*/  @P2 STG.E [R2.64], R243 ;  /* 0x000000f302002986 */ /* 0x0003e6000c101906 */
[----:B------:R-:W-:-:S04]  /*79bc0*/  IMAD.WIDE R164, R169, 0x4, R162 ;  /* 0x00000004a9a47825 */ /* 0x000fc800078e02a2 */
[C---:B------:R-:W-:Y:S01]  /*79bd0*/  IMAD.WIDE R166, R169.reuse, 0x4, R160 ;  /* 0x00000004a9a67825 */ /* 0x040fe200078e02a0 */
[----:B-1----:R-:W2:Y:S03]  /*79be0*/  LDL.LU R243, [R1+0x488] ;  /* 0x0004880001f37983 */ /* 0x002ea60000300800 */
[C---:B------:R-:W-:Y:S01]  /*79bf0*/  IMAD.WIDE R2, R169.reuse, 0x4, R6 ;  /* 0x00000004a9027825 */ /* 0x040fe200078e0206 */
[----:B----4-:R1:W-:Y:S04]  /*79c00*/  @P4 STG.E [R164.64], R247 ;  /* 0x000000f7a4004986 */ /* 0x0103e8000c101906 */
[----:B---3--:R3:W-:Y:S04]  /*79c10*/  @P6 STG.E [R166.64], R245 ;  /* 0x000000f5a6006986 */ /* 0x0087e8000c101906 */
[----:B-1----:R-:W4:Y:S01]  /*79c20*/  LDL.LU R247, [R1+0x59c] ;  /* 0x00059c0001f77983 */ /* 0x002f220000300800 */
[----:B------:R-:W-:-:S03]  /*79c30*/  IMAD.WIDE R164, R169, 0x4, R4 ;  /* 0x00000004a9a47825 */ /* 0x000fc600078e0204 */
[----:B---3--:R-:W3:Y:S04]  /*79c40*/  LDL.LU R245, [R1+0x54c] ;  /* 0x00054c0001f57983 */ /* 0x008ee80000300800 */
        /* <DEDUP_REMOVED lines=167> */
[C---:B------:R-:W-:Y:S01]  /*7a6c0*/  IMAD.WIDE R2, R169.reuse, 0x4, R162 ;  /* 0x00000004a9027825 */ /* 0x040fe200078e02a2 */
[----:B------:R-:W-:Y:S02]  /*7a6d0*/  IADD3 R166, R252, 0x62, RZ ;  /* 0x00000062fca67810 */ /* 0x000fe40007ffe0ff */
[----:B------:R-:W-:Y:S01]  /*7a6e0*/  ISETP.LT.AND P5, PT, R138, c[0x0][0x178], !P2 ;  /* 0x00005e008a007a0c */ /* 0x000fe200057a1270 */
[C---:B------:R-:W-:Y:S01]  /*7a6f0*/  IMAD.WIDE R164, R169.reuse, 0x4, R160 ;  /* 0x00000004a9a47825 */ /* 0x040fe200078e02a0 */
[----:B------:R1:W-:Y:S01]  /*7a700*/  @P1 STG.E [R2.64], R250 ;  /* 0x000000fa02001986 */ /* 0x0003e2000c101906 */
[----:B------:R-:W-:-:S02]  /*7a710*/  IADD3 R168, R169, c[0x0][0x198], RZ ;  /* 0x00006600a9a87a10 */ /* 0x000fc40007ffe0ff */
[----:B------:R-:W-:Y:S01]  /*7a720*/  ISETP.GE.AND P1, PT, R166, c[0x0][0x17c], PT ;  /* 0x00005f00a6007a0c */ /* 0x000fe20003f26270 */
[----:B------:R-:W-:Y:S01]  /*7a730*/  IMAD.WIDE R166, R169, 0x4, R4 ;  /* 0x00000004a9a67825 */ /* 0x000fe200078e0204 */
        /* <DEDUP_REMOVED lines=38> */
[C---:B------:R-:W-:Y:S02]  /*7a9a0*/  IADD3 R170, R169.reuse, c[0x0][0x198], RZ ;  /* 0x00006600a9aa7a10 */ /* 0x040fe40007ffe0ff */
        /* <DEDUP_REMOVED lines=103> */
[----:B------:R-:W-:Y:S01]  /*7b020*/  IADD3 R169, R252, 0x6b, RZ ;  /* 0x0000006bfca97810 */ /* 0x000fe20007ffe0ff */
[----:B------:R-:W-:Y:S01]  /*7b030*/  IMAD.WIDE R164, R168, 0x4, R160 ;  /* 0x00000004a8a47825 */ /* 0x000fe200078e02a0 */
[----:B------:R-:W-:Y:S01]  /*7b040*/  ISETP.LT.AND P1, PT, R174, c[0x0][0x178], !P1 ;  /* 0x00005e00ae007a0c */ /* 0x000fe20004f21270 */
[----:B----4-:R1:W-:Y:S01]  /*7b050*/  @P5 STG.E [R166.64], R251 ;  /* 0x000000fba6005986 */ /* 0x0103e2000c101906 */
[----:B------:R-:W-:Y:S01]  /*7b060*/  ISETP.LT.AND P4, PT, R138, c[0x0][0x178], !P6 ;  /* 0x00005e008a007a0c */ /* 0x000fe20007781270 */
[----:B------:R-:W-:Y:S01]  /*7b070*/  IMAD.WIDE R2, R168, 0x4, R6 ;  /* 0x00000004a8027825 */ /* 0x000fe200078e0206 */
[----:B------:R-:W-:Y:S01]  /*7b080*/  ISETP.LT.AND P5, PT, R139, c[0x0][0x178], !P6 ;  /* 0x00005e008b007a0c */ /* 0x000fe200077a1270 */
[----:B------:R-:W4:Y:S01]  /*7b090*/  LDL.LU R173, [R1+0xa10] ;  /* 0x000a100001ad7983 */ /* 0x000f220000300800 */
[----:B------:R-:W-:-:S02]  /*7b0a0*/  ISETP.GE.AND P2, PT, R169, c[0x0][0x17c], PT ;  /* 0x00005f00a9007a0c */ /* 0x000fc40003f46270 */
[----:B------:R-:W-:Y:S01]  /*7b0b0*/  IADD3 R169, R168, c[0x0][0x198], RZ ;  /* 0x00006600a8a97a10 */ /* 0x000fe20007ffe0ff */
[----:B------:R1:W-:Y:S04]  /*7b0c0*/  @P3 STG.E [R164.64], R248 ;  /* 0x000000f8a4003986 */ /* 0x0003e8000c101906 */
[C---:B-1----:R-:W-:Y:S01]  /*7b0d0*/  IMAD.WIDE R166, R169.reuse, 0x4, R160 ;  /* 0x00000004a9a67825 */ /* 0x042fe200078e02a0 */
[----:B------:R1:W-:Y:S03]  /*7b0e0*/  @P0 STG.E [R2.64], R175 ;  /* 0x000000af02000986 */ /* 0x0003e6000c101906 */
[----:B------:R-:W-:-:S04]  /*7b0f0*/  IMAD.WIDE R164, R169, 0x4, R162 ;  /* 0x00000004a9a47825 */ /* 0x000fc800078e02a2 */
        /* <DEDUP_REMOVED lines=21> */
[----:B------:R-:W-:Y:S02]  /*7b250*/  ISETP.LT.AND P1, PT, R139, c[0x0][0x178], !P3 ;  /* 0x00005e008b007a0c */ /* 0x000fe40005f21270 */
[----:B------:R-:W-:Y:S02]  /*7b260*/  ISETP.LT.AND P4, PT, R99, c[0x0][0x178], !P3 ;  /* 0x00005e0063007a0c */ /* 0x000fe40005f81270 */
[----:B------:R-:W-:Y:S01]  /*7b270*/  ISETP.GE.AND P0, PT, R166, c[0x0][0x17c], PT ;  /* 0x00005f00a6007a0c */ /* 0x000fe20003f06270 */
[----:B------:R-:W-:Y:S01]  /*7b280*/  IMAD.WIDE R166, R168, 0x4, R162 ;  /* 0x00000004a8a67825 */ /* 0x000fe200078e02a2 */
[----:B------:R-:W-:Y:S01]  /*7b290*/  ISETP.LT.AND P3, PT, R174, c[0x0][0x178], !P3 ;  /* 0x00005e00ae007a0c */ /* 0x000fe20005f61270 */
[----:B------:R-:W3:Y:S01]  /*7b2a0*/  LDL.LU R248, [R1+0xc10] ;  /* 0x000c100001f87983 */ /* 0x000ee20000300800 */
[----:B------:R-:W-:Y:S01]  /*7b2b0*/  ISETP.LT.AND P6, PT, R138, c[0x0][0x178], !P2 ;  /* 0x00005e008a007a0c */ /* 0x000fe200057c1270 */
[----:B------:R-:W-:-:S02]  /*7b2c0*/  IMAD.WIDE R2, R168, 0x4, R160 ;  /* 0x00000004a8027825 */ /* 0x000fc400078e02a0 */
[----:B------:R1:W-:Y:S01]  /*7b2d0*/  @P5 STG.E [R166.64], R250 ;  /* 0x000000faa6005986 */ /* 0x0003e2000c101906 */
[----:B------:R-:W-:Y:S01]  /*7b2e0*/  ISETP.LT.AND P5, PT, R139, c[0x0][0x178], !P2 ;  /* 0x00005e008b007a0c */ /* 0x000fe200057a1270 */
[C---:B------:R-:W-:Y:S01]  /*7b2f0*/  IMAD.WIDE R164, R168.reuse, 0x4, R6 ;  /* 0x00000004a8a47825 */ /* 0x040fe200078e0206 */
[----:B------:R-:W-:Y:S01]  /*7b300*/  IADD3 R169, R168, c[0x0][0x198], RZ ;  /* 0x00006600a8a97a10 */ /* 0x000fe20007ffe0ff */
[----:B------:R4:W-:Y:S04]  /*7b310*/  @P1 STG.E [R2.64], R249 ;  /* 0x000000f902001986 */ /* 0x0009e8000c101906 */
[----:B----4-:R4:W-:Y:S04]  /*7b320*/  @P4 STG.E [R164.64], R173 ;  /* 0x000000ada4004986 */ /* 0x0109e8000c101906 */
        /* <DEDUP_REMOVED lines=224> */
[----:B------:R-:W-:Y:S02]  /*7c130*/  ISETP.LT.AND P3, PT, R99, c[0x0][0x178], !P2 ;  /* 0x00005e0063007a0c */ /* 0x000fe40005761270 */
[----:B------:R-:W-:Y:S01]  /*7c140*/  IADD3 R166, R252, 0x7f, RZ ;  /* 0x0000007ffca67810 */ /* 0x000fe20007ffe0ff */
[----:B------:R-:W2:Y:S01]  /*7c150*/  LDL.LU R247, [R1+0x808] ;  /* 0x0008080001f77983 */ /* 0x000ea20000300800 */
[----:B-1----:R-:W-:-:S04]  /*7c160*/  IMAD.WIDE R164, R169, 0x4, R4 ;  /* 0x00000004a9a47825 */ /* 0x002fc800078e0204 */
[C---:B------:R-:W-:Y:S01]  /*7c170*/  IMAD.WIDE R2, R169.reuse, 0x4, R6 ;  /* 0x00000004a9027825 */ /* 0x040fe200078e0206 */
[----:B------:R-:W-:-:S04]  /*7c180*/  IADD3 R169, R169, c[0x0][0x198], RZ ;  /* 0x00006600a9a97a10 */ /* 0x000fc80007ffe0ff */
        /* <DEDUP_REMOVED lines=8> */
[C---:B------:R-:W-:Y:S01]  /*7c210*/  IMAD.WIDE R166, R169.reuse, 0x4, R6 ;  /* 0x00000004a9a67825 */ /* 0x040fe200078e0206 */
        /* <DEDUP_REMOVED lines=36> */
[----:B-1----:R-:W2:Y:S04]  /*7c460*/  LDL.LU R247, [R1+0xc2c] ;  /* 0x000c2c0001f77983 */ /* 0x002ea80000300800 */
        /* <DEDUP_REMOVED lines=143> */
[----:B------:R1:W-:Y:S04]  /*7cd60*/  @P6 STG.E [R2.64], R175 ;  /* 0x000000af02006986 */ /* 0x0003e8000c101906 */
[----:B------:R1:W-:Y:S01]  /*7cd70*/  @P4 STG.E [R164.64], R243 ;  /* 0x000000f3a4004986 */ /* 0x0003e2000c101906 */
[----:B------:R-:W-:-:S03]  /*7cd80*/  ISETP.LT.AND P1, PT, R174, c[0x0][0x178], !P1 ;  /* 0x00005e00ae007a0c */ /* 0x000fc60004f21270 */
[----:B------:R-:W-:Y:S01]  /*7cd90*/  @P5 STG.E [R166.64], R246 ;  /* 0x000000f6a6005986 */ /* 0x000fe2000c101906 */
[----:B-1----:R-:W-:-:S03]  /*7cda0*/  IMAD.WIDE R2, R168, 0x4, R6 ;  /* 0x00000004a8027825 */ /* 0x002fc600078e0206 */
[----:B------:R-:W2:Y:S01]  /*7cdb0*/  LDL.LU R173, [R1+0x7e0] ;  /* 0x0007e00001ad7983 */ /* 0x000ea20000300800 */
        /* <DEDUP_REMOVED lines=19> */
[----:B------:R-:W-:Y:S02]  /*7cef0*/  IADD3 R170, R252, 0x83, RZ ;  /* 0x00000083fcaa7810 */ /* 0x000fe40007ffe0ff */
[----:B------:R-:W-:Y:S01]  /*7cf00*/  ISETP.LT.AND P0, PT, R99, c[0x0][0x178], !P6 ;  /* 0x00005e0063007a0c */ /* 0x000fe20007701270 */
[----:B------:R-:W-:Y:S01]  /*7cf10*/  IMAD.WIDE R164, R169, 0x4, R162 ;  /* 0x00000004a9a47825 */ /* 0x000fe200078e02a2 */
[----:B------:R-:W-:-:S03]  /*7cf20*/  ISETP.GE.AND P3, PT, R170, c[0x0][0x17c], PT ;  /* 0x00005f00aa007a0c */ /* 0x000fc60003f66270 */
[----:B------:R-:W-:Y:S01]  /*7cf30*/  IMAD.WIDE R166, R169, 0x4, R160 ;  /* 0x00000004a9a67825 */ /* 0x000fe200078e02a0 */
[----:B------:R-:W-:Y:S01]  /*7cf40*/  @P4 STG.E [R164.64], R251 ;  /* 0x000000fba4004986 */ /* 0x000fe2000c101906 */
[----:B------:R-:W-:-:S03]  /*7cf50*/  ISETP.LT.AND P6, PT, R174, c[0x0][0x178], !P6 ;  /* 0x00005e00ae007a0c */ /* 0x000fc600077c1270 */
[----:B------:R1:W-:Y:S01]  /*7cf60*/  @P5 STG.E [R166.64], R249 ;  /* 0x000000f9a6005986 */ /* 0x0003e2000c101906 */
[----:B------:R-:W-:Y:S01]  /*7cf70*/  ISETP.LT.AND P5, PT, R138, c[0x0][0x178], !P3 ;  /* 0x00005e008a007a0c */ /* 0x000fe20005fa1270 */
[C---:B------:R-:W-:Y:S01]  /*7cf80*/  IMAD.WIDE R2, R169.reuse, 0x4, R6 ;  /* 0x00000004a9027825 */ /* 0x040fe200078e0206 */
[----:B------:R-:W-:Y:S02]  /*7cf90*/  IADD3 R168, R169, c[0x0][0x198], RZ ;  /* 0x00006600a9a87a10 */ /* 0x000fe40007ffe0ff */
[----:B------:R-:W-:Y:S02]  /*7cfa0*/  ISETP.LT.AND P1, PT, R139, c[0x0][0x178], !P3 ;  /* 0x00005e008b007a0c */ /* 0x000fe40005f21270 */
[----:B------:R-:W-:Y:S01]  /*7cfb0*/  ISETP.LT.AND P4, PT, R99, c[0x0][0x178], !P3 ;  /* 0x00005e0063007a0c */ /* 0x000fe20005f81270 */
[----:B------:R1:W-:Y:S02]  /*7cfc0*/  @P0 STG.E [R2.64], R248 ;  /* 0x000000f802000986 */ /* 0x0003e4000c101906 */
[----:B-1----:R-:W-:Y:S01]  /*7cfd0*/  IADD3 R166, R252, 0x87, RZ ;  /* 0x00000087fca67810 */ /* 0x002fe20007ffe0ff */
[----:B------:R-:W-:-:S03]  /*7cfe0*/  IMAD.WIDE R164, R169, 0x4, R4 ;  /* 0x00000004a9a47825 */ /* 0x000fc600078e0204 */
[----:B------:R-:W-:Y:S01]  /*7cff0*/  ISETP.GE.AND P0, PT, R166, c[0x0][0x17c], PT ;  /* 0x00005f00a6007a0c */ /* 0x000fe20003f06270 */
[----:B------:R-:W-:Y:S01]  /*7d000*/  IMAD.WIDE R166, R168, 0x4, R162 ;  /* 0x00000004a8a67825 */ /* 0x000fe200078e02a2 */
[----:B------:R1:W-:Y:S01]  /*7d010*/  @P6 STG.E [R164.64], R173 ;  /* 0x000000ada4006986 */ /* 0x0003e2000c101906 */
[----:B------:R-:W-:Y:S02]  /*7d020*/  ISETP.LT.AND P3, PT, R174, c[0x0][0x178], !P3 ;  /* 0x00005e00ae007a0c */ /* 0x000fe40005f61270 */
[----:B------:R-:W-:-:S04]  /*7d030*/  IMAD.WIDE R2, R168, 0x4, R160 ;  /* 0x00000004a8027825 */ /* 0x000fc800078e02a0 */
[C---:B-1----:R-:W-:Y:S01]  /*7d040*/  IMAD.WIDE R164, R168.reuse, 0x4, R6 ;  /* 0x00000004a8a47825 */ /* 0x042fe200078e0206 */
[----:B----4-:R1:W-:Y:S04]  /*7d050*/  @P5 STG.E [R166.64], R247 ;  /* 0x000000f7a6005986 */ /* 0x0103e8000c101906 */
[----:B---3--:R3:W-:Y:S04]  /*7d060*/  @P1 STG.E [R2.64], R245 ;  /* 0x000000f502001986 */ /* 0x0087e8000c101906 */
[----:B-1----:R-:W4:Y:S04]  /*7d070*/  LDL.LU R247, [R1+0x990] ;  /* 0x0009900001f77983 */ /* 0x002f280000300800 */
[----:B---3--:R-:W3:Y:S01]  /*7d080*/  LDL.LU R245, [R1+0xfe4] ;  /* 0x000fe40001f57983 */ /* 0x008ee20000300800 */
[----:B------:R-:W-:-:S03]  /*7d090*/  IMAD.WIDE R2, R168, 0x4, R4 ;  /* 0x00000004a8027825 */ /* 0x000fc600078e0204 */
[----:B------:R1:W-:Y:S04]  /*7d0a0*/  @P4 STG.E [R164.64], R246 ;  /* 0x000000f6a4004986 */ /* 0x0003e8000c101906 */
[----:B------:R-:W3:Y:S04]  /*7d0b0*/  LDL.LU R248, [R1+0xf64] ;  /* 0x000f640001f87983 */ /* 0x000ee80000300800 */
[----:B-1----:R-:W3:Y:S04]  /*7d0c0*/  LDL.LU R246, [R1+0xc84] ;  /* 0x000c840001f67983 */ /* 0x002ee80000300800 */
[----:B--2---:R1:W-:Y:S04]  /*7d0d0*/  @P3 STG.E [R2.64], R244 ;  /* 0x000000f402003986 */ /* 0x0043e8000c101906 */
[----:B-1----:R-:W2:Y:S01]  /*7d0e0*/  LDL.LU R244, [R1+0x994] ;  /* 0x0009940001f47983 */ /* 0x002ea20000300800 */
[----:B------:R-:W-:-:S02]  /*7d0f0*/  ISETP.LT.AND P6, PT, R138, c[0x0][0x178], !P2 ;  /* 0x00005e008a007a0c */ /* 0x000fc400057c1270 */
[----:B------:R-:W-:Y:S01]  /*7d100*/  ISETP.LT.AND P5, PT, R139, c[0x0][0x178], !P2 ;  /* 0x00005e008b007a0c */ /* 0x000fe200057a1270 */
[----:B------:R-:W2:Y:S01]  /*7d110*/  LDL.LU R249, [R1+0x1010] ;  /* 0x0010100001f97983 */ /* 0x000ea20000300800 */
[----:B------:R-:W-:Y:S02]  /*7d120*/  IADD3 R169, R168, c[0x0][0x198], RZ ;  /* 0x00006600a8a97a10 */ /* 0x000fe40007ffe0ff */
[----:B------:R-:W-:Y:S01]  /*7d130*/  IADD3 R170, R252, 0x85, RZ ;  /* 0x00000085fcaa7810 */ /* 0x000fe20007ffe0ff */
[----:B------:R-:W2:Y:S01]  /*7d140*/  LDL.LU R173, [R1+0xfd0] ;  /* 0x000fd00001ad7983 */ /* 0x000ea20000300800 */
[----:B------:R-:W-:Y:S01]  /*7d150*/  ISETP.LT.AND P1, PT, R99, c[0x0][0x178], !P2 ;  /* 0x00005e0063007a0c */ /* 0x000fe20005721270 */
[C---:B------:R-:W-:Y:S01]  /*7d160*/  IMAD.WIDE R164, R169.reuse, 0x4, R162 ;  /* 0x00000004a9a47825 */ /* 0x040fe200078e02a2 */
[----:B------:R-:W-:Y:S02]  /*7d170*/  ISETP.GE.AND P4, PT, R170, c[0x0][0x17c], PT ;  /* 0x00005f00aa007a0c */ /* 0x000fe40003f86270 */
[----:B------:R-:W-:Y:S01]  /*7d180*/  ISETP.LT.AND P2, PT, R174, c[0x0][0x178], !P2 ;  /* 0x00005e00ae007a0c */ /* 0x000fe20005741270 */
[----:B------:R-:W-:Y:S01]  /*7d190*/  IMAD.WIDE R166, R169, 0x4, R160 ;  /* 0x00000004a9a67825 */ /* 0x000fe200078e02a0 */
[----:B------:R1:W-:Y:S01]  /*7d1a0*/  @P6 STG.E [R164.64], R250 ;  /* 0x000000faa4006986 */ /* 0x0003e2000c101906 */
[----:B------:R-:W-:-:S02]  /*7d1b0*/  ISETP.LT.AND P6, PT, R138, c[0x0][0x178], !P4 ;  /* 0x00005e008a007a0c */ /* 0x000fc400067c1270 */
[----:B------:R-:W-:Y:S01]  /*7d1c0*/  ISETP.LT.AND P3, PT, R139, c[0x0][0x178], !P4 ;  /* 0x00005e008b007a0c */ /* 0x000fe20006761270 */
[----:B------:R1:W-:Y:S01]  /*7d1d0*/  @P5 STG.E [R166.64], R175 ;  /* 0x000000afa6005986 */ /* 0x0003e2000c101906 */
[----:B------:R-:W-:Y:S01]  /*7d1e0*/  ISETP.LT.AND P5, PT, R99, c[0x0][0x178], !P4 ;  /* 0x00005e0063007a0c */ /* 0x000fe200067a1270 */
[C---:B------:R-:W-:Y:S01]  /*7d1f0*/  IMAD.WIDE R2, R169.reuse, 0x4, R4 ;  /* 0x00000004a9027825 */ /* 0x040fe200078e0204 */
[----:B------:R-:W-:-:S03]  /*7d200*/  IADD3 R168, R169, c[0x0][0x198], RZ ;  /* 0x00006600a9a87a10 */ /* 0x000fc60007ffe0ff */
[----:B-1----:R-:W-:Y:S01]  /*7d210*/  IMAD.WIDE R164, R169, 0x4, R6 ;  /* 0x00000004a9a47825 */ /* 0x002fe200078e0206 */
[----:B------:R-:W-:Y:S01]  /*7d220*/  ISETP.LT.AND P4, PT, R174, c[0x0][0x178], !P4 ;  /* 0x00005e00ae007a0c */ /* 0x000fe20006781270 */
[----:B------:R-:W2:Y:S02]  /*7d230*/  LDL.LU R175, [R1+0xf30] ;  /* 0x000f300001af7983 */ /* 0x000ea40000300800 */
[C---:B------:R-:W-:Y:S02]  /*7d240*/  IMAD.WIDE R166, R168.reuse, 0x4, R162 ;  /* 0x00000004a8a67825 */ /* 0x040fe400078e02a2 */
[----:B------:R1:W-:Y:S04]  /*7d250*/  @P1 STG.E [R164.64], R243 ;  /* 0x000000f3a4001986 */ /* 0x0003e8000c101906 */
[----:B-1----:R-:W2:Y:S01]  /*7d260*/  LDL.LU R243, [R1+0x9a0] ;  /* 0x0009a00001f37983 */ /* 0x002ea20000300800 */
[----:B------:R-:W-:-:S03]  /*7d270*/  IMAD.WIDE R164, R168, 0x4, R160 ;  /* 0x00000004a8a47825 */ /* 0x000fc600078e02a0 */
        /* <DEDUP_REMOVED lines=11> */
[----:B------:R-:W-:-:S02]  /*7d330*/  IADD3 R170, R252, 0x86, RZ ;  /* 0x00000086fcaa7810 */ /* 0x000fc40007ffe0ff */
[----:B------:R-:W-:Y:S01]  /*7d340*/  IADD3 R168, R168, c[0x0][0x198], RZ ;  /* 0x00006600a8a87a10 */ /* 0x000fe20007ffe0ff */
[----:B------:R-:W2:Y:S01]  /*7d350*/  LDL.LU R251, [R1+0x1040] ;  /* 0x0010400001fb7983 */ /* 0x000ea20000300800 */
[----:B------:R-:W-:-:S03]  /*7d360*/  ISETP.GE.AND P1, PT, R170, c[0x0][0x17c], PT ;  /* 0x00005f00aa007a0c */ /* 0x000fc60003f26270 */
[----:B------:R-:W-:Y:S01]  /*7d370*/  IMAD.WIDE R2, R168, 0x4, R162 ;  /* 0x00000004a8027825 */ /* 0x000fe200078e02a2 */
[----:B------:R-:W-:Y:S01]  /*7d380*/  ISETP.LT.AND P2, PT, R138, c[0x0][0x178], !P1 ;  /* 0x00005e008a007a0c */ /* 0x000fe20004f41270 */
[----:B------:R-:W2:Y:S01]  /*7d390*/  LDL.LU R250, [R1+0x1000] ;  /* 0x0010000001fa7983 */ /* 0x000ea20000300800 */
[----:B------:R-:W-:Y:S02]  /*7d3a0*/  ISETP.LT.AND P3, PT, R139, c[0x0][0x178], !P1 ;  /* 0x00005e008b007a0c */ /* 0x000fe40004f61270 */
[----:B------:R-:W-:Y:S01]  /*7d3b0*/  ISETP.LT.AND P4, PT, R99, c[0x0][0x178], !P1 ;  /* 0x00005e0063007a0c */ /* 0x000fe20004f81270 */
[----:B------:R-:W-:Y:S01]  /*7d3c0*/  IMAD.WIDE R164, R168, 0x4, R160 ;  /* 0x00000004a8a47825 */ /* 0x000fe200078e02a0 */
[----:B------:R-:W-:Y:S01]  /*7d3d0*/  ISETP.LT.AND P1, PT, R174, c[0x0][0x178], !P1 ;  /* 0x00005e00ae007a0c */ /* 0x000fe20004f21270 */
[----:B------:R-:W2:Y:S01]  /*7d3e0*/  LDL.LU R248, [R1+0xfc0] ;  /* 0x000fc00001f87983 */ /* 0x000ea20000300800 */
[----:B------:R-:W-:Y:S02]  /*7d3f0*/  ISETP.LT.AND P6, PT, R138, c[0x0][0x178], !P0 ;  /* 0x00005e008a007a0c */ /* 0x000fe400047c1270 */
[----:B------:R-:W-:-:S03]  /*7d400*/  ISETP.LT.AND P5, PT, R139, c[0x0][0x178], !P0 ;  /* 0x00005e008b007a0c */ /* 0x000fc600047a1270 */
        /* <DEDUP_REMOVED lines=47> */
[----:B------:R-:W-:-:S05]  /*7d700*/  IADD3 R169, R171, c[0x0][0x198], RZ ;  /* 0x00006600aba97a10 */ /* 0x000fca0007ffe0ff */
[C---:B------:R-:W-:Y:S01]  /*7d710*/  IMAD.WIDE R2, R169.reuse, 0x4, R162 ;  /* 0x00000004a9027825 */ /* 0x040fe200078e02a2 */
[----:B------:R1:W-:Y:S03]  /*7d720*/  @P2 STG.E [R166.64], R243 ;  /* 0x000000f3a6002986 */ /* 0x0003e6000c101906 */
        /* <DEDUP_REMOVED lines=401> */
[----:B-1----:R-:W3:Y:S01]  /*7f040*/  LDL.LU R246, [R1+0xfbc] ;  /* 0x000fbc0001f67983 */ /* 0x002ee20000300800 */
[----:B------:R-:W-:Y:S01]  /*7f050*/  ISETP.LT.AND P2, PT, R138, c[0x0][0x178], !P1 ;  /* 0x00005e008a007a0c */ /* 0x000fe20004f41270 */
[----:B------:R-:W-:-:S02]  /*7f060*/  IMAD.WIDE R164, R168, 0x4, R160 ;  /* 0x00000004a8a47825 */ /* 0x000fc400078e02a0 */
[----:B------:R-:W3:Y:S02]  /*7f070*/  LDL.LU R250, [R1+0x10c0] ;  /* 0x0010c00001fa7983 */ /* 0x000ee40000300800 */
[C---:B------:R-:W-:Y:S02]  /*7f080*/  IMAD.WIDE R2, R168.reuse, 0x4, R6 ;  /* 0x00000004a8027825 */ /* 0x040fe400078e0206 */
        /* <DEDUP_REMOVED lines=19> */
[----:B------:R-:W-:Y:S01]  /*7f1c0*/  ISETP.LT.AND P6, PT, R138, c[0x0][0x178], !P0 ;  /* 0x00005e008a007a0c */ /* 0x000fe200047c1270 */
[----:B------:R-:W-:Y:S01]  /*7f1d0*/  IMAD.WIDE R2, R168, 0x4, R6 ;  /* 0x00000004a8027825 */ /* 0x000fe200078e0206 */
[----:B------:R-:W-:-:S02]  /*7f1e0*/  ISETP.LT.AND P5, PT, R139, c[0x0][0x178], !P0 ;  /* 0x00005e008b007a0c */ /* 0x000fc400047a1270 */
[----:B------:R-:W-:Y:S01]  /*7f1f0*/  IADD3 R166, R252, 0xa1, RZ ;  /* 0x000000a1fca67810 */ /* 0x000fe20007ffe0ff */
[C---:B------:R-:W-:Y:S01]  /*7f200*/  IMAD.WIDE R164, R168.reuse, 0x4, R4 ;  /* 0x00000004a8a47825 */ /* 0x040fe200078e0204 */
[----:B------:R-:W-:Y:S02]  /*7f210*/  IADD3 R170, R168, c[0x0][0x198], RZ ;  /* 0x00006600a8aa7a10 */ /* 0x000fe40007ffe0ff */
[----:B------:R-:W-:Y:S01]  /*7f220*/  ISETP.LT.AND P3, PT, R99, c[0x0][0x178], !P0 ;  /* 0x00005e0063007a0c */ /* 0x000fe20004761270 */
[----:B------:R1:W-:Y:S01]  /*7f230*/  @P4 STG.E [R2.64], R173 ;  /* 0x000000ad02004986 */ /* 0x0003e2000c101906 */
[----:B------:R-:W-:Y:S01]  /*7f240*/  ISETP.GE.AND P2, PT, R166, c[0x0][0x17c], PT ;  /* 0x00005f00a6007a0c */ /* 0x000fe20003f46270 */
[----:B------:R-:W-:Y:S02]  /*7f250*/  IMAD.WIDE R166, R170, 0x4, R162 ;  /* 0x00000004aaa67825 */ /* 0x000fe400078e02a2 */
[----:B---3--:R3:W-:Y:S01]  /*7f260*/  @P1 STG.E [R164.64], R246 ;  /* 0x000000f6a4001986 */ /* 0x0087e2000c101906 */
[----:B------:R-:W-:Y:S01]  /*7f270*/  ISETP.LT.AND P1, PT, R174, c[0x0][0x178], !P0 ;  /* 0x00005e00ae007a0c */ /* 0x000fe20004721270 */
[----:B------:R-:W-:-:S02]  /*7f280*/  IMAD.WIDE R168, R170, 0x4, R160 ;  /* 0x00000004aaa87825 */ /* 0x000fc400078e02a0 */
[----:B------:R3:W-:Y:S01]  /*7f290*/  @P6 STG.E [R166.64], R250 ;  /* 0x000000faa6006986 */ /* 0x0007e2000c101906 */
[----:B------:R-:W-:Y:S01]  /*7f2a0*/  ISETP.LT.AND P6, PT, R138, c[0x0][0x178], !P2 ;  /* 0x00005e008a007a0c */ /* 0x000fe200057c1270 */
[----:B-1----:R-:W-:Y:S02]  /*7f2b0*/  IMAD.WIDE R2, R170, 0x4, R6 ;  /* 0x00000004aa027825 */ /* 0x002fe400078e0206 */
[----:B------:R-:W-:Y:S04]  /*7f2c0*/  @P5 STG.E [R168.64], R249 ;  /* 0x000000f9a8005986 */ /* 0x000fe8000c101906 */
        /* <DEDUP_REMOVED lines=13> */
[----:B------:R-:W-:Y:S01]  /*7f3a0*/  IMAD.WIDE R166, R171, 0x4, R160 ;  /* 0x00000004aba67825 */ /* 0x000fe200078e02a0 */
[----:B------:R1:W-:Y:S04]  /*7f3b0*/  @P1 STG.E [R2.64], R243 ;  /* 0x000000f302001986 */ /* 0x0003e8000c101906 */
[----:B----4-:R4:W-:Y:S04]  /*7f3c0*/  @P6 STG.E [R164.64], R247 ;  /* 0x000000f7a4006986 */ /* 0x0109e8000c101906 */
[----:B-1----:R-:W3:Y:S04]  /*7f3d0*/  LDL.LU R243, [R1+0x7c0] ;  /* 0x0007c00001f37983 */ /* 0x002ee80000300800 */
[----:B----4-:R-:W4:Y:S04]  /*7f3e0*/  LDL.LU R247, [R1+0x12e4] ;  /* 0x0012e40001f77983 */ /* 0x010f280000300800 */
[----:B------:R1:W-:Y:S04]  /*7f3f0*/  @P5 STG.E [R166.64], R245 ;  /* 0x000000f5a6005986 */ /* 0x0003e8000c101906 */
        /* <DEDUP_REMOVED lines=15> */
[----:B---3--:R1:W-:Y:S01]  /*7f4f0*/  @P2 STG.E [R166.64], R246 ;  /* 0x000000f6a6002986 */ /* 0x0083e2000c101906 */
[----:B------:R-:W-:-:S03]  /*7f500*/  ISETP.LT.AND P5, PT, R138, c[0x0][0x178], !P0 ;  /* 0x00005e008a007a0c */ /* 0x000fc600047a1270 */
[----:B------:R3:W-:Y:S01]  /*7f510*/  @P4 STG.E [R2.64], R248 ;  /* 0x000000f802004986 */ /* 0x0007e2000c101906 */
[----:B------:R-:W-:-:S03]  /*7f520*/  ISETP.GE.AND P2, PT, R168, c[0x0][0x17c], PT ;  /* 0x00005f00a8007a0c */ /* 0x000fc60003f46270 */
[----:B------:R3:W-:Y:S04]  /*7f530*/  @P6 STG.E [R164.64], R173 ;  /* 0x000000ada4006986 */ /* 0x0007e8000c101906 */
[----:B-1----:R-:W2:Y:S01]  /*7f540*/  LDL.LU R246, [R1+0x7c4] ;  /* 0x0007c40001f67983 */ /* 0x002ea20000300800 */
[----:B------:R-:W-:-:S03]  /*7f550*/  ISETP.LT.AND P6, PT, R139, c[0x0][0x178], !P0 ;  /* 0x00005e008b007a0c */ /* 0x000fc600047c1270 */
[----:B------:R-:W2:Y:S01]  /*7f560*/  LDL.LU R171, [R1+0x1320] ;  /* 0x0013200001ab7983 */ /* 0x000ea20000300800 */
[----:B---3--:R-:W-:-:S03]  /*7f570*/  IMAD.WIDE R2, R169, 0x4, R6 ;  /* 0x00000004a9027825 */ /* 0x008fc600078e0206 */
[----:B------:R-:W3:Y:S01]  /*7f580*/  LDL.LU R172, [R1+0x12d0] ;  /* 0x0012d00001ac7983 */ /* 0x000ee20000300800 */
[C---:B------:R-:W-:Y:S01]  /*7f590*/  IADD3 R168, R169.reuse, c[0x0][0x198], RZ ;  /* 0x00006600a9a87a10 */ /* 0x040fe20007ffe0ff */
[----:B------:R-:W-:Y:S02]  /*7f5a0*/  IMAD.WIDE R164, R169, 0x4, R4 ;  /* 0x00000004a9a47825 */ /* 0x000fe400078e0204 */
[----:B------:R-:W3:Y:S02]  /*7f5b0*/  LDL.LU R251, [R1+0xd00] ;  /* 0x000d000001fb7983 */ /* 0x000ee40000300800 */
[C---:B------:R-:W-:Y:S02]  /*7f5c0*/  IMAD.WIDE R166, R168.reuse, 0x4, R162 ;  /* 0x00000004a8a67825 */ /* 0x040fe400078e02a2 */
[----:B------:R-:W-:Y:S04]  /*7f5d0*/  @P3 STG.E [R2.64], R175 ;  /* 0x000000af02003986 */ /* 0x000fe8000c101906 */
[----:B------:R-:W3:Y:S04]  /*7f5e0*/  LDL.LU R250, [R1+0x970] ;  /* 0x0009700001fa7983 */ /* 0x000ee80000300800 */
[----:B------:R-:W3:Y:S04]  /*7f5f0*/  LDL.LU R249, [R1+0x1324] ;  /* 0x0013240001f97983 */ /* 0x000ee80000300800 */
[----:B------:R1:W-:Y:S04]  /*7f600*/  @P1 STG.E [R164.64], R243 ;  /* 0x000000f3a4001986 */ /* 0x0003e8000c101906 */
[----:B----4-:R4:W-:Y:S01]  /*7f610*/  @P5 STG.E [R166.64], R247 ;  /* 0x000000f7a6005986 */ /* 0x0109e2000c101906 */
[----:B-1----:R-:W-:-:S03]  /*7f620*/  IMAD.WIDE R164, R168, 0x4, R160 ;  /* 0x00000004a8a47825 */ /* 0x002fc600078e02a0 */
        /* <DEDUP_REMOVED lines=21> */
[----:B------:R1:W-:Y:S01]  /*7f780*/  @P1 STG.E [R2.64], R246 ;  /* 0x000000f602001986 */ /* 0x0003e2000c101906 */
[----:B------:R-:W-:-:S03]  /*7f790*/  ISETP.LT.AND P2, PT, R174, c[0x0][0x178], !P2 ;  /* 0x00005e00ae007a0c */ /* 0x000fc60005741270 */
[----:B------:R3:W-:Y:S01]  /*7f7a0*/  @P3 STG.E [R164.64], R171 ;  /* 0x000000aba4003986 */ /* 0x0007e2000c101906 */
[----:B------:R-:W-:-:S03]  /*7f7b0*/  ISETP.LT.AND P3, PT, R139, c[0x0][0x178], !P4 ;  /* 0x00005e008b007a0c */ /* 0x000fc60006761270 */
[----:B---3--:R3:W-:Y:S01]  /*7f7c0*/  @P5 STG.E [R166.64], R172 ;  /* 0x000000aca6005986 */ /* 0x0087e2000c101906 */
[----:B------:R-:W-:Y:S02]  /*7f7d0*/  ISETP.LT.AND P5, PT, R138, c[0x0][0x178], !P4 ;  /* 0x00005e008a007a0c */ /* 0x000fe400067a1270 */
[----:B------:R-:W-:Y:S01]  /*7f7e0*/  ISETP.LT.AND P1, PT, R99, c[0x0][0x178], !P4 ;  /* 0x00005e0063007a0c */ /* 0x000fe20006721270 */
[----:B------:R-:W2:Y:S01]  /*7f7f0*/  LDL.LU R175, [R1+0x12b0] ;  /* 0x0012b00001af7983 */ /* 0x000ea20000300800 */
[C---:B-1----:R-:W-:Y:S01]  /*7f800*/  IMAD.WIDE R2, R169.reuse, 0x4, R6 ;  /* 0x00000004a9027825 */ /* 0x042fe200078e0206 */
[C---:B------:R-:W-:Y:S02]  /*7f810*/  IADD3 R170, R169.reuse, c[0x0][0x198], RZ ;  /* 0x00006600a9aa7a10 */ /* 0x040fe40007ffe0ff */
[----:B------:R-:W-:Y:S01]  /*7f820*/  IADD3 R164, R252, 0xa6, RZ ;  /* 0x000000a6fca47810 */ /* 0x000fe20007ffe0ff */
[----:B------:R-:W-:Y:S01]  /*7f830*/  IMAD.WIDE R168, R169, 0x4, R4 ;  /* 0x00000004a9a87825 */ /* 0x000fe200078e0204 */
[----:B------:R1:W-:Y:S02]  /*7f840*/  @P6 STG.E [R2.64], R251 ;  /* 0x000000fb02006986 */ /* 0x0003e4000c101906 */
[----:B------:R-:W-:Y:S01]  /*7f850*/  ISETP.GE.AND P6, PT, R164, c[0x0][0x17c], PT ;  /* 0x00005f00a4007a0c */ /* 0x000fe20003fc6270 */
[C---:B------:R-:W-:Y:S01]  /*7f860*/  IMAD.WIDE R164, R170.reuse, 0x4, R160 ;  /* 0x00000004aaa47825 */ /* 0x040fe200078e02a0 */
[----:B------:R-:W2:Y:S03]  /*7f870*/  LDL.LU R243, [R1+0x980] ;  /* 0x0009800001f37983 */ /* 0x000ea60000300800 */
[C---:B---3--:R-:W-:Y:S01]  /*7f880*/  IMAD.WIDE R166, R170.reuse, 0x4, R6 ;  /* 0x00000004aaa67825 */ /* 0x048fe200078e0206 */
[----:B------:R-:W3:Y:S03]  /*7f890*/  LDL.LU R246, [R1+0x1354] ;  /* 0x0013540001f67983 */ /* 0x000ee60000300800 */
[----:B-1----:R-:W-:Y:S01]  /*7f8a0*/  IMAD.WIDE R2, R170, 0x4, R162 ;  /* 0x00000004aa027825 */ /* 0x002fe200078e02a2 */
[----:B------:R-:W-:Y:S04]  /*7f8b0*/  @P2 STG.E [R168.64], R250 ;  /* 0x000000faa8002986 */ /* 0x000fe8000c101906 */
[----:B------:R-:W-:Y:S04]  /*7f8c0*/  @P5 STG.E [R2.64], R249 ;  /* 0x000000f902005986 */ /* 0x000fe8000c101906 */
[----:B----4-:R1:W-:Y:S04]  /*7f8d0*/  @P3 STG.E [R164.64], R247 ;  /* 0x000000f7a4003986 */ /* 0x0103e8000c101906 */
[----:B-1----:R-:W4:Y:S04]  /*7f8e0*/  LDL.LU R247, [R1+0x1314] ;  /* 0x0013140001f77983 */ /* 0x002f280000300800 */
[----:B------:R1:W-:Y:S04]  /*7f8f0*/  @P1 STG.E [R166.64], R245 ;  /* 0x000000f5a6001986 */ /* 0x0003e8000c101906 */
[----:B-1----:R-:W4:Y:S01]  /*7f900*/  LDL.LU R245, [R1+0x12b4] ;  /* 0x0012b40001f57983 */ /* 0x002f220000300800 */
        /* <DEDUP_REMOVED lines=26> */
[C---:B---3--:R-:W-:Y:S02]  /*7fab0*/  IMAD.WIDE R2, R168.reuse, 0x4, R162 ;  /* 0x00000004a8027825 */ /* 0x048fe400078e02a2 */
[----:B------:R-:W-:Y:S02]  /*7fac0*/  @P6 STG.E [R166.64], R243 ;  /* 0x000000f3a6006986 */ /* 0x000fe4000c101906 */
[----:B------:R-:W-:-:S02]  /*7fad0*/  IMAD.WIDE R164, R168, 0x4, R160 ;  /* 0x00000004a8a47825 */ /* 0x000fc400078e02a0 */
[----:B------:R1:W-:Y:S04]  /*7fae0*/  @P5 STG.E [R2.64], R246 ;  /* 0x000000f602005986 */ /* 0x0003e8000c101906 */
[----:B------:R-:W3:Y:S01]  /*7faf0*/  LDL.LU R173, [R1+0x1594] ;  /* 0x0015940001ad7983 */ /* 0x000ee20000300800 */
[----:B-1----:R-:W-:-:S03]  /*7fb00*/  IMAD.WIDE R2, R168, 0x4, R6 ;  /* 0x00000004a8027825 */ /* 0x002fc600078e0206 */
[----:B----4-:R-:W-:Y:S04]  /*7fb10*/  @P3 STG.E [R164.64], R247 ;  /* 0x000000f7a4003986 */ /* 0x010fe8000c101906 */
[----:B------:R1:W-:Y:S04]  /*7fb20*/  @P4 STG.E [R2.64], R245 ;  /* 0x000000f502004986 */ /* 0x0003e8000c101906 */
[----:B-1----:R-:W4:Y:S04]  /*7fb30*/  LDL.LU R245, [R1+0x1344] ;  /* 0x0013440001f57983 */ /* 0x002f280000300800 */
        /* <DEDUP_REMOVED lines=25> */
[----:B---3--:R-:W-:Y:S01]  /*7fcd0*/  IMAD.WIDE R2, R169, 0x4, R6 ;  /* 0x00000004a9027825 */ /* 0x008fe200078e0206 */
[----:B------:R-:W-:-:S04]  /*7fce0*/  IADD3 R166, R252, 0xb1, RZ ;  /* 0x000000b1fca67810 */ /* 0x000fc80007ffe0ff */
[----:B------:R1:W-:Y:S01]  /*7fcf0*/  @P5 STG.E [R2.64], R249 ;  /* 0x000000f902005986 */ /* 0x0003e2000c101906 */
[----:B------:R-:W-:-:S03]  /*7fd00*/  IADD3 R167, R252, 0xaa, RZ ;  /* 0x000000aafca77810 */ /* 0x000fc60007ffe0ff */
[----:B------:R3:W-:Y:S01]  /*7fd10*/  @P1 STG.E [R164.64], R248 ;  /* 0x000000f8a4001986 */ /* 0x0007e2000c101906 */
[----:B------:R-:W-:Y:S01]  /*7fd20*/  ISETP.GE.AND P0, PT, R166, c[0x0][0x17c], PT ;  /* 0x00005f00a6007a0c */ /* 0x000fe20003f06270 */
[----:B-1----:R-:W-:-:S04]  /*7fd30*/  IMAD.WIDE R2, R168, 0x4, R162 ;  /* 0x00000004a8027825 */ /* 0x002fc800078e02a2 */
[C---:B---3--:R-:W-:Y:S01]  /*7fd40*/  IMAD.WIDE R164, R168.reuse, 0x4, R160 ;  /* 0x00000004a8a47825 */ /* 0x048fe200078e02a0 */
[----:B------:R-:W-:Y:S01]  /*7fd50*/  @P4 STG.E [R2.64], R173 ;  /* 0x000000ad02004986 */ /* 0x000fe2000c101906 */
[----:B------:R-:W-:Y:S02]  /*7fd60*/  ISETP.GE.AND P5, PT, R167, c[0x0][0x17c], PT ;  /* 0x00005f00a7007a0c */ /* 0x000fe40003fa6270 */
[----:B------:R-:W-:Y:S01]  /*7fd70*/  IMAD.WIDE R166, R168, 0x4, R6 ;  /* 0x00000004a8a67825 */ /* 0x000fe200078e0206 */
[----:B------:R-:W-:Y:S01]  /*7fd80*/  ISETP.LT.AND P2, PT, R174, c[0x0][0x178], !P2 ;  /* 0x00005e00ae007a0c */ /* 0x000fe20005741270 */
[----:B----4-:R1:W-:Y:S04]  /*7fd90*/  @P6 STG.E [R164.64], R245 ;  /* 0x000000f5a4006986 */ /* 0x0103e8000c101906 */
[----:B------:R3:W-:Y:S04]  /*7fda0*/  @P3 STG.E [R166.64], R246 ;  /* 0x000000f6a6003986 */ /* 0x0007e8000c101906 */
[----:B-1----:R-:W4:Y:S04]  /*7fdb0*/  LDL.LU R245, [R1+0x15c4] ;  /* 0x0015c40001f57983 */ /* 0x002f280000300800 */
[----:B------:R-:W4:Y:S04]  /*7fdc0*/  LDL.LU R249, [R1+0x1564] ;  /* 0x0015640001f97983 */ /* 0x000f280000300800 */
[----:B---3--:R-:W3:Y:S01]  /*7fdd0*/  LDL.LU R246, [R1+0x1334] ;  /* 0x0013340001f67983 */ /* 0x008ee20000300800 */
[----:B------:R-:W-:-:S05]  /*7fde0*/  IMAD.WIDE R2, R168, 0x4, R4 ;  /* 0x00000004a8027825 */ /* 0x000fca00078e0204 */
        /* <DEDUP_REMOVED lines=29> */
[----:B------:R-:W2:Y:S01]  /*7ffc0*/  LDL.LU R247, [R1+0x15e4] ;  /* 0x0015e40001f77983 */ /* 0x000ea20000300800 */
        /* <DEDUP_REMOVED lines=168> */
[----:B------:R-:W-:Y:S02]  /*80a50*/  IADD3 R170, R252, 0xb5, RZ ;  /* 0x000000b5fcaa7810 */ /* 0x000fe40007ffe0ff */
[----:B------:R-:W-:Y:S01]  /*80a60*/  ISETP.LT.AND P0, PT, R99, c[0x0][0x178], !P6 ;  /* 0x00005e0063007a0c */ /* 0x000fe20007701270 */
[----:B------:R-:W-:Y:S01]  /*80a70*/  IMAD.WIDE R164, R169, 0x4, R162 ;  /* 0x00000004a9a47825 */ /* 0x000fe200078e02a2 */
[----:B------:R-:W-:-:S03]  /*80a80*/  ISETP.GE.AND P3, PT, R170, c[0x0][0x17c], PT ;  /* 0x00005f00aa007a0c */ /* 0x000fc60003f66270 */
        /* <DEDUP_REMOVED lines=35> */
[----:B------:R-:W-:Y:S01]  /*80cc0*/  IMAD.WIDE R164, R168, 0x4, R162 ;  /* 0x00000004a8a47825 */ /* 0x000fe200078e02a2 */
[----:B------:R-:W-:Y:S02]  /*80cd0*/  ISETP.GE.AND P4, PT, R170, c[0x0][0x17c], PT ;  /* 0x00005f00aa007a0c */ /* 0x000fe40003f86270 */
[----:B------:R-:W-:Y:S01]  /*80ce0*/  ISETP.LT.AND P2, PT, R174, c[0x0][0x178], !P2 ;  /* 0x00005e00ae007a0c */ /* 0x000fe20005741270 */
[----:B------:R-:W-:Y:S01]  /*80cf0*/  IMAD.WIDE R166, R168, 0x4, R160 ;  /* 0x00000004a8a67825 */ /* 0x000fe200078e02a0 */
[----:B------:R1:W-:Y:S01]  /*80d00*/  @P6 STG.E [R164.64], R250 ;  /* 0x000000faa4006986 */ /* 0x0003e2000c101906 */
[----:B------:R-:W-:-:S02]  /*80d10*/  ISETP.LT.AND P6, PT, R138, c[0x0][0x178], !P4 ;  /* 0x00005e008a007a0c */ /* 0x000fc400067c1270 */
[----:B------:R-:W-:Y:S01]  /*80d20*/  ISETP.LT.AND P3, PT, R139, c[0x0][0x178], !P4 ;  /* 0x00005e008b007a0c */ /* 0x000fe20006761270 */
[----:B------:R1:W-:Y:S01]  /*80d30*/  @P5 STG.E [R166.64], R175 ;  /* 0x000000afa6005986 */ /* 0x0003e2000c101906 */
[C---:B------:R-:W-:Y:S01]  /*80d40*/  IMAD.WIDE R2, R168.reuse, 0x4, R6 ;  /* 0x00000004a8027825 */ /* 0x040fe200078e0206 */
[----:B------:R-:W-:Y:S02]  /*80d50*/  ISETP.LT.AND P5, PT, R99, c[0x0][0x178], !P4 ;  /* 0x00005e0063007a0c */ /* 0x000fe400067a1270 */
[C---:B------:R-:W-:Y:S01]  /*80d60*/  IADD3 R169, R168.reuse, c[0x0][0x198], RZ ;  /* 0x00006600a8a97a10 */ /* 0x040fe20007ffe0ff */
[----:B-1----:R-:W-:Y:S01]  /*80d70*/  IMAD.WIDE R164, R168, 0x4, R4 ;  /* 0x00000004a8a47825 */ /* 0x002fe200078e0204 */
[----:B------:R1:W-:Y:S01]  /*80d80*/  @P1 STG.E [R2.64], R243 ;  /* 0x000000f302001986 */ /* 0x0003e2000c101906 */
[----:B------:R-:W-:-:S03]  /*80d90*/  IADD3 R166, R252, 0xb8, RZ ;  /* 0x000000b8fca67810 */ /* 0x000fc60007ffe0ff */
[----:B------:R-:W2:Y:S01]  /*80da0*/  LDL.LU R175, [R1+0x1308] ;  /* 0x0013080001af7983 */ /* 0x000ea20000300800 */
[----:B------:R-:W-:Y:S02]  /*80db0*/  ISETP.LT.AND P4, PT, R174, c[0x0][0x178], !P4 ;  /* 0x00005e00ae007a0c */ /* 0x000fe40006781270 */
[----:B------:R-:W-:Y:S01]  /*80dc0*/  ISETP.GE.AND P1, PT, R166, c[0x0][0x17c], PT ;  /* 0x00005f00a6007a0c */ /* 0x000fe20003f26270 */
[----:B------:R-:W-:-:S04]  /*80dd0*/  IMAD.WIDE R166, R169, 0x4, R160 ;  /* 0x00000004a9a67825 */ /* 0x000fc800078e02a0 */
[C---:B-1----:R-:W-:Y:S01]  /*80de0*/  IMAD.WIDE R2, R169.reuse, 0x4, R162 ;  /* 0x00000004a9027825 */ /* 0x042fe200078e02a2 */
[----:B------:R-:W2:Y:S04]  /*80df0*/  LDL.LU R243, [R1+0xf58] ;  /* 0x000f580001f37983 */ /* 0x000ea80000300800 */
        /* <DEDUP_REMOVED lines=194> */
[----:B----4-:R1:W-:Y:S04]  /*81a20*/  @P5 STG.E [R164.64], R245 ;  /* 0x000000f5a4005986 */ /* 0x0103e8000c101906 */
[----:B------:R-:W4:Y:S04]  /*81a30*/  LDL.LU R173, [R1+0x1104] ;  /* 0x0011040001ad7983 */ /* 0x000f280000300800 */
        /* <DEDUP_REMOVED lines=37> */
[----:B----4-:R-:W-:Y:S01]  /*81c90*/  @P3 STG.E [R2.64], R173 ;  /* 0x000000ad02003986 */ /* 0x010fe2000c101906 */
[----:B-1----:R-:W-:-:S03]  /*81ca0*/  IMAD.WIDE R164, R170, 0x4, R6 ;  /* 0x00000004aaa47825 */ /* 0x002fc600078e0206 */
[----:B------:R-:W3:Y:S04]  /*81cb0*/  LDL.LU R247, [R1+0x1634] ;  /* 0x0016340001f77983 */ /* 0x000ee80000300800 */
[----:B------:R-:W-:Y:S04]  /*81cc0*/  @P6 STG.E [R164.64], R245 ;  /* 0x000000f5a4006986 */ /* 0x000fe8000c101906 */
        /* <DEDUP_REMOVED lines=1984> */
[----:B------:R-:W-:-:S02]  /*898d0*/  ISETP.LT.AND P5, PT, R138, c[0x0][0x178], !P2 ;  /* 0x00005e008a007a0c */ /* 0x000fc400057a1270 */
[----:B------:R-:W-:Y:S01]  /*898e0*/  ISETP.LT.AND P4, PT, R139, c[0x0][0x178], !P2 ;  /* 0x00005e008b007a0c */ /* 0x000fe20005781270 */
[----:B------:R-:W3:Y:S01]  /*898f0*/  LDL.LU R243, [R1+0x1210] ;  /* 0x0012100001f37983 */ /* 0x000ee20000300800 */
[----:B------:R-:W-:-:S03]  /*89900*/  ISETP.LT.AND P1, PT, R99, c[0x0][0x178], !P2 ;  /* 0x00005e0063007a0c */ /* 0x000fc60005721270 */
[----:B------:R-:W3:Y:S04]  /*89910*/  LDL.LU R247, [R1+0x1c64] ;  /* 0x001c640001f77983 */ /* 0x000ee80000300800 */
        /* <DEDUP_REMOVED lines=401> */
[----:B---3--:R1:W-:Y:S01]  /*8b230*/  @P6 STG.E [R2.64], R246 ;  /* 0x000000f602006986 */ /* 0x0083e2000c101906 */
[----:B------:R-:W-:-:S03]  /*8b240*/  ISETP.LT.AND P4, PT, R174, c[0x0][0x178], !P4 ;  /* 0x00005e00ae007a0c */ /* 0x000fc60006781270 */
[----:B-1----:R-:W3:Y:S01]  /*8b250*/  LDL.LU R246, [R1+0xb44] ;  /* 0x000b440001f67983 */ /* 0x002ee20000300800 */
[----:B------:R-:W-:-:S04]  /*8b260*/  IADD3 R166, R252, 0x143, RZ ;  /* 0x00000143fca67810 */ /* 0x000fc80007ffe0ff */
        /* <DEDUP_REMOVED lines=32> */
[----:B---3--:R1:W-:Y:S01]  /*8b470*/  @P2 STG.E [R2.64], R246 ;  /* 0x000000f602002986 */ /* 0x0083e2000c101906 */
[----:B------:R-:W-:-:S03]  /*8b480*/  ISETP.LT.AND P1, PT, R174, c[0x0][0x178], !P1 ;  /* 0x00005e00ae007a0c */ /* 0x000fc60004f21270 */
[----:B-1----:R-:W3:Y:S01]  /*8b490*/  LDL.LU R3, [R1+0x1c90] ;  /* 0x001c900001037983 */ /* 0x002ee20000300800 */
[----:B------:R-:W-:-:S09]  /*8b4a0*/  IMAD.WIDE R164, R169, 0x4, R4 ;  /* 0x00000004a9a47825 */ /* 0x000fd200078e0204 */
        /* <DEDUP_REMOVED lines=18> */
[----:B------:R-:W-:Y:S02]  /*8b5d0*/  ISETP.LT.AND P1, PT, R99, c[0x0][0x178], !P2 ;  /* 0x00005e0063007a0c */ /* 0x000fe40005721270 */
[----:B------:R-:W-:-:S05]  /*8b5e0*/  IADD3 R171, R170, c[0x0][0x198], RZ ;  /* 0x00006600aaab7a10 */ /* 0x000fca0007ffe0ff */
[----:B------:R-:W-:Y:S01]  /*8b5f0*/  IMAD.WIDE R164, R171, 0x4, R162 ;  /* 0x00000004aba47825 */ /* 0x000fe200078e02a2 */
[----:B---3--:R1:W-:Y:S01]  /*8b600*/  @P5 STG.E [R166.64], R3 ;  /* 0x00000003a6005986 */ /* 0x0083e2000c101906 */
[----:B------:R-:W-:-:S03]  /*8b610*/  ISETP.LT.AND P5, PT, R138, c[0x0][0x178], !P2 ;  /* 0x00005e008a007a0c */ /* 0x000fc600057a1270 */
[----:B------:R3:W-:Y:S01]  /*8b620*/  @P4 STG.E [R168.64], R172 ;  /* 0x000000aca8004986 */ /* 0x0007e2000c101906 */
[----:B------:R-:W-:Y:S01]  /*8b630*/  ISETP.LT.AND P4, PT, R139, c[0x0][0x178], !P2 ;  /* 0x00005e008b007a0c */ /* 0x000fe20005781270 */
[----:B-1----:R-:W-:Y:S01]  /*8b640*/  IMAD.WIDE R2, R170, 0x4, R6 ;  /* 0x00000004aa027825 */ /* 0x002fe200078e0206 */
[----:B------:R-:W-:-:S04]  /*8b650*/  ISETP.LT.AND P2, PT, R174, c[0x0][0x178], !P2 ;  /* 0x00005e00ae007a0c */ /* 0x000fc80005741270 */
[----:B------:R1:W-:Y:S01]  /*8b660*/  @P6 STG.E [R2.64], R251 ;  /* 0x000000fb02006986 */ /* 0x0003e2000c101906 */
[----:B------:R-:W-:-:S04]  /*8b670*/  IMAD.WIDE R166, R171, 0x4, R160 ;  /* 0x00000004aba67825 */ /* 0x000fc800078e02a0 */
        /* <DEDUP_REMOVED lines=27> */
[----:B------:R-:W-:-:S04]  /*8b830*/  IMAD.WIDE R166, R164, 0x4, R6 ;  /* 0x00000004a4a67825 */ /* 0x000fc800078e0206 */
[----:B------:R-:W-:Y:S01]  /*8b840*/  IMAD.WIDE R164, R164, 0x4, R4 ;  /* 0x00000004a4a47825 */ /* 0x000fe200078e0204 */
[----:B------:R-:W-:Y:S03]  /*8b850*/  @P1 STG.E [R168.64], R249 ;  /* 0x000000f9a8001986 */ /* 0x000fe6000c101906 */
[----:B-1----:R-:W-:Y:S01]  /*8b860*/  IMAD.WIDE R170, R2, 0x4, R162 ;  /* 0x0000000402aa7825 */ /* 0x002fe200078e02a2 */
[----:B------:R1:W-:Y:S01]  /*8b870*/  @P5 STG.E [R166.64], R175 ;  /* 0x000000afa6005986 */ /* 0x0003e2000c101906 */
[----:B------:R-:W-:-:S03]  /*8b880*/  ISETP.LT.AND P3, PT, R139, c[0x0][0x178], !P0 ;  /* 0x00005e008b007a0c */ /* 0x000fc60004761270 */
        /* <DEDUP_REMOVED lines=30> */
[C---:B------:R-:W-:Y:S01]  /*8ba70*/  IMAD.WIDE R2, R170.reuse, 0x4, R6 ;  /* 0x00000004aa027825 */ /* 0x040fe200078e0206 */
[----:B------:R-:W-:Y:S02]  /*8ba80*/  ISETP.LT.AND P3, PT, R139, c[0x0][0x178], !P1 ;  /* 0x00005e008b007a0c */ /* 0x000fe40004f61270 */
[----:B------:R-:W-:Y:S01]  /*8ba90*/  ISETP.LT.AND P0, PT, R99, c[0x0][0x178], !P1 ;  /* 0x00005e0063007a0c */ /* 0x000fe20004f01270 */
[C---:B------:R-:W-:Y:S01]  /*8baa0*/  IMAD.WIDE R164, R170.reuse, 0x4, R4 ;  /* 0x00000004aaa47825 */ /* 0x040fe200078e0204 */
[----:B-1----:R-:W-:Y:S01]  /*8bab0*/  IADD3 R168, R170, c[0x0][0x198], RZ ;  /* 0x00006600aaa87a10 */ /* 0x002fe20007ffe0ff */
[----:B------:R-:W2:Y:S04]  /*8bac0*/  LDL.LU R248, [R1+0x1720] ;  /* 0x0017200001f87983 */ /* 0x000ea80000300800 */
[----:B------:R-:W-:Y:S01]  /*8bad0*/  IMAD.WIDE R166, R168, 0x4, R162 ;  /* 0x00000004a8a67825 */ /* 0x000fe200078e02a2 */
[----:B------:R-:W-:Y:S01]  /*8bae0*/  ISETP.LT.AND P1, PT, R174, c[0x0][0x178], !P1 ;  /* 0x00005e00ae007a0c */ /* 0x000fe20004f21270 */
[----:B------:R1:W-:Y:S04]  /*8baf0*/  @P6 STG.E [R2.64], R175 ;  /* 0x000000af02006986 */ /* 0x0003e8000c101906 */
[----:B------:R1:W-:Y:S04]  /*8bb00*/  @P4 STG.E [R164.64], R243 ;  /* 0x000000f3a4004986 */ /* 0x0003e8000c101906 */
[----:B------:R1:W-:Y:S02]  /*8bb10*/  @P5 STG.E [R166.64], R246 ;  /* 0x000000f6a6005986 */ /* 0x0003e4000c101906 */
[----:B-1----:R-:W-:-:S02]  /*8bb20*/  IMAD.WIDE R2, R168, 0x4, R6 ;  /* 0x00000004a8027825 */ /* 0x002fc400078e0206 */
[----:B------:R-:W2:Y:S02]  /*8bb30*/  LDL.LU R175, [R1+0xe10] ;  /* 0x000e100001af7983 */ /* 0x000ea40000300800 */
[C---:B------:R-:W-:Y:S02]  /*8bb40*/  IMAD.WIDE R164, R168.reuse, 0x4, R160 ;  /* 0x00000004a8a47825 */ /* 0x040fe400078e02a0 */
[----:B------:R-:W2:Y:S04]  /*8bb50*/  LDL.LU R246, [R1+0x1da4] ;  /* 0x001da40001f67983 */ /* 0x000ea80000300800 */
[----:B----4-:R-:W-:Y:S04]  /*8bb60*/  @P3 STG.E [R164.64], R247 ;  /* 0x000000f7a4003986 */ /* 0x010fe8000c101906 */
[----:B---3--:R1:W-:Y:S04]  /*8bb70*/  @P0 STG.E [R2.64], R245 ;  /* 0x000000f502000986 */ /* 0x0083e8000c101906 */
[----:B-1----:R-:W3:Y:S01]  /*8bb80*/  LDL.LU R245, [R1+0x1d84] ;  /* 0x001d840001f57983 */ /* 0x002ee20000300800 */
[----:B------:R-:W-:-:S03]  /*8bb90*/  IMAD.WIDE R2, R168, 0x4, R4 ;  /* 0x00000004a8027825 */ /* 0x000fc600078e0204 */
[----:B------:R-:W4:Y:S04]  /*8bba0*/  LDL.LU R247, [R1+0x1724] ;  /* 0x0017240001f77983 */ /* 0x000f280000300800 */
        /* <DEDUP_REMOVED lines=32> */
[C---:B------:R-:W-:Y:S01]  /*8bdb0*/  IMAD.WIDE R2, R168.reuse, 0x4, R160 ;  /* 0x00000004a8027825 */ /* 0x040fe200078e02a0 */
[----:B------:R1:W-:Y:S03]  /*8bdc0*/  @P5 STG.E [R166.64], R246 ;  /* 0x000000f6a6005986 */ /* 0x0003e6000c101906 */
[C---:B-1----:R-:W-:Y:S01]  /*8bdd0*/  IMAD.WIDE R164, R168.reuse, 0x4, R6 ;  /* 0x00000004a8a47825 */ /* 0x042fe200078e0206 */
[----:B------:R-:W2:Y:S04]  /*8bde0*/  LDL.LU R246, [R1+0xe30] ;  /* 0x000e300001f67983 */ /* 0x000ea80000300800 */
[----:B---3--:R1:W-:Y:S04]  /*8bdf0*/  @P1 STG.E [R2.64], R245 ;  /* 0x000000f502001986 */ /* 0x0083e8000c101906 */
[----:B----4-:R3:W-:Y:S04]  /*8be00*/  @P4 STG.E [R164.64], R247 ;  /* 0x000000f7a4004986 */ /* 0x0107e8000c101906 */
[----:B-1----:R-:W4:Y:S01]  /*8be10*/  LDL.LU R245, [R1+0x1dc4] ;  /* 0x001dc40001f57983 */ /* 0x002f220000300800 */
[----:B------:R-:W-:-:S03]  /*8be20*/  IMAD.WIDE R2, R168, 0x4, R4 ;  /* 0x00000004a8027825 */ /* 0x000fc600078e0204 */
[----:B------:R-:W4:Y:S04]  /*8be30*/  LDL.LU R175, [R1+0x1d94] ;  /* 0x001d940001af7983 */ /* 0x000f280000300800 */
[----:B---3--:R-:W3:Y:S04]  /*8be40*/  LDL.LU R247, [R1+0x1934] ;  /* 0x0019340001f77983 */ /* 0x008ee80000300800 */
        /* <DEDUP_REMOVED lines=27> */
[----:B------:R1:W-:Y:S02]  /*8c000*/  @P2 STG.E [R2.64], R246 ;  /* 0x000000f602002986 */ /* 0x0003e4000c101906 */
[C---:B-1----:R-:W-:Y:S02]  /*8c010*/  IMAD.WIDE R2, R168.reuse, 0x4, R6 ;  /* 0x00000004a8027825 */ /* 0x042fe400078e0206 */
[----:B------:R-:W2:Y:S04]  /*8c020*/  LDL.LU R246, [R1+0x1dd4] ;  /* 0x001dd40001f67983 */ /* 0x000ea80000300800 */
[----:B----4-:R1:W-:Y:S04]  /*8c030*/  @P6 STG.E [R166.64], R245 ;  /* 0x000000f5a6006986 */ /* 0x0103e8000c101906 */
[----:B------:R-:W-:Y:S04]  /*8c040*/  @P3 STG.E [R164.64], R175 ;  /* 0x000000afa4003986 */ /* 0x000fe8000c101906 */
[----:B---3--:R3:W-:Y:S04]  /*8c050*/  @P5 STG.E [R2.64], R247 ;  /* 0x000000f702005986 */ /* 0x0087e8000c101906 */
[----:B-1----:R-:W4:Y:S01]  /*8c060*/  LDL.LU R245, [R1+0x1db4] ;  /* 0x001db40001f57983 */ /* 0x002f220000300800 */
[----:B------:R-:W-:-:S03]  /*8c070*/  IMAD.WIDE R166, R168, 0x4, R4 ;  /* 0x00000004a8a67825 */ /* 0x000fc600078e0204 */
[----:B---3--:R-:W3:Y:S04]  /*8c080*/  LDL.LU R247, [R1+0x1944] ;  /* 0x0019440001f77983 */ /* 0x008ee80000300800 */
[----:B--2---:R1:W-:Y:S04]  /*8c090*/  @P4 STG.E [R166.64], R244 ;  /* 0x000000f4a6004986 */ /* 0x0043e8000c101906 */
[----:B-1----:R-:W2:Y:S01]  /*8c0a0*/  LDL.LU R244, [R1+0x11e4] ;  /* 0x0011e40001f47983 */ /* 0x002ea20000300800 */
[----:B------:R-:W-:Y:S02]  /*8c0b0*/  IADD3 R170, R252, 0x14e, RZ ;  /* 0x0000014efcaa7810 */ /* 0x000fe40007ffe0ff */
[----:B------:R-:W-:Y:S01]  /*8c0c0*/  IADD3 R168, R168, c[0x0][0x198], RZ ;  /* 0x00006600a8a87a10 */ /* 0x000fe20007ffe0ff */
[----:B------:R-:W2:Y:S01]  /*8c0d0*/  LDL.LU R251, [R1+0x1488] ;  /* 0x0014880001fb7983 */ /* 0x000ea20000300800 */
[----:B------:R-:W-:-:S02]  /*8c0e0*/  ISETP.GE.AND P1, PT, R170, c[0x0][0x17c], PT ;  /* 0x00005f00aa007a0c */ /* 0x000fc40003f26270 */
[C---:B------:R-:W-:Y:S01]  /*8c0f0*/  ISETP.LT.AND P6, PT, R138.reuse, c[0x0][0x178], !P0 ;  /* 0x00005e008a007a0c */ /* 0x040fe200047c1270 */
[----:B------:R-:W2:Y:S01]  /*8c100*/  LDL.LU R249, [R1+0xdc8] ;  /* 0x000dc80001f97983 */ /* 0x000ea20000300800 */
[----:B------:R-:W-:Y:S02]  /*8c110*/  ISETP.LT.AND P2, PT, R138, c[0x0][0x178], !P1 ;  /* 0x00005e008a007a0c */ /* 0x000fe40004f41270 */
[----:B------:R-:W-:Y:S01]  /*8c120*/  ISETP.LT.AND P3, PT, R139, c[0x0][0x178], !P1 ;  /* 0x00005e008b007a0c */ /* 0x000fe20004f61270 */
[----:B------:R-:W-:Y:S01]  /*8c130*/  IMAD.WIDE R2, R168, 0x4, R162 ;  /* 0x00000004a8027825 */ /* 0x000fe200078e02a2 */
[----:B------:R-:W-:Y:S01]  /*8c140*/  ISETP.LT.AND P4, PT, R99, c[0x0][0x178], !P1 ;  /* 0x00005e0063007a0c */ /* 0x000fe20004f81270 */
[----:B------:R-:W2:Y:S01]  /*8c150*/  LDL.LU R175, [R1+0xb38] ;  /* 0x000b380001af7983 */ /* 0x000ea20000300800 */
[----:B------:R-:W-:Y:S01]  /*8c160*/  ISETP.LT.AND P1, PT, R174, c[0x0][0x178], !P1 ;  /* 0x00005e00ae007a0c */ /* 0x000fe20004f21270 */
[----:B------:R-:W-:Y:S01]  /*8c170*/  IMAD.WIDE R164, R168, 0x4, R160 ;  /* 0x00000004a8a47825 */ /* 0x000fe200078e02a0 */
[----:B------:R-:W-:-:S02]  /*8c180*/  IADD3 R166, R252, 0x150, RZ ;  /* 0x00000150fca67810 */ /* 0x000fc40007ffe0ff */
[----:B------:R-:W-:Y:S02]  /*8c190*/  IADD3 R170, R168, c[0x0][0x198], RZ ;  /* 0x00006600a8aa7a10 */ /* 0x000fe40007ffe0ff */
[----:B------:R-:W-:Y:S01]  /*8c1a0*/  ISETP.LT.AND P5, PT, R139, c[0x0][0x178], !P0 ;  /* 0x00005e008b007a0c */ /* 0x000fe200047a1270 */
[----:B------:R1:W-:Y:S01]  /*8c1b0*/  @P2 STG.E [R2.64], R250 ;  /* 0x000000fa02002986 */ /* 0x0003e2000c101906 */
[----:B------:R-:W-:-:S03]  /*8c1c0*/  ISETP.GE.AND P2, PT, R166, c[0x0][0x17c], PT ;  /* 0x00005f00a6007a0c */ /* 0x000fc60003f46270 */
[----:B------:R1:W-:Y:S01]  /*8c1d0*/  @P3 STG.E [R164.64], R248 ;  /* 0x000000f8a4003986 */ /* 0x0003e2000c101906 */
[----:B------:R-:W-:Y:S01]  /*8c1e0*/  ISETP.LT.AND P3, PT, R99, c[0x0][0x178], !P0 ;  /* 0x00005e0063007a0c */ /* 0x000fe20004761270 */
[----:B------:R-:W-:-:S04]  /*8c1f0*/  IMAD.WIDE R166, R170, 0x4, R162 ;  /* 0x00000004aaa67825 */ /* 0x000fc800078e02a2 */
[----:B-1----:R-:W-:-:S04]  /*8c200*/  IMAD.WIDE R2, R168, 0x4, R6 ;  /* 0x00000004a8027825 */ /* 0x002fc800078e0206 */
[----:B------:R-:W-:Y:S01]  /*8c210*/  IMAD.WIDE R164, R168, 0x4, R4 ;  /* 0x00000004a8a47825 */ /* 0x000fe200078e0204 */
[----:B------:R1:W-:Y:S04]  /*8c220*/  @P4 STG.E [R2.64], R173 ;  /* 0x000000ad02004986 */ /* 0x0003e8000c101906 */
[----:B------:R1:W-:Y:S01]  /*8c230*/  @P1 STG.E [R164.64], R243 ;  /* 0x000000f3a4001986 */ /* 0x0003e2000c101906 */
[----:B------:R-:W-:Y:S01]  /*8c240*/  ISETP.LT.AND P1, PT, R174, c[0x0][0x178], !P0 ;  /* 0x00005e00ae007a0c */ /* 0x000fe20004721270 */
[----:B------:R-:W-:-:S04]  /*8c250*/  IMAD.WIDE R168, R170, 0x4, R160 ;  /* 0x00000004aaa87825 */ /* 0x000fc800078e02a0 */
[C---:B-1----:R-:W-:Y:S01]  /*8c260*/  IMAD.WIDE R2, R170.reuse, 0x4, R6 ;  /* 0x00000004aa027825 */ /* 0x042fe200078e0206 */
[----:B------:R1:W-:Y:S04]  /*8c270*/  @P6 STG.E [R166.64], R246 ;  /* 0x000000f6a6006986 */ /* 0x0003e8000c101906 */
[----:B------:R-:W2:Y:S04]  /*8c280*/  LDL.LU R243, [R1+0x6f8] ;  /* 0x0006f80001f37983 */ /* 0x000ea80000300800 */
[----:B-1----:R-:W2:Y:S04]  /*8c290*/  LDL.LU R246, [R1+0x148c] ;  /* 0x00148c0001f67983 */ /* 0x002ea80000300800 */
[----:B----4-:R1:W-:Y:S04]  /*8c2a0*/  @P5 STG.E [R168.64], R245 ;  /* 0x000000f5a8005986 */ /* 0x0103e8000c101906 */
[----:B---3--:R3:W-:Y:S04]  /*8c2b0*/  @P3 STG.E [R2.64], R247 ;  /* 0x000000f702003986 */ /* 0x0087e8000c101906 */
[----:B-1----:R-:W4:Y:S01]  /*8c2c0*/  LDL.LU R245, [R1+0xdcc] ;  /* 0x000dcc0001f57983 */ /* 0x002f220000300800 */
[----:B---3--:R-:W-:-:S03]  /*8c2d0*/  IMAD.WIDE R2, R170, 0x4, R4 ;  /* 0x00000004aa027825 */ /* 0x008fc600078e0204 */
        /* <DEDUP_REMOVED lines=21> */
[----:B------:R-:W-:Y:S01]  /*8c430*/  ISETP.LT.AND P4, PT, R138, c[0x0][0x178], !P3 ;  /* 0x00005e008a007a0c */ /* 0x000fe20005f81270 */
[----:B------:R-:W-:Y:S01]  /*8c440*/  IMAD.WIDE R2, R171, 0x4, R4 ;  /* 0x00000004ab027825 */ /* 0x000fe200078e0204 */
[----:B------:R-:W-:Y:S02]  /*8c450*/  ISETP.LT.AND P6, PT, R139, c[0x0][0x178], !P3 ;  /* 0x00005e008b007a0c */ /* 0x000fe40005fc1270 */
[----:B------:R-:W-:Y:S02]  /*8c460*/  ISETP.LT.AND P1, PT, R174, c[0x0][0x178], !P3 ;  /* 0x00005e00ae007a0c */ /* 0x000fe40005f21270 */
[----:B-1----:R-:W-:Y:S01]  /*8c470*/  IADD3 R169, R171, c[0x0][0x198], RZ ;  /* 0x00006600aba97a10 */ /* 0x002fe20007ffe0ff */
[----:B------:R-:W2:Y:S01]  /*8c480*/  LDL.LU R175, [R1+0x708] ;  /* 0x0007080001af7983 */ /* 0x000ea20000300800 */
[----:B------:R-:W-:-:S03]  /*8c490*/  ISETP.LT.AND P3, PT, R99, c[0x0][0x178], !P3 ;  /* 0x00005e0063007a0c */ /* 0x000fc60005f61270 */
[C---:B------:R-:W-:Y:S01]  /*8c4a0*/  IMAD.WIDE R164, R169.reuse, 0x4, R162 ;  /* 0x00000004a9a47825 */ /* 0x040fe200078e02a2 */
[----:B------:R1:W-:Y:S03]  /*8c4b0*/  @P2 STG.E [R2.64], R243 ;  /* 0x000000f302002986 */ /* 0x0003e6000c101906 */
[C---:B------:R-:W-:Y:S01]  /*8c4c0*/  IMAD.WIDE R166, R169.reuse, 0x4, R160 ;  /* 0x00000004a9a67825 */ /* 0x040fe200078e02a0 */
[----:B------:R1:W-:Y:S03]  /*8c4d0*/  @P4 STG.E [R164.64], R246 ;  /* 0x000000f6a4004986 */ /* 0x0003e6000c101906 */
[C---:B-1----:R-:W-:Y:S01]  /*8c4e0*/  IMAD.WIDE R2, R169.reuse, 0x4, R6 ;  /* 0x00000004a9027825 */ /* 0x042fe200078e0206 */
[----:B------:R-:W2:Y:S03]  /*8c4f0*/  LDL.LU R246, [R1+0x1b6c] ;  /* 0x001b6c0001f67983 */ /* 0x000ea60000300800 */
[----:B------:R-:W-:Y:S01]  /*8c500*/  IMAD.WIDE R164, R169, 0x4, R4 ;  /* 0x00000004a9a47825 */ /* 0x000fe200078e0204 */
[----:B----4-:R1:W-:Y:S04]  /*8c510*/  @P6 STG.E [R166.64], R245 ;  /* 0x000000f5a6006986 */ /* 0x0103e8000c101906 */
[----:B-1----:R-:W4:Y:S04]  /*8c520*/  LDL.LU R245, [R1+0x13cc] ;  /* 0x0013cc0001f57983 */ /* 0x002f280000300800 */
[----:B---3--:R-:W-:Y:S04]  /*8c530*/  @P3 STG.E [R2.64], R247 ;  /* 0x000000f702003986 */ /* 0x008fe8000c101906 */
[----:B--2---:R1:W-:Y:S04]  /*8c540*/  @P1 STG.E [R164.64], R244 ;  /* 0x000000f4a4001986 */ /* 0x0043e8000c101906 */
[----:B-1----:R-:W2:Y:S01]  /*8c550*/  LDL.LU R244, [R1+0xb4c] ;  /* 0x000b4c0001f47983 */ /* 0x002ea20000300800 */
[----:B------:R-:W-:-:S02]  /*8c560*/  IADD3 R168, R252, 0x153, RZ ;  /* 0x00000153fca87810 */ /* 0x000fc40007ffe0ff */
[----:B------:R-:W-:Y:S01]  /*8c570*/  ISETP.LT.AND P5, PT, R138, c[0x0][0x178], !P0 ;  /* 0x00005e008a007a0c */ /* 0x000fe200047a1270 */
[----:B------:R-:W3:Y:S01]  /*8c580*/  LDL.LU R243, [R1+0x70c] ;  /* 0x00070c0001f37983 */ /* 0x000ee20000300800 */
[----:B------:R-:W-:Y:S02]  /*8c590*/  ISETP.LT.AND P6, PT, R139, c[0x0][0x178], !P0 ;  /* 0x00005e008b007a0c */ /* 0x000fe400047c1270 */
[----:B------:R-:W-:Y:S01]  /*8c5a0*/  ISETP.GE.AND P2, PT, R168, c[0x0][0x17c], PT ;  /* 0x00005f00a8007a0c */ /* 0x000fe20003f46270 */
[----:B------:R-:W3:Y:S01]  /*8c5b0*/  LDL.LU R247, [R1+0x1c98] ;  /* 0x001c980001f77983 */ /* 0x000ee20000300800 */
[----:B------:R-:W-:Y:S02]  /*8c5c0*/  ISETP.LT.AND P4, PT, R99, c[0x0][0x178], !P0 ;  /* 0x00005e0063007a0c */ /* 0x000fe40004781270 */
[----:B------:R-:W-:Y:S01]  /*8c5d0*/  IADD3 R168, R169, c[0x0][0x198], RZ ;  /* 0x00006600a9a87a10 */ /* 0x000fe20007ffe0ff */
[----:B------:R-:W3:Y:S01]  /*8c5e0*/  LDL.LU R171, [R1+0x1b58] ;  /* 0x001b580001ab7983 */ /* 0x000ee20000300800 */
[----:B------:R-:W-:-:S03]  /*8c5f0*/  ISETP.LT.AND P1, PT, R174, c[0x0][0x178], !P0 ;  /* 0x00005e00ae007a0c */ /* 0x000fc60004721270 */
[----:B------:R-:W-:Y:S01]  /*8c600*/  IMAD.WIDE R166, R168, 0x4, R162 ;  /* 0x00000004a8a67825 */ /* 0x000fe200078e02a2 */
[----:B------:R-:W-:Y:S01]  /*8c610*/  ISETP.LT.AND P3, PT, R138, c[0x0][0x178], !P2 ;  /* 0x00005e008a007a0c */ /* 0x000fe20005761270 */
[----:B------:R-:W3:Y:S02]  /*8c620*/  LDL.LU R249, [R1+0x12f8] ;  /* 0x0012f80001f97983 */ /* 0x000ee40000300800 */
        /* <DEDUP_REMOVED lines=10> */
[----:B------:R-:W3:Y:S03]  /*8c6d0*/  LDL.LU R173, [R1+0x8d8] ;  /* 0x0008d80001ad7983 */ /* 0x000ee60000300800 */
[----:B------:R-:W-:Y:S01]  /*8c6e0*/  IMAD.WIDE R2, R168, 0x4, R4 ;  /* 0x00000004a8027825 */ /* 0x000fe200078e0204 */
[----:B------:R-:W-:-:S04]  /*8c6f0*/  ISETP.GE.AND P0, PT, R166, c[0x0][0x17c], PT ;  /* 0x00005f00a6007a0c */ /* 0x000fc80003f06270 */
[----:B------:R-:W-:Y:S01]  /*8c700*/  @P1 STG.E [R2.64], R175 ;  /* 0x000000af02001986 */ /* 0x000fe2000c101906 */
[----:B------:R-:W-:-:S03]  /*8c710*/  IMAD.WIDE R166, R169, 0x4, R160 ;  /* 0x00000004a9a67825 */ /* 0x000fc600078e02a0 */
[----:B------:R1:W-:Y:S04]  /*8c720*/  @P3 STG.E [R164.64], R246 ;  /* 0x000000f6a4003986 */ /* 0x0003e8000c101906 */
[----:B-1----:R-:W3:Y:S01]  /*8c730*/  LDL.LU R246, [R1+0x1c9c] ;  /* 0x001c9c0001f67983 */ /* 0x002ee20000300800 */
[----:B------:R-:W-:-:S03]  /*8c740*/  IMAD.WIDE R2, R169, 0x4, R6 ;  /* 0x00000004a9027825 */ /* 0x000fc600078e0206 */
[----:B------:R-:W3:Y:S04]  /*8c750*/  LDL.LU R175, [R1+0x1b5c] ;  /* 0x001b5c0001af7983 */ /* 0x000ee80000300800 */
[----:B----4-:R1:W-:Y:S04]  /*8c760*/  @P5 STG.E [R166.64], R245 ;  /* 0x000000f5a6005986 */ /* 0x0103e8000c101906 */
[----:B-1----:R-:W4:Y:S04]  /*8c770*/  LDL.LU R245, [R1+0x12fc] ;  /* 0x0012fc0001f57983 */ /* 0x002f280000300800 */
        /* <DEDUP_REMOVED lines=18> */
[----:B---3--:R1:W-:Y:S03]  /*8c8a0*/  @P2 STG.E [R168.64], R243 ;  /* 0x000000f3a8002986 */ /* 0x0083e6000c101906 */
        /* <DEDUP_REMOVED lines=11> */
[----:B---3--:R-:W-:Y:S01]  /*8c960*/  IADD3 R2, R252, 0x157, RZ ;  /* 0x00000157fc027810 */ /* 0x008fe20007ffe0ff */
[----:B------:R-:W3:Y:S01]  /*8c970*/  LDL.LU R243, [R1+0x1d5c] ;  /* 0x001d5c0001f37983 */ /* 0x000ee20000300800 */
[----:B-1----:R-:W-:Y:S01]  /*8c980*/  IMAD.WIDE R166, R170, 0x4, R162 ;  /* 0x00000004aaa67825 */ /* 0x002fe200078e02a2 */
[----:B------:R-:W-:Y:S02]  /*8c990*/  ISETP.LT.AND P6, PT, R174, c[0x0][0x178], !P6 ;  /* 0x00005e00ae007a0c */ /* 0x000fe400077c1270 */
[----:B------:R-:W3:Y:S01]  /*8c9a0*/  LDL.LU R247, [R1+0x32b8] ;  /* 0x0032b80001f77983 */ /* 0x000ee20000300800 */
[----:B------:R-:W-:Y:S01]  /*8c9b0*/  ISETP.GE.AND P1, PT, R2, c[0x0][0x17c], PT ;  /* 0x00005f0002007a0c */ /* 0x000fe20003f26270 */
[----:B------:R-:W-:-:S02]  /*8c9c0*/  IMAD.WIDE R2, R170, 0x4, R160 ;  /* 0x00000004aa027825 */ /* 0x000fc400078e02a0 */
[----:B------:R1:W-:Y:S02]  /*8c9d0*/  @P2 STG.E [R166.64], R246 ;  /* 0x000000f6a6002986 */ /* 0x0003e4000c101906 */
[C---:B------:R-:W-:Y:S02]  /*8c9e0*/  IMAD.WIDE R164, R170.reuse, 0x4, R6 ;  /* 0x00000004aaa47825 */ /* 0x040fe400078e0206 */
[----:B------:R-:W-:Y:S04]  /*8c9f0*/  @P4 STG.E [R2.64], R175 ;  /* 0x000000af02004986 */ /* 0x000fe8000c101906 */
[----:B-1----:R-:W3:Y:S01]  /*8ca00*/  LDL.LU R246, [R1+0x1c7c] ;  /* 0x001c7c0001f67983 */ /* 0x002ee20000300800 */
[----:B------:R-:W-:-:S03]  /*8ca10*/  IMAD.WIDE R166, R170, 0x4, R4 ;  /* 0x00000004aaa67825 */ /* 0x000fc600078e0204 */
[----:B----4-:R1:W-:Y:S04]  /*8ca20*/  @P3 STG.E [R164.64], R245 ;  /* 0x000000f5a4003986 */ /* 0x0103e8000c101906 */
        /* <DEDUP_REMOVED lines=17> */
[C---:B------:R-:W-:Y:S01]  /*8cb40*/  IMAD.WIDE R166, R168.reuse, 0x4, R4 ;  /* 0x00000004a8a67825 */ /* 0x040fe200078e0204 */
[----:B------:R-:W-:Y:S02]  /*8cb50*/  ISETP.LT.AND P0, PT, R139, c[0x0][0x178], !P1 ;  /* 0x00005e008b007a0c */ /* 0x000fe40004f01270 */
[C---:B------:R-:W-:Y:S01]  /*8cb60*/  IADD3 R169, R168.reuse, c[0x0][0x198], RZ ;  /* 0x00006600a8a97a10 */ /* 0x040fe20007ffe0ff */
[----:B-1----:R-:W-:Y:S01]  /*8cb70*/  IMAD.WIDE R2, R168, 0x4, R6 ;  /* 0x00000004a8027825 */ /* 0x002fe200078e0206 */
[----:B------:R1:W-:Y:S04]  /*8cb80*/  @P3 STG.E [R164.64], R251 ;  /* 0x000000fba4003986 */ /* 0x0003e8000c101906 */
[----:B------:R3:W-:Y:S04]  /*8cb90*/  @P4 STG.E [R2.64], R250 ;  /* 0x000000fa02004986 */ /* 0x0007e8000c101906 */
[----:B------:R-:W-:Y:S01]  /*8cba0*/  @P5 STG.E [R166.64], R248 ;  /* 0x000000f8a6005986 */ /* 0x000fe2000c101906 */
[----:B------:R-:W-:Y:S01]  /*8cbb0*/  ISETP.LT.AND P5, PT, R99, c[0x0][0x178], !P1 ;  /* 0x00005e0063007a0c */ /* 0x000fe20004fa1270 */
[----:B-1----:R-:W-:-:S04]  /*8cbc0*/  IMAD.WIDE R164, R169, 0x4, R162 ;  /* 0x00000004a9a47825 */ /* 0x002fc800078e02a2 */
[----:B---3--:R-:W-:Y:S01]  /*8cbd0*/  IMAD.WIDE R2, R169, 0x4, R160 ;  /* 0x00000004a9027825 */ /* 0x008fe200078e02a0 */
[----:B------:R1:W-:Y:S01]  /*8cbe0*/  @P6 STG.E [R164.64], R243 ;  /* 0x000000f3a4006986 */ /* 0x0003e2000c101906 */
[----:B------:R-:W-:-:S03]  /*8cbf0*/  ISETP.LT.AND P1, PT, R174, c[0x0][0x178], !P1 ;  /* 0x00005e00ae007a0c */ /* 0x000fc60004f21270 */
[----:B-1----:R-:W3:Y:S04]  /*8cc00*/  LDL.LU R243, [R1+0xde8] ;  /* 0x000de80001f37983 */ /* 0x002ee80000300800 */
[----:B------:R1:W-:Y:S01]  /*8cc10*/  @P0 STG.E [R2.64], R246 ;  /* 0x000000f602000986 */ /* 0x0003e2000c101906 */
[----:B------:R-:W-:-:S03]  /*8cc20*/  IMAD.WIDE R164, R169, 0x4, R4 ;  /* 0x00000004a9a47825 */ /* 0x000fc600078e0204 */
        /* <DEDUP_REMOVED lines=16> */
[----:B------:R-:W-:-:S02]  /*8cd30*/  ISETP.LT.AND P2, PT, R174, c[0x0][0x178], !P2 ;  /* 0x00005e00ae007a0c */ /* 0x000fc40005741270 */
[----:B------:R-:W-:Y:S01]  /*8cd40*/  ISETP.GE.AND P0, PT, R166, c[0x0][0x17c], PT ;  /* 0x00005f00a6007a0c */ /* 0x000fe20003f06270 */
        /* <DEDUP_REMOVED lines=11> */
[----:B------:R-:W-:Y:S01]  /*8ce00*/  IMAD.WIDE R164, R168, 0x4, R162 ;  /* 0x00000004a8a47825 */ /* 0x000fe200078e02a2 */
[----:B------:R-:W-:Y:S02]  /*8ce10*/  ISETP.LT.AND P5, PT, R174, c[0x0][0x178], !P5 ;  /* 0x00005e00ae007a0c */ /* 0x000fe40006fa1270 */
[----:B---3--:R-:W-:Y:S01]  /*8ce20*/  IADD3 R166, R252, 0x15a, RZ ;  /* 0x0000015afca67810 */ /* 0x008fe20007ffe0ff */
[----:B------:R1:W-:Y:S04]  /*8ce30*/  @P2 STG.E [R2.64], R243 ;  /* 0x000000f302002986 */ /* 0x0003e8000c101906 */
[----:B------:R-:W3:Y:S01]  /*8ce40*/  LDL.LU R175, [R1+0x1728] ;  /* 0x0017280001af7983 */ /* 0x000ee20000300800 */
[----:B------:R-:W-:-:S02]  /*8ce50*/  ISETP.GE.AND P4, PT, R166, c[0x0][0x17c], PT ;  /* 0x00005f00a6007a0c */ /* 0x000fc40003f86270 */
[----:B------:R-:W-:Y:S01]  /*8ce60*/  IADD3 R166, R252, 0x15b, RZ ;  /* 0x0000015bfca67810 */ /* 0x000fe20007ffe0ff */
[----:B-1----:R-:W3:Y:S01]  /*8ce70*/  LDL.LU R243, [R1+0xe18] ;  /* 0x000e180001f37983 */ /* 0x002ee20000300800 */
[----:B------:R-:W-:-:S03]  /*8ce80*/  IMAD.WIDE R2, R168, 0x4, R160 ;  /* 0x00000004a8027825 */ /* 0x000fc600078e02a0 */
[----:B------:R1:W-:Y:S01]  /*8ce90*/  @P1 STG.E [R164.64], R246 ;  /* 0x000000f6a4001986 */ /* 0x0003e2000c101906 */
[----:B------:R-:W-:Y:S01]  /*8cea0*/  ISETP.GE.AND P2, PT, R166, c[0x0][0x17c], PT ;  /* 0x00005f00a6007a0c */ /* 0x000fe20003f46270 */
[C---:B------:R-:W-:Y:S02]  /*8ceb0*/  IMAD.WIDE R166, R168.reuse, 0x4, R4 ;  /* 0x00000004a8a67825 */ /* 0x040fe400078e0204 */
[----:B------:R-:W-:Y:S04]  /*8cec0*/  @P3 STG.E [R2.64], R248 ;  /* 0x000000f802003986 */ /* 0x000fe8000c101906 */
[----:B-1----:R-:W3:Y:S01]  /*8ced0*/  LDL.LU R246, [R1+0x1dac] ;  /* 0x001dac0001f67983 */ /* 0x002ee20000300800 */
[----:B------:R-:W-:-:S05]  /*8cee0*/  IMAD.WIDE R164, R168, 0x4, R6 ;  /* 0x00000004a8a47825 */ /* 0x000fca00078e0206 */
        /* <DEDUP_REMOVED lines=19> */
[----:B------:R-:W-:-:S04]  /*8d020*/  IMAD.WIDE R166, R169, 0x4, R4 ;  /* 0x00000004a9a67825 */ /* 0x000fc800078e0204 */
[----:B-1----:R-:W-:Y:S01]  /*8d030*/  IMAD.WIDE R2, R169, 0x4, R6 ;  /* 0x00000004a9027825 */ /* 0x002fe200078e0206 */
[----:B------:R1:W-:Y:S01]  /*8d040*/  @P3 STG.E [R164.64], R173 ;  /* 0x000000ada4003986 */ /* 0x0003e2000c101906 */
[----:B------:R-:W-:-:S03]  /*8d050*/  ISETP.LT.AND P3, PT, R139, c[0x0][0x178], !P2 ;  /* 0x00005e008b007a0c */ /* 0x000fc60005761270 */
[----:B---3--:R3:W-:Y:S01]  /*8d060*/  @P6 STG.E [R2.64], R175 ;  /* 0x000000af02006986 */ /* 0x0087e2000c101906 */
[----:B-1----:R-:W-:-:S03]  /*8d070*/  IMAD.WIDE R164, R168, 0x4, R162 ;  /* 0x00000004a8a47825 */ /* 0x002fc600078e02a2 */
[----:B------:R-:W2:Y:S04]  /*8d080*/  LDL.LU R173, [R1+0x1938] ;  /* 0x0019380001ad7983 */ /* 0x000ea80000300800 */
[----:B------:R1:W-:Y:S01]  /*8d090*/  @P4 STG.E [R166.64], R243 ;  /* 0x000000f3a6004986 */ /* 0x0003e2000c101906 */
[----:B------:R-:W-:Y:S02]  /*8d0a0*/  ISETP.LT.AND P4, PT, R99, c[0x0][0x178], !P2 ;  /* 0x00005e0063007a0c */ /* 0x000fe40005781270 */
[----:B------:R-:W-:Y:S01]  /*8d0b0*/  ISETP.LT.AND P2, PT, R174, c[0x0][0x178], !P2 ;  /* 0x00005e00ae007a0c */ /* 0x000fe20005741270 */
[----:B---3--:R-:W3:Y:S01]  /*8d0c0*/  LDL.LU R175, [R1+0xe38] ;  /* 0x000e380001af7983 */ /* 0x008ee20000300800 */
[----:B------:R-:W-:-:S03]  /*8d0d0*/  IMAD.WIDE R2, R168, 0x4, R6 ;  /* 0x00000004a8027825 */ /* 0x000fc600078e0206 */
[----:B-1----:R-:W3:Y:S04]  /*8d0e0*/  LDL.LU R243, [R1+0x1dcc] ;  /* 0x001dcc0001f37983 */ /* 0x002ee80000300800 */
[----:B------:R1:W-:Y:S01]  /*8d0f0*/  @P5 STG.E [R164.64], R246 ;  /* 0x000000f6a4005986 */ /* 0x0003e2000c101906 */
[----:B------:R-:W-:-:S04]  /*8d100*/  IMAD.WIDE R166, R168, 0x4, R4 ;  /* 0x00000004a8a67825 */ /* 0x000fc800078e0204 */
[----:B-1----:R-:W-:Y:S01]  /*8d110*/  IMAD.WIDE R164, R168, 0x4, R160 ;  /* 0x00000004a8a47825 */ /* 0x002fe200078e02a0 */
[----:B------:R-:W3:Y:S04]  /*8d120*/  LDL.LU R246, [R1+0x1d9c] ;  /* 0x001d9c0001f67983 */ /* 0x000ee80000300800 */
[----:B----4-:R1:W-:Y:S04]  /*8d130*/  @P3 STG.E [R164.64], R245 ;  /* 0x000000f5a4003986 */ /* 0x0103e8000c101906 */
[----:B------:R-:W-:Y:S04]  /*8d140*/  @P4 STG.E [R2.64], R250 ;  /* 0x000000fa02004986 */ /* 0x000fe8000c101906 */
[----:B-1----:R-:W4:Y:S04]  /*8d150*/  LDL.LU R245, [R1+0x193c] ;  /* 0x00193c0001f57983 */ /* 0x002f280000300800 */
[----:B--2---:R1:W-:Y:S04]  /*8d160*/  @P2 STG.E [R166.64], R244 ;  /* 0x000000f4a6002986 */ /* 0x0043e8000c101906 */
[----:B-1----:R-:W2:Y:S01]  /*8d170*/  LDL.LU R244, [R1+0xe3c] ;  /* 0x000e3c0001f47983 */ /* 0x002ea20000300800 */
[----:B------:R-:W-:-:S02]  /*8d180*/  ISETP.LT.AND P5, PT, R138, c[0x0][0x178], !P1 ;  /* 0x00005e008a007a0c */ /* 0x000fc40004fa1270 */
[----:B------:R-:W-:Y:S01]  /*8d190*/  ISETP.LT.AND P6, PT, R139, c[0x0][0x178], !P1 ;  /* 0x00005e008b007a0c */ /* 0x000fe20004fc1270 */
[----:B------:R-:W2:Y:S01]  /*8d1a0*/  LDL.LU R251, [R1+0x1ddc] ;  /* 0x001ddc0001fb7983 */ /* 0x000ea20000300800 */
[----:B------:R-:W-:Y:S02]  /*8d1b0*/  IADD3 R169, R168, c[0x0][0x198], RZ ;  /* 0x00006600a8a97a10 */ /* 0x000fe40007ffe0ff */
[----:B------:R-:W-:-:S03]  /*8d1c0*/  IADD3 R170, R252, 0x15d, RZ ;  /* 0x0000015dfcaa7810 */ /* 0x000fc60007ffe0ff */
[----:B------:R-:W-:Y:S01]  /*8d1d0*/  IMAD.WIDE R164, R169, 0x4, R162 ;  /* 0x00000004a9a47825 */ /* 0x000fe200078e02a2 */
[----:B------:R-:W-:Y:S02]  /*8d1e0*/  ISETP.GE.AND P3, PT, R170, c[0x0][0x17c], PT ;  /* 0x00005f00aa007a0c */ /* 0x000fe40003f66270 */
[----:B------:R-:W-:Y:S01]  /*8d1f0*/  ISETP.LT.AND P2, PT, R99, c[0x0][0x178], !P1 ;  /* 0x00005e0063007a0c */ /* 0x000fe20004f41270 */
[----:B------:R-:W-:Y:S01]  /*8d200*/  IMAD.WIDE R2, R169, 0x4, R160 ;  /* 0x00000004a9027825 */ /* 0x000fe200078e02a0 */
[----:B------:R1:W-:Y:S01]  /*8d210*/  @P5 STG.E [R164.64], R249 ;  /* 0x000000f9a4005986 */ /* 0x0003e2000c101906 */
[----:B------:R-:W-:Y:S02]  /*8d220*/  ISETP.LT.AND P1, PT, R174, c[0x0][0x178], !P1 ;  /* 0x00005e00ae007a0c */ /* 0x000fe40004f21270 */
[----:B------:R-:W-:Y:S01]  /*8d230*/  ISETP.LT.AND P5, PT, R138, c[0x0][0x178], !P3 ;  /* 0x00005e008a007a0c */ /* 0x000fe20005fa1270 */
[----:B------:R1:W-:Y:S01]  /*8d240*/  @P6 STG.E [R2.64], R248 ;  /* 0x000000f802006986 */ /* 0x0003e2000c101906 */
[----:B------:R-:W-:-:S02]  /*8d250*/  ISETP.LT.AND P4, PT, R139, c[0x0][0x178], !P3 ;  /* 0x00005e008b007a0c */ /* 0x000fc40005f81270 */
[----:B------:R-:W-:Y:S02]  /*8d260*/  ISETP.LT.AND P6, PT, R99, c[0x0][0x178], !P3 ;  /* 0x00005e0063007a0c */ /* 0x000fe40005fc1270 */
[C---:B------:R-:W-:Y:S02]  /*8d270*/  IADD3 R170, R169.reuse, c[0x0][0x198], RZ ;  /* 0x00006600a9aa7a10 */ /* 0x040fe40007ffe0ff */
[----:B------:R-:W-:Y:S01]  /*8d280*/  ISETP.LT.AND P3, PT, R174, c[0x0][0x178], !P3 ;  /* 0x00005e00ae007a0c */ /* 0x000fe20005f61270 */
[C---:B-1----:R-:W-:Y:S01]  /*8d290*/  IMAD.WIDE R164, R169.reuse, 0x4, R4 ;  /* 0x00000004a9a47825 */ /* 0x042fe200078e0204 */
[----:B------:R-:W-:Y:S01]  /*8d2a0*/  IADD3 R171, R252, 0x15e, RZ ;  /* 0x0000015efcab7810 */ /* 0x000fe20007ffe0ff */
[----:B------:R-:W2:Y:S02]  /*8d2b0*/  LDL.LU R249, [R1+0x1dbc] ;  /* 0x001dbc0001f97983 */ /* 0x000ea40000300800 */
[----:B------:R-:W-:-:S04]  /*8d2c0*/  IMAD.WIDE R2, R169, 0x4, R6 ;  /* 0x00000004a9027825 */ /* 0x000fc800078e0206 */
[C---:B------:R-:W-:Y:S01]  /*8d2d0*/  IMAD.WIDE R166, R170.reuse, 0x4, R162 ;  /* 0x00000004aaa67825 */ /* 0x040fe200078e02a2 */
[----:B------:R1:W-:Y:S03]  /*8d2e0*/  @P2 STG.E [R2.64], R173 ;  /* 0x000000ad02002986 */ /* 0x0003e6000c101906 */
[----:B------:R-:W-:Y:S01]  /*8d2f0*/  IMAD.WIDE R168, R170, 0x4, R160 ;  /* 0x00000004aaa87825 */ /* 0x000fe200078e02a0 */
[----:B---3--:R-:W-:Y:S01]  /*8d300*/  @P1 STG.E [R164.64], R175 ;  /* 0x000000afa4001986 */ /* 0x008fe2000c101906 */
[----:B------:R-:W-:-:S03]  /*8d310*/  IADD3 R172, R252, 0x15f, RZ ;  /* 0x0000015ffcac7810 */ /* 0x000fc60007ffe0ff */
[----:B------:R3:W-:Y:S01]  /*8d320*/  @P5 STG.E [R166.64], R243 ;  /* 0x000000f3a6005986 */ /* 0x0007e2000c101906 */
[C---:B-1----:R-:W-:Y:S01]  /*8d330*/  IMAD.WIDE R2, R170.reuse, 0x4, R6 ;  /* 0x00000004aa027825 */ /* 0x042fe200078e0206 */
[----:B------:R-:W-:Y:S02]  /*8d340*/  ISETP.GE.AND P2, PT, R171, c[0x0][0x17c], PT ;  /* 0x00005f00ab007a0c */ /* 0x000fe40003f46270 */
[----:B------:R-:W-:Y:S01]  /*8d350*/  IADD3 R171, R170, c[0x0][0x198], RZ ;  /* 0x00006600aaab7a10 */ /* 0x000fe20007ffe0ff */
[----:B---3--:R-:W3:Y:S04]  /*8d360*/  LDL.LU R243, [R1+0x194c] ;  /* 0x00194c0001f37983 */ /* 0x008ee80000300800 */
[----:B------:R1:W-:Y:S04]  /*8d370*/  @P4 STG.E [R168.64], R246 ;  /* 0x000000f6a8004986 */ /* 0x0003e8000c101906 */
[----:B-1----:R-:W3:Y:S04]  /*8d380*/  LDL.LU R246, [R1+0x11ec] ;  /* 0x0011ec0001f67983 */ /* 0x002ee80000300800 */
[----:B----4-:R1:W-:Y:S01]  /*8d390*/  @P6 STG.E [R2.64], R245 ;  /* 0x000000f502006986 */ /* 0x0103e2000c101906 */
[----:B------:R-:W-:Y:S01]  /*8d3a0*/  ISETP.GE.AND P6, PT, R172, c[0x0][0x17c], PT ;  /* 0x00005f00ac007a0c */ /* 0x000fe20003fc6270 */
[----:B-1----:R-:W-:-:S02]  /*8d3b0*/  IMAD.WIDE R2, R170, 0x4, R4 ;  /* 0x00000004aa027825 */ /* 0x002fc400078e0204 */
[----:B------:R-:W4:Y:S04]  /*8d3c0*/  LDL.LU R170, [R1+0x11e8] ;  /* 0x0011e80001aa7983 */ /* 0x000f280000300800 */
[----:B------:R-:W3:Y:S04]  /*8d3d0*/  LDL.LU R172, [R1+0x1948] ;  /* 0x0019480001ac7983 */ /* 0x000ee80000300800 */
[----:B--2---:R1:W-:Y:S04]  /*8d3e0*/  @P3 STG.E [R2.64], R244 ;  /* 0x000000f402003986 */ /* 0x0043e8000c101906 */
[----:B-1----:R-:W2:Y:S04]  /*8d3f0*/  LDL.LU R2, [R1+0x1dd8] ;  /* 0x001dd80001027983 */ /* 0x002ea80000300800 */
[----:B------:R-:W3:Y:S01]  /*8d400*/  LDL.LU R3, [R1+0x1db8] ;  /* 0x001db80001037983 */ /* 0x000ee20000300800 */
[----:B------:R-:W-:-:S02]  /*8d410*/  ISETP.LT.AND P5, PT, R138, c[0x0][0x178], !P2 ;  /* 0x00005e008a007a0c */ /* 0x000fc400057a1270 */
[----:B------:R-:W-:Y:S01]  /*8d420*/  ISETP.LT.AND P4, PT, R139, c[0x0][0x178], !P2 ;  /* 0x00005e008b007a0c */ /* 0x000fe20005781270 */
[----:B------:R-:W4:Y:S01]  /*8d430*/  LDL.LU R250, [R1+0x1420] ;  /* 0x0014200001fa7983 */ /* 0x000f220000300800 */
[----:B------:R-:W-:Y:S01]  /*8d440*/  ISETP.LT.AND P1, PT, R99, c[0x0][0x178], !P2 ;  /* 0x00005e0063007a0c */ /* 0x000fe20005721270 */
[C---:B------:R-:W-:Y:S01]  /*8d450*/  IMAD.WIDE R164, R171.reuse, 0x4, R162 ;  /* 0x00000004aba47825 */ /* 0x040fe200078e02a2 */
[----:B------:R-:W-:Y:S01]  /*8d460*/  ISETP.LT.AND P2, PT, R174, c[0x0][0x178], !P2 ;  /* 0x00005e00ae007a0c */ /* 0x000fe20005741270 */
[----:B------:R-:W4:Y:S02]  /*8d470*/  LDL.LU R248, [R1+0xe00] ;  /* 0x000e000001f87983 */ /* 0x000f240000300800 */
[----:B------:R-:W-:-:S04]  /*8d480*/  IMAD.WIDE R166, R171, 0x4, R160 ;  /* 0x00000004aba67825 */ /* 0x000fc800078e02a0 */
[----:B------:R-:W-:Y:S01]  /*8d490*/  IMAD.WIDE R168, R171, 0x4, R6 ;  /* 0x00000004aba87825 */ /* 0x000fe200078e0206 */
[----:B------:R-:W4:Y:S01]  /*8d4a0*/  LDL.LU R173, [R1+0xb50] ;  /* 0x000b500001ad7983 */ /* 0x000f220000300800 */
[----:B------:R-:W-:-:S03]  /*8d4b0*/  ISETP.LT.AND P3, PT, R138, c[0x0][0x178], !P6 ;  /* 0x00005e008a007a0c */ /* 0x000fc60007761270 */
[----:B------:R-:W4:Y:S04]  /*8d4c0*/  LDL.LU R175, [R1+0x6d0] ;  /* 0x0006d00001af7983 */ /* 0x000f280000300800 */
[----:B------:R-:W4:Y:S04]  /*8d4d0*/  LDL.LU R245, [R1+0x1424] ;  /* 0x0014240001f57983 */ /* 0x000f280000300800 */
[----:B------:R-:W4:Y:S04]  /*8d4e0*/  LDL.LU R244, [R1+0xe04] ;  /* 0x000e040001f47983 */ /* 0x000f280000300800 */
[----:B--2---:R1:W-:Y:S01]  /*8d4f0*/  @P5 STG.E [R164.64], R2 ;  /* 0x00000002a4005986 */ /* 0x0043e2000c101906 */
[----:B------:R-:W-:-:S03]  /*8d500*/  ISETP.LT.AND P5, PT, R99, c[0x0][0x178], !P6 ;  /* 0x00005e0063007a0c */ /* 0x000fc600077a1270 */
[----:B---3--:R2:W-:Y:S04]  /*8d510*/  @P4 STG.E [R166.64], R3 ;  /* 0x00000003a6004986 */ /* 0x0085e8000c101906 */
[----:B------:R3:W-:Y:S01]  /*8d520*/  @P1 STG.E [R168.64], R172 ;  /* 0x000000aca8001986 */ /* 0x0007e2000c101906 */
[----:B------:R-:W-:Y:S02]  /*8d530*/  ISETP.LT.AND P1, PT, R139, c[0x0][0x178], !P6 ;  /* 0x00005e008b007a0c */ /* 0x000fe40007721270 */
[C---:B-1----:R-:W-:Y:S01]  /*8d540*/  IADD3 R164, R171.reuse, c[0x0][0x198], RZ ;  /* 0x00006600aba47a10 */ /* 0x042fe20007ffe0ff */
[----:B--2---:R-:W-:-:S05]  /*8d550*/  IMAD.WIDE R2, R171, 0x4, R4 ;  /* 0x00000004ab027825 */ /* 0x004fca00078e0204 */
[----:B----4-:R1:W-:Y:S01]  /*8d560*/  @P2 STG.E [R2.64], R170 ;  /* 0x000000aa02002986 */ /* 0x0103e2000c101906 */
[----:B---3--:R-:W-:-:S04]  /*8d570*/  IMAD.WIDE R168, R164, 0x4, R160 ;  /* 0x00000004a4a87825 */ /* 0x008fc800078e02a0 */
[----:B------:R-:W-:-:S04]  /*8d580*/  IMAD.WIDE R166, R164, 0x4, R6 ;  /* 0x00000004a4a67825 */ /* 0x000fc800078e0206 */
[----:B-1----:R-:W-:-:S05]  /*8d590*/  IMAD.WIDE R170, R164, 0x4, R162 ;  /* 0x00000004a4aa7825 */ /* 0x002fca00078e02a2 */
[----:B------:R-:W-:Y:S04]  /*8d5a0*/  @P3 STG.E [R170.64], R251 ;  /* 0x000000fbaa003986 */ /* 0x000fe8000c101906 */
[----:B------:R-:W-:Y:S04]  /*8d5b0*/  @P1 STG.E [R168.64], R249 ;  /* 0x000000f9a8001986 */ /* 0x000fe8000c101906 */
[----:B------:R1:W-:Y:S04]  /*8d5c0*/  @P5 STG.E [R166.64], R243 ;  /* 0x000000f3a6005986 */ /* 0x0003e8000c101906 */
[----:B-1----:R-:W2:Y:S01]  /*8d5d0*/  LDL.LU R243, [R1+0xb54] ;  /* 0x000b540001f37983 */ /* 0x002ea20000300800 */
[----:B------:R-:W-:-:S02]  /*8d5e0*/  ISETP.LT.AND P6, PT, R174, c[0x0][0x178], !P6 ;  /* 0x00005e00ae007a0c */ /* 0x000fc400077c1270 */
[----:B------:R-:W-:Y:S02]  /*8d5f0*/  ISETP.LT.AND P2, PT, R138, c[0x0][0x178], !P0 ;  /* 0x00005e008a007a0c */ /* 0x000fe40004741270 */
[----:B------:R-:W-:Y:S02]  /*8d600*/  IADD3 R165, R252, 0x161, RZ ;  /* 0x00000161fca57810 */ /* 0x000fe40007ffe0ff */
[C---:B------:R-:W-:Y:S02]  /*8d610*/  IADD3 R2, R164.reuse, c[0x0][0x198], RZ ;  /* 0x00006600a4027a10 */ /* 0x040fe40007ffe0ff */
[----:B------:R-:W-:Y:S01]  /*8d620*/  ISETP.GE.AND P4, PT, R165, c[0x0][0x17c], PT ;  /* 0x00005f00a5007a0c */ /* 0x000fe20003f86270 */
[----:B------:R-:W-:-:S04]  /*8d630*/  IMAD.WIDE R164, R164, 0x4, R4 ;  /* 0x00000004a4a47825 */ /* 0x000fc800078e0204 */
[----:B------:R-:W-:Y:S01]  /*8d640*/  IMAD.WIDE R170, R2, 0x4, R162 ;  /* 0x0000000402aa7825 */ /* 0x000fe200078e02a2 */
[----:B------:R1:W-:Y:S01]  /*8d650*/  @P6 STG.E [R164.64], R246 ;  /* 0x000000f6a4006986 */ /* 0x0003e2000c101906 */
[----:B------:R-:W-:-:S03]  /*8d660*/  ISETP.LT.AND P3, PT, R139, c[0x0][0x178], !P0 ;  /* 0x00005e008b007a0c */ /* 0x000fc60004761270 */
[----:B------:R3:W-:Y:S01]  /*8d670*/  @P2 STG.E [R170.64], R250 ;  /* 0x000000faaa002986 */ /* 0x0007e2000c101906 */
[----:B------:R-:W-:Y:S02]  /*8d680*/  ISETP.LT.AND P2, PT, R99, c[0x0][0x178], !P0 ;  /* 0x00005e0063007a0c */ /* 0x000fe40004741270 */
[----:B------:R-:W-:Y:S02]  /*8d690*/  ISETP.LT.AND P0, PT, R174, c[0x0][0x178], !P0 ;  /* 0x00005e00ae007a0c */ /* 0x000fe40004701270 */
[----:B------:R-:W-:Y:S02]  /*8d6a0*/  ISETP.LT.AND P6, PT, R138, c[0x0][0x178], !P4 ;  /* 0x00005e008a007a0c */ /* 0x000fe400067c1270 */
[----:B------:R-:W-:Y:S01]  /*8d6b0*/  IADD3 R3, R252, 0x162, RZ ;  /* 0x00000162fc037810 */ /* 0x000fe20007ffe0ff */
[C---:B------:R-:W-:Y:S01]  /*8d6c0*/  IMAD.WIDE R166, R2.reuse, 0x4, R160 ;  /* 0x0000000402a67825 */ /* 0x040fe200078e02a0 */
[----:B-1----:R-:W4:Y:S01]  /*8d6d0*/  LDL.LU R246, [R1+0x6d4] ;  /* 0x0006d40001f67983 */ /* 0x002f220000300800 */
[----:B---3--:R-:W-:-:S02]  /*8d6e0*/  IADD3 R170, R2, c[0x0][0x198], RZ ;  /* 0x0000660002aa7a10 */ /* 0x008fc40007ffe0ff */
[C---:B------:R-:W-:Y:S01]  /*8d6f0*/  IMAD.WIDE R164, R2.reuse, 0x4, R6 ;  /* 0x0000000402a47825 */ /* 0x040fe200078e0206 */
[----:B------:R-:W-:Y:S01]  /*8d700*/  ISETP.GE.AND P1, PT, R3, c[0x0][0x17c], PT ;  /* 0x00005f0003007a0c */ /* 0x000fe20003f26270 */
[----:B------:R1:W-:Y:S02]  /*8d710*/  @P3 STG.E [R166.64], R248 ;  /* 0x000000f8a6003986 */ /* 0x0003e4000c101906 */
[----:B------:R-:W-:Y:S01]  /*8d720*/  IMAD.WIDE R2, R2, 0x4, R4 ;  /* 0x0000000402027825 */ /* 0x000fe200078e0204 */
[----:B------:R-:W-:Y:S01]  /*8d730*/  ISETP.LT.AND P5, PT, R139, c[0x0][0x178], !P4 ;  /* 0x00005e008b007a0c */ /* 0x000fe200067a1270 */
[----:B------:R-:W3:Y:S02]  /*8d740*/  LDL.LU R249, [R1+0x1450] ;  /* 0x0014500001f97983 */ /* 0x000ee40000300800 */
[----:B------:R-:W-:Y:S02]  /*8d750*/  IMAD.WIDE R168, R170, 0x4, R162 ;  /* 0x00000004aaa87825 */ /* 0x000fe400078e02a2 */
[----:B------:R1:W-:Y:S04]  /*8d760*/  @P2 STG.E [R164.64], R173 ;  /* 0x000000ada4002986 */ /* 0x0003e8000c101906 */
[----:B------:R1:W-:Y:S04]  /*8d770*/  @P0 STG.E [R2.64], R175 ;  /* 0x000000af02000986 */ /* 0x0003e8000c101906 */
[----:B------:R1:W-:Y:S01]  /*8d780*/  @P6 STG.E [R168.64], R245 ;  /* 0x000000f5a8006986 */ /* 0x0003e2000c101906 */
[----:B------:R-:W-:-:S03]  /*8d790*/  ISETP.LT.AND P6, PT, R99, c[0x0][0x178], !P4 ;  /* 0x00005e0063007a0c */ /* 0x000fc600067c1270 */
[----:B-1----:R-:W3:Y:S04]  /*8d7a0*/  LDL.LU R248, [R1+0x11f0] ;  /* 0x0011f00001f87983 */ /* 0x002ee80000300800 */
[----:B------:R-:W3:Y:S01]  /*8d7b0*/  LDL.LU R173, [R1+0xb60] ;  /* 0x000b600001ad7983 */ /* 0x000ee20000300800 */
[----:B------:R-:W-:-:S03]  /*8d7c0*/  IMAD.WIDE R166, R170, 0x4, R160 ;  /* 0x00000004aaa67825 */ /* 0x000fc600078e02a0 */
[----:B------:R-:W3:Y:S01]  /*8d7d0*/  LDL.LU R175, [R1+0x6e0] ;  /* 0x0006e00001af7983 */ /* 0x000ee20000300800 */
[----:B------:R-:W-:-:S03]  /*8d7e0*/  IMAD.WIDE R2, R170, 0x4, R6 ;  /* 0x00000004aa027825 */ /* 0x000fc600078e0206 */
[----:B------:R-:W3:Y:S04]  /*8d7f0*/  LDL.LU R245, [R1+0x1454] ;  /* 0x0014540001f57983 */ /* 0x000ee80000300800 */
[----:B------:R1:W-:Y:S04]  /*8d800*/  @P5 STG.E [R166.64], R244 ;  /* 0x000000f4a6005986 */ /* 0x0003e8000c101906 */
[----:B-1----:R-:W3:Y:S04]  /*8d810*/  LDL.LU R244, [R1+0x11f4] ;  /* 0x0011f40001f47983 */ /* 0x002ee80000300800 */
[----:B--2---:R1:W-:Y:S04]  /*8d820*/  @P6 STG.E [R2.64], R243 ;  /* 0x000000f302006986 */ /* 0x0043e8000c101906 */
[----:B-1----:R-:W2:Y:S01]  /*8d830*/  LDL.LU R243, [R1+0xb64] ;  /* 0x000b640001f37983 */ /* 0x002ea20000300800 */
[----:B------:R-:W-:-:S02]  /*8d840*/  ISETP.LT.AND P4, PT, R174, c[0x0][0x178], !P4 ;  /* 0x00005e00ae007a0c */ /* 0x000fc40006781270 */
[----:B------:R-:W-:Y:S02]  /*8d850*/  ISETP.LT.AND P5, PT, R138, c[0x0][0x178], !P1 ;  /* 0x00005e008a007a0c */ /* 0x000fe40004fa1270 */
[----:B------:R-:W-:Y:S01]  /*8d860*/  ISETP.LT.AND P3, PT, R139, c[0x0][0x178], !P1 ;  /* 0x00005e008b007a0c */ /* 0x000fe20004f61270 */
[----:B------:R-:W-:Y:S01]  /*8d870*/  IMAD.WIDE R164, R170, 0x4, R4 ;  /* 0x00000004aaa47825 */ /* 0x000fe200078e0204 */
[----:B------:R-:W-:Y:S02]  /*8d880*/  IADD3 R171, R252, 0x163, RZ ;  /* 0x00000163fcab7810 */ /* 0x000fe40007ffe0ff */
[----:B------:R-:W-:Y:S02]  /*8d890*/  ISETP.LT.AND P0, PT, R99, c[0x0][0x178], !P1 ;  /* 0x00005e0063007a0c */ /* 0x000fe40004f01270 */
[----:B------:R-:W-:Y:S02]  /*8d8a0*/  IADD3 R168, R170, c[0x0][0x198], RZ ;  /* 0x00006600aaa87a10 */ /* 0x000fe40007ffe0ff */
[----:B------:R-:W-:-:S02]  /*8d8b0*/  ISETP.GE.AND P6, PT, R171, c[0x0][0x17c], PT ;  /* 0x00005f00ab007a0c */ /* 0x000fc40003fc6270 */
[----:B------:R-:W-:Y:S01]  /*8d8c0*/  IADD3 R169, R252, 0x165, RZ ;  /* 0x00000165fca97810 */ /* 0x000fe20007ffe0ff */
[----:B------:R-:W-:Y:S01]  /*8d8d0*/  IMAD.WIDE R166, R168, 0x4, R162 ;  /* 0x00000004a8a67825 */ /* 0x000fe200078e02a2 */
[----:B----4-:R1:W-:Y:S01]  /*8d8e0*/  @P4 STG.E [R164.64], R246 ;  /* 0x000000f6a4004986 */ /* 0x0103e2000c101906 */
[----:B------:R-:W-:Y:S02]  /*8d8f0*/  ISETP.LT.AND P1, PT, R174, c[0x0][0x178], !P1 ;  /* 0x00005e00ae007a0c */ /* 0x000fe40004f21270 */
[----:B------:R-:W-:Y:S01]  /*8d900*/  IMAD.WIDE R2, R168, 0x4, R6 ;  /* 0x00000004a8027825 */ /* 0x000fe200078e0206 */
[----:B------:R-:W-:Y:S02]  /*8d910*/  ISETP.LT.AND P4, PT, R138, c[0x0][0x178], !P6 ;  /* 0x00005e008a007a0c */ /* 0x000fe40007781270 */
[----:B------:R-:W-:Y:S02]  /*8d920*/  ISETP.GE.AND P2, PT, R169, c[0x0][0x17c], PT ;  /* 0x00005f00a9007a0c */ /* 0x000fe40003f46270 */
[C---:B------:R-:W-:Y:S01]  /*8d930*/  IADD3 R169, R168.reuse, c[0x0][0x198], RZ ;  /* 0x00006600a8a97a10 */ /* 0x040fe20007ffe0ff */
[----:B-1----:R-:W4:Y:S01]  /*8d940*/  LDL.LU R246, [R1+0x6e4] ;  /* 0x0006e40001f67983 */ /* 0x002f220000300800 */
[----:B------:R-:W-:-:S03]  /*8d950*/  IMAD.WIDE R164, R168, 0x4, R160 ;  /* 0x00000004a8a47825 */ /* 0x000fc600078e02a0 */
[----:B---3--:R-:W-:Y:S01]  /*8d960*/  @P5 STG.E [R166.64], R249 ;  /* 0x000000f9a6005986 */ /* 0x008fe2000c101906 */
[----:B------:R-:W-:-:S03]  /*8d970*/  ISETP.LT.AND P5, PT, R139, c[0x0][0x178], !P6 ;  /* 0x00005e008b007a0c */ /* 0x000fc600077a1270 */
[----:B------:R-:W3:Y:S04]  /*8d980*/  LDL.LU R171, [R1+0x1b40] ;  /* 0x001b400001ab7983 */ /* 0x000ee80000300800 */
[----:B------:R-:W3:Y:S04]  /*8d990*/  LDL.LU R172, [R1+0x1440] ;  /* 0x0014400001ac7983 */ /* 0x000ee80000300800 */
[----:B------:R1:W-:Y:S04]  /*8d9a0*/  @P3 STG.E [R164.64], R248 ;  /* 0x000000f8a4003986 */ /* 0x0003e8000c101906 */
[----:B------:R1:W-:Y:S01]  /*8d9b0*/  @P0 STG.E [R2.64], R173 ;  /* 0x000000ad02000986 */ /* 0x0003e2000c101906 */
[----:B------:R-:W-:-:S03]  /*8d9c0*/  ISETP.LT.AND P0, PT, R99, c[0x0][0x178], !P6 ;  /* 0x00005e0063007a0c */ /* 0x000fc60007701270 */
[----:B------:R-:W3:Y:S01]  /*8d9d0*/  LDL.LU R251, [R1+0xe20] ;  /* 0x000e200001fb7983 */ /* 0x000ee20000300800 */
[----:B-1----:R-:W-:-:S03]  /*8d9e0*/  IMAD.WIDE R164, R169, 0x4, R162 ;  /* 0x00000004a9a47825 */ /* 0x002fc600078e02a2 */
[----:B------:R-:W3:Y:S01]  /*8d9f0*/  LDL.LU R250, [R1+0x8b0] ;  /* 0x0008b00001fa7983 */ /* 0x000ee20000300800 */
[----:B------:R-:W-:-:S04]  /*8da00*/  IMAD.WIDE R2, R168, 0x4, R4 ;  /* 0x00000004a8027825 */ /* 0x000fc800078e0204 */
[C---:B------:R-:W-:Y:S01]  /*8da10*/  IMAD.WIDE R166, R169.reuse, 0x4, R160 ;  /* 0x00000004a9a67825 */ /* 0x040fe200078e02a0 */
[----:B------:R1:W-:Y:S04]  /*8da20*/  @P1 STG.E [R2.64], R175 ;  /* 0x000000af02001986 */ /* 0x0003e8000c101906 */
[----:B------:R1:W-:Y:S04]  /*8da30*/  @P4 STG.E [R164.64], R245 ;  /* 0x000000f5a4004986 */ /* 0x0003e8000c101906 */
[----:B------:R1:W-:Y:S02]  /*8da40*/  @P5 STG.E [R166.64], R244 ;  /* 0x000000f4a6005986 */ /* 0x0003e4000c101906 */
[----:B-1----:R-:W-:-:S02]  /*8da50*/  IMAD.WIDE R2, R169, 0x4, R6 ;  /* 0x00000004a9027825 */ /* 0x002fc400078e0206 */
[----:B------:R-:W3:Y:S04]  /*8da60*/  LDL.LU R245, [R1+0x1b44] ;  /* 0x001b440001f57983 */ /* 0x000ee80000300800 */
[----:B------:R-:W3:Y:S04]  /*8da70*/  LDL.LU R244, [R1+0x1444] ;  /* 0x0014440001f47983 */ /* 0x000ee80000300800 */
[----:B--2---:R1:W-:Y:S04]  /*8da80*/  @P0 STG.E [R2.64], R243 ;  /* 0x000000f302000986 */ /* 0x0043e8000c101906 */
[----:B-1----:R-:W2:Y:S01]  /*8da90*/  LDL.LU R243, [R1+0xe24] ;  /* 0x000e240001f37983 */ /* 0x002ea20000300800 */
[----:B------:R-:W-:-:S02]  /*8daa0*/  IADD3 R170, R252, 0x164, RZ ;  /* 0x00000164fcaa7810 */ /* 0x000fc40007ffe0ff */
[----:B------:R-:W-:Y:S02]  /*8dab0*/  ISETP.LT.AND P6, PT, R174, c[0x0][0x178], !P6 ;  /* 0x00005e00ae007a0c */ /* 0x000fe400077c1270 */
[----:B------:R-:W-:Y:S01]  /*8dac0*/  ISETP.GE.AND P3, PT, R170, c[0x0][0x17c], PT ;  /* 0x00005f00aa007a0c */ /* 0x000fe20003f66270 */
[----:B------:R-:W-:-:S03]  /*8dad0*/  IMAD.WIDE R164, R169, 0x4, R4 ;  /* 0x00000004a9a47825 */ /* 0x000fc600078e0204 */
[----:B------:R-:W-:Y:S02]  /*8dae0*/  ISETP.LT.AND P5, PT, R138, c[0x0][0x178], !P3 ;  /* 0x00005e008a007a0c */ /* 0x000fe40005fa1270 */
[----:B------:R-:W-:Y:S02]  /*8daf0*/  ISETP.LT.AND P1, PT, R139, c[0x0][0x178], !P3 ;  /* 0x00005e008b007a0c */ /* 0x000fe40005f21270 */
[----:B------:R-:W-:Y:S02]  /*8db00*/  IADD3 R166, R252, 0x168, RZ ;  /* 0x00000168fca67810 */ /* 0x000fe40007ffe0ff */
[----:B------:R-:W-:Y:S02]  /*8db10*/  IADD3 R168, R169, c[0x0][0x198], RZ ;  /* 0x00006600a9a87a10 */ /* 0x000fe40007ffe0ff */
[----:B------:R-:W-:Y:S01]  /*8db20*/  ISETP.LT.AND P4, PT, R99, c[0x0][0x178], !P3 ;  /* 0x00005e0063007a0c */ /* 0x000fe20005f81270 */
[----:B----4-:R1:W-:Y:S01]  /*8db30*/  @P6 STG.E [R164.64], R246 ;  /* 0x000000f6a4006986 */ /* 0x0103e2000c101906 */
[----:B------:R-:W-:Y:S01]  /*8db40*/  ISETP.GE.AND P0, PT, R166, c[0x0][0x17c], PT ;  /* 0x00005f00a6007a0c */ /* 0x000fe20003f06270 */
[----:B------:R-:W-:Y:S01]  /*8db50*/  IMAD.WIDE R166, R168, 0x4, R162 ;  /* 0x00000004a8a67825 */ /* 0x000fe200078e02a2 */
[----:B------:R-:W-:-:S02]  /*8db60*/  ISETP.LT.AND P3, PT, R174, c[0x0][0x178], !P3 ;  /* 0x00005e00ae007a0c */ /* 0x000fc40005f61270 */
[----:B------:R-:W-:Y:S01]  /*8db70*/  ISETP.LT.AND P6, PT, R138, c[0x0][0x178], !P2 ;  /* 0x00005e008a007a0c */ /* 0x000fe200057c1270 */
[C---:B------:R-:W-:Y:S01]  /*8db80*/  IMAD.WIDE R2, R168.reuse, 0x4, R160 ;  /* 0x00000004a8027825 */ /* 0x040fe200078e02a0 */
[C---:B------:R-:W-:Y:S01]  /*8db90*/  IADD3 R169, R168.reuse, c[0x0][0x198], RZ ;  /* 0x00006600a8a97a10 */ /* 0x040fe20007ffe0ff */
[----:B-1----:R-:W4:Y:S02]  /*8dba0*/  LDL.LU R246, [R1+0x8b4] ;  /* 0x0008b40001f67983 */ /* 0x002f240000300800 */
[----:B------:R-:W-:Y:S02]  /*8dbb0*/  IMAD.WIDE R164, R168, 0x4, R6 ;  /* 0x00000004a8a47825 */ /* 0x000fe400078e0206 */
[----:B------:R-:W4:Y:S04]  /*8dbc0*/  LDL.LU R249, [R1+0x1d40] ;  /* 0x001d400001f97983 */ /* 0x000f280000300800 */
[----:B------:R-:W4:Y:S04]  /*8dbd0*/  LDL.LU R248, [R1+0x1b30] ;  /* 0x001b300001f87983 */ /* 0x000f280000300800 */
[----:B---3--:R-:W-:Y:S01]  /*8dbe0*/  @P5 STG.E [R166.64], R171 ;  /* 0x000000aba6005986 */ /* 0x008fe2000c101906 */
[----:B------:R-:W-:-:S03]  /*8dbf0*/  ISETP.LT.AND P5, PT, R139, c[0x0][0x178], !P2 ;  /* 0x00005e008b007a0c */ /* 0x000fc600057a1270 */
[----:B------:R-:W3:Y:S04]  /*8dc00*/  LDL.LU R173, [R1+0x1430] ;  /* 0x0014300001ad7983 */ /* 0x000ee80000300800 */
[----:B------:R1:W-:Y:S01]  /*8dc10*/  @P1 STG.E [R2.64], R172 ;  /* 0x000000ac02001986 */ /* 0x0003e2000c101906 */
[----:B------:R-:W-:-:S03]  /*8dc20*/  ISETP.LT.AND P1, PT, R99, c[0x0][0x178], !P2 ;  /* 0x00005e0063007a0c */ /* 0x000fc60005721270 */
[----:B------:R-:W3:Y:S04]  /*8dc30*/  LDL.LU R175, [R1+0x8c0] ;  /* 0x0008c00001af7983 */ /* 0x000ee80000300800 */
[----:B------:R1:W-:Y:S02]  /*8dc40*/  @P4 STG.E [R164.64], R251 ;  /* 0x000000fba4004986 */ /* 0x0003e4000c101906 */
[----:B-1----:R-:W-:-:S04]  /*8dc50*/  IMAD.WIDE R2, R168, 0x4, R4 ;  /* 0x00000004a8027825 */ /* 0x002fc800078e0204 */
[C---:B------:R-:W-:Y:S01]  /*8dc60*/  IMAD.WIDE R164, R169.reuse, 0x4, R162 ;  /* 0x00000004a9a47825 */ /* 0x040fe200078e02a2 */
[----:B------:R-:W-:Y:S03]  /*8dc70*/  @P3 STG.E [R2.64], R250 ;  /* 0x000000fa02003986 */ /* 0x000fe6000c101906 */
[C---:B------:R-:W-:Y:S01]  /*8dc80*/  IMAD.WIDE R166, R169.reuse, 0x4, R160 ;  /* 0x00000004a9a67825 */ /* 0x040fe200078e02a0 */
[----:B------:R1:W-:Y:S04]  /*8dc90*/  @P6 STG.E [R164.64], R245 ;  /* 0x000000f5a4006986 */ /* 0x0003e8000c101906 */
[----:B------:R1:W-:Y:S04]  /*8dca0*/  @P5 STG.E [R166.64], R244 ;  /* 0x000000f4a6005986 */ /* 0x0003e8000c101906 */
[----:B-1----:R-:W3:Y:S01]  /*8dcb0*/  LDL.LU R245, [R1+0x1d44] ;  /* 0x001d440001f57983 */ /* 0x002ee20000300800 */
[----:B------:R-:W-:-:S03]  /*8dcc0*/  IMAD.WIDE R164, R169, 0x4, R6 ;  /* 0x00000004a9a47825 */ /* 0x000fc600078e0206 */
[----:B------:R-:W3:Y:S04]  /*8dcd0*/  LDL.LU R244, [R1+0x1b34] ;  /* 0x001b340001f47983 */ /* 0x000ee80000300800 */
[----:B--2---:R1:W-:Y:S04]  /*8dce0*/  @P1 STG.E [R164.64], R243 ;  /* 0x000000f3a4001986 */ /* 0x0043e8000c101906 */
[----:B-1----:R-:W2:Y:S01]  /*8dcf0*/  LDL.LU R243, [R1+0x1434] ;  /* 0x0014340001f37983 */ /* 0x002ea20000300800 */
[----:B------:R-:W-:-:S04]  /*8dd00*/  IADD3 R170, R252, 0x166, RZ ;  /* 0x00000166fcaa7810 */ /* 0x000fc80007ffe0ff */
[----:B------:R-:W-:Y:S02]  /*8dd10*/  ISETP.GE.AND P4, PT, R170, c[0x0][0x17c], PT ;  /* 0x00005f00aa007a0c */ /* 0x000fe40003f86270 */
[----:B------:R-:W-:Y:S02]  /*8dd20*/  ISETP.LT.AND P2, PT, R174, c[0x0][0x178], !P2 ;  /* 0x00005e00ae007a0c */ /* 0x000fe40005741270 */
[----:B------:R-:W-:Y:S02]  /*8dd30*/  ISETP.LT.AND P6, PT, R138, c[0x0][0x178], !P4 ;  /* 0x00005e008a007a0c */ /* 0x000fe400067c1270 */
[----:B------:R-:W-:Y:S02]  /*8dd40*/  IADD3 R168, R169, c[0x0][0x198], RZ ;  /* 0x00006600a9a87a10 */ /* 0x000fe40007ffe0ff */
[----:B------:R-:W-:Y:S02]  /*8dd50*/  ISETP.LT.AND P3, PT, R139, c[0x0][0x178], !P4 ;  /* 0x00005e008b007a0c */ /* 0x000fe40006761270 */
[----:B------:R-:W-:Y:S01]  /*8dd60*/  ISETP.LT.AND P5, PT, R99, c[0x0][0x178], !P4 ;  /* 0x00005e0063007a0c */ /* 0x000fe200067a1270 */
[----:B------:R-:W-:Y:S01]  /*8dd70*/  IMAD.WIDE R2, R169, 0x4, R4 ;  /* 0x00000004a9027825 */ /* 0x000fe200078e0204 */
[----:B------:R-:W-:-:S02]  /*8dd80*/  IADD3 R170, R252, 0x167, RZ ;  /* 0x00000167fcaa7810 */ /* 0x000fc40007ffe0ff */
[----:B------:R-:W-:Y:S01]  /*8dd90*/  ISETP.LT.AND P4, PT, R174, c[0x0][0x178], !P4 ;  /* 0x00005e00ae007a0c */ /* 0x000fe20006781270 */
[----:B------:R-:W-:Y:S01]  /*8dda0*/  IMAD.WIDE R166, R168, 0x4, R162 ;  /* 0x00000004a8a67825 */ /* 0x000fe200078e02a2 */
[----:B------:R-:W-:Y:S01]  /*8ddb0*/  ISETP.GE.AND P1, PT, R170, c[0x0][0x17c], PT ;  /* 0x00005f00aa007a0c */ /* 0x000fe20003f26270 */
[----:B----4-:R1:W-:Y:S02]  /*8ddc0*/  @P2 STG.E [R2.64], R246 ;  /* 0x000000f602002986 */ /* 0x0103e4000c101906 */
[----:B------:R-:W-:Y:S01]  /*8ddd0*/  IMAD.WIDE R164, R168, 0x4, R160 ;  /* 0x00000004a8a47825 */ /* 0x000fe200078e02a0 */
[----:B------:R-:W-:Y:S01]  /*8dde0*/  ISETP.LT.AND P2, PT, R138, c[0x0][0x178], !P1 ;  /* 0x00005e008a007a0c */ /* 0x000fe20004f41270 */
[----:B------:R4:W-:Y:S04]  /*8ddf0*/  @P6 STG.E [R166.64], R249 ;  /* 0x000000f9a6006986 */ /* 0x0009e8000c101906 */
[----:B------:R3:W-:Y:S01]  /*8de00*/  @P3 STG.E [R164.64], R248 ;  /* 0x000000f8a4003986 */ /* 0x0007e2000c101906 */
[----:B-1----:R-:W-:-:S03]  /*8de10*/  IMAD.WIDE R2, R168, 0x4, R6 ;  /* 0x00000004a8027825 */ /* 0x002fc600078e0206 */
[----:B------:R-:W2:Y:S01]  /*8de20*/  LDL.LU R246, [R1+0x8c4] ;  /* 0x0008c40001f67983 */ /* 0x000ea20000300800 */
[C---:B----4-:R-:W-:Y:S01]  /*8de30*/  IMAD.WIDE R166, R168.reuse, 0x4, R4 ;  /* 0x00000004a8a67825 */ /* 0x050fe200078e0204 */
[----:B------:R-:W-:Y:S02]  /*8de40*/  IADD3 R168, R168, c[0x0][0x198], RZ ;  /* 0x00006600a8a87a10 */ /* 0x000fe40007ffe0ff */
[----:B---3--:R1:W-:Y:S01]  /*8de50*/  @P5 STG.E [R2.64], R173 ;  /* 0x000000ad02005986 */ /* 0x0083e2000c101906 */
[----:B------:R-:W-:-:S03]  /*8de60*/  ISETP.LT.AND P3, PT, R139, c[0x0][0x178], !P1 ;  /* 0x00005e008b007a0c */ /* 0x000fc60004f61270 */
[----:B------:R-:W-:Y:S01]  /*8de70*/  @P4 STG.E [R166.64], R175 ;  /* 0x000000afa6004986 */ /* 0x000fe2000c101906 */
[----:B------:R-:W-:Y:S01]  /*8de80*/  ISETP.LT.AND P4, PT, R99, c[0x0][0x178], !P1 ;  /* 0x00005e0063007a0c */ /* 0x000fe20004f81270 */
[C---:B------:R-:W-:Y:S02]  /*8de90*/  IMAD.WIDE R164, R168.reuse, 0x4, R160 ;  /* 0x00000004a8a47825 */ /* 0x040fe400078e02a0 */
[----:B------:R-:W3:Y:S02]  /*8dea0*/  LDL.LU R171, [R1+0x1d30] ;  /* 0x001d300001ab7983 */ /* 0x000ee40000300800 */
[C---:B-1----:R-:W-:Y:S02]  /*8deb0*/  IMAD.WIDE R2, R168.reuse, 0x4, R162 ;  /* 0x00000004a8027825 */ /* 0x042fe400078e02a2 */
[----:B------:R-:W4:Y:S04]  /*8dec0*/  LDL.LU R172, [R1+0x16f0] ;  /* 0x0016f00001ac7983 */ /* 0x000f280000300800 */
[----:B------:R-:W3:Y:S04]  /*8ded0*/  LDL.LU R251, [R1+0xdd0] ;  /* 0x000dd00001fb7983 */ /* 0x000ee80000300800 */
[----:B------:R-:W3:Y:S04]  /*8dee0*/  LDL.LU R250, [R1+0x1df4] ;  /* 0x001df40001fa7983 */ /* 0x000ee80000300800 */
[----:B------:R1:W-:Y:S04]  /*8def0*/  @P2 STG.E [R2.64], R245 ;  /* 0x000000f502002986 */ /* 0x0003e8000c101906 */
[----:B------:R1:W-:Y:S02]  /*8df00*/  @P3 STG.E [R164.64], R244 ;  /* 0x000000f4a4003986 */ /* 0x0003e4000c101906 */
[----:B-1----:R-:W-:-:S02]  /*8df10*/  IMAD.WIDE R2, R168, 0x4, R6 ;  /* 0x00000004a8027825 */ /* 0x002fc400078e0206 */
[----:B------:R-:W3:Y:S04]  /*8df20*/  LDL.LU R245, [R1+0x1d34] ;  /* 0x001d340001f57983 */ /* 0x000ee80000300800 */
[----:B------:R-:W3:Y:S04]  /*8df30*/  LDL.LU R244, [R1+0x16f4] ;  /* 0x0016f40001f47983 */ /* 0x000ee80000300800 */
[----:B--2---:R1:W-:Y:S04]  /*8df40*/  @P4 STG.E [R2.64], R243 ;  /* 0x000000f302004986 */ /* 0x0043e8000c101906 */
[----:B-1----:R-:W2:Y:S01]  /*8df50*/  LDL.LU R3, [R1+0x1df0] ;  /* 0x001df00001037983 */ /* 0x002ea20000300800 */
[----:B------:R-:W-:-:S02]  /*8df60*/  ISETP.LT.AND P1, PT, R174, c[0x0][0x178], !P1 ;  /* 0x00005e00ae007a0c */ /* 0x000fc40004f21270 */
[----:B------:R-:W-:Y:S02]  /*8df70*/  ISETP.LT.AND P6, PT, R138, c[0x0][0x178], !P0 ;  /* 0x00005e008a007a0c */ /* 0x000fe400047c1270 */
[----:B------:R-:W-:Y:S02]  /*8df80*/  ISETP.LT.AND P5, PT, R139, c[0x0][0x178], !P0 ;  /* 0x00005e008b007a0c */ /* 0x000fe400047a1270 */
[----:B------:R-:W-:Y:S02]  /*8df90*/  IADD3 R166, R252, 0x169, RZ ;  /* 0x00000169fca67810 */ /* 0x000fe40007ffe0ff */
[C---:B------:R-:W-:Y:S01]  /*8dfa0*/  IADD3 R170, R168.reuse, c[0x0][0x198], RZ ;  /* 0x00006600a8aa7a10 */ /* 0x040fe20007ffe0ff */
[----:B------:R-:W-:Y:S01]  /*8dfb0*/  IMAD.WIDE R164, R168, 0x4, R4 ;  /* 0x00000004a8a47825 */ /* 0x000fe200078e0204 */
[----:B------:R-:W-:Y:S01]  /*8dfc0*/  ISETP.GE.AND P2, PT, R166, c[0x0][0x17c], PT ;  /* 0x00005f00a6007a0c */ /* 0x000fe20003f46270 */
[----:B------:R-:W4:Y:S01]  /*8dfd0*/  LDL.LU R243, [R1+0xdd4] ;  /* 0x000dd40001f37983 */ /* 0x000f220000300800 */
[----:B------:R-:W-:Y:S01]  /*8dfe0*/  ISETP.LT.AND P3, PT, R99, c[0x0][0x178], !P0 ;  /* 0x00005e0063007a0c */ /* 0x000fe20004761270 */
[----:B------:R-:W-:-:S02]  /*8dff0*/  IMAD.WIDE R166, R170, 0x4, R162 ;  /* 0x00000004aaa67825 */ /* 0x000fc400078e02a2 */
[----:B------:R-:W4:Y:S02]  /*8e000*/  LDL.LU R249, [R1+0x1e10] ;  /* 0x001e100001f97983 */ /* 0x000f240000300800 */
[----:B------:R-:W-:Y:S01]  /*8e010*/  IMAD.WIDE R168, R170, 0x4, R160 ;  /* 0x00000004aaa87825 */ /* 0x000fe200078e02a0 */
[----:B------:R-:W-:Y:S01]  /*8e020*/  ISETP.LT.AND P4, PT, R99, c[0x0][0x178], !P2 ;  /* 0x00005e0063007a0c */ /* 0x000fe20005781270 */
[----:B------:R-:W4:Y:S04]  /*8e030*/  LDL.LU R248, [R1+0x1de0] ;  /* 0x001de00001f87983 */ /* 0x000f280000300800 */
[----:B------:R1:W-:Y:S01]  /*8e040*/  @P1 STG.E [R164.64], R246 ;  /* 0x000000f6a4001986 */ /* 0x0003e2000c101906 */
[----:B------:R-:W-:-:S03]  /*8e050*/  ISETP.LT.AND P1, PT, R174, c[0x0][0x178], !P0 ;  /* 0x00005e00ae007a0c */ /* 0x000fc60004721270 */
[----:B------:R-:W4:Y:S04]  /*8e060*/  LDL.LU R173, [R1+0x1700] ;  /* 0x0017000001ad7983 */ /* 0x000f280000300800 */
[----:B------:R-:W4:Y:S01]  /*8e070*/  LDL.LU R175, [R1+0xdf0] ;  /* 0x000df00001af7983 */ /* 0x000f220000300800 */
[----:B-1----:R-:W-:-:S03]  /*8e080*/  IADD3 R164, R252, 0x16b, RZ ;  /* 0x0000016bfca47810 */ /* 0x002fc60007ffe0ff */
[----:B------:R-:W4:Y:S01]  /*8e090*/  LDL.LU R246, [R1+0x1e14] ;  /* 0x001e140001f67983 */ /* 0x000f220000300800 */
[----:B------:R-:W-:-:S03]  /*8e0a0*/  ISETP.GE.AND P0, PT, R164, c[0x0][0x17c], PT ;  /* 0x00005f00a4007a0c */ /* 0x000fc60003f06270 */
[----:B--2---:R1:W-:Y:S01]  /*8e0b0*/  @P6 STG.E [R166.64], R3 ;  /* 0x00000003a6006986 */ /* 0x0043e2000c101906 */
[----:B------:R-:W-:-:S03]  /*8e0c0*/  ISETP.LT.AND P6, PT, R138, c[0x0][0x178], !P2 ;  /* 0x00005e008a007a0c */ /* 0x000fc600057c1270 */
[----:B---3--:R2:W-:Y:S01]  /*8e0d0*/  @P5 STG.E [R168.64], R171 ;  /* 0x000000aba8005986 */ /* 0x0085e2000c101906 */
[----:B------:R-:W-:Y:S01]  /*8e0e0*/  ISETP.LT.AND P5, PT, R139, c[0x0][0x178], !P2 ;  /* 0x00005e008b007a0c */ /* 0x000fe200057a1270 */
[----:B-1----:R-:W-:Y:S01]  /*8e0f0*/  IMAD.WIDE R2, R170, 0x4, R6 ;  /* 0x00000004aa027825 */ /* 0x002fe200078e0206 */
[----:B------:R-:W-:Y:S02]  /*8e100*/  IADD3 R166, R252, 0x16a, RZ ;  /* 0x0000016afca67810 */ /* 0x000fe40007ffe0ff */
[----:B--2---:R-:W-:Y:S02]  /*8e110*/  IADD3 R171, R170, c[0x0][0x198], RZ ;  /* 0x00006600aaab7a10 */ /* 0x004fe40007ffe0ff */
[----:B----4-:R1:W-:Y:S01]  /*8e120*/  @P3 STG.E [R2.64], R172 ;  /* 0x000000ac02003986 */ /* 0x0103e2000c101906 */
[----:B------:R-:W-:Y:S02]  /*8e130*/  ISETP.GE.AND P3, PT, R166, c[0x0][0x17c], PT ;  /* 0x00005f00a6007a0c */ /* 0x000fe40003f66270 */
[----:B------:R-:W-:-:S04]  /*8e140*/  IMAD.WIDE R164, R171, 0x4, R162 ;  /* 0x00000004aba47825 */ /* 0x000fc800078e02a2 */
[----:B------:R-:W-:-:S04]  /*8e150*/  IMAD.WIDE R166, R171, 0x4, R160 ;  /* 0x00000004aba67825 */ /* 0x000fc800078e02a0 */
[----:B-1----:R-:W-:-:S04]  /*8e160*/  IMAD.WIDE R2, R170, 0x4, R4 ;  /* 0x00000004aa027825 */ /* 0x002fc800078e0204 */
[----:B------:R-:W-:Y:S01]  /*8e170*/  IMAD.WIDE R168, R171, 0x4, R6 ;  /* 0x00000004aba87825 */ /* 0x000fe200078e0206 */
[----:B------:R-:W-:Y:S04]  /*8e180*/  @P1 STG.E [R2.64], R251 ;  /* 0x000000fb02001986 */ /* 0x000fe8000c101906 */
[----:B------:R-:W-:Y:S04]  /*8e190*/  @P6 STG.E [R164.64], R250 ;  /* 0x000000faa4006986 */ /* 0x000fe8000c101906 */
[----:B------:R1:W-:Y:S04]  /*8e1a0*/  @P5 STG.E [R166.64], R245 ;  /* 0x000000f5a6005986 */ /* 0x0003e8000c101906 */
[----:B------:R2:W-:Y:S04]  /*8e1b0*/  @P4 STG.E [R168.64], R244 ;  /* 0x000000f4a8004986 */ /* 0x0005e8000c101906 */
[----:B-1----:R-:W3:Y:S04]  /*8e1c0*/  LDL.LU R245, [R1+0x1de4] ;  /* 0x001de40001f57983 */ /* 0x002ee80000300800 */
[----:B--2---:R-:W2:Y:S01]  /*8e1d0*/  LDL.LU R244, [R1+0x1704] ;  /* 0x0017040001f47983 */ /* 0x004ea20000300800 */
        /* <DEDUP_REMOVED lines=10> */
[----:B------:R1:W-:Y:S01]  /*8e280*/  @P2 STG.E [R166.64], R243 ;  /* 0x000000f3a6002986 */ /* 0x0003e2000c101906 */
[----:B------:R-:W-:-:S03]  /*8e290*/  ISETP.LT.AND P5, PT, R138, c[0x0][0x178], !P0 ;  /* 0x00005e008a007a0c */ /* 0x000fc600047a1270 */
[----:B------:R4:W-:Y:S01]  /*8e2a0*/  @P4 STG.E [R2.64], R249 ;  /* 0x000000f902004986 */ /* 0x0009e2000c101906 */
[----:B------:R-:W-:-:S03]  /*8e2b0*/  ISETP.GE.AND P2, PT, R168, c[0x0][0x17c], PT ;  /* 0x00005f00a8007a0c */ /* 0x000fc60003f46270 */
[----:B------:R4:W-:Y:S01]  /*8e2c0*/  @P6 STG.E [R164.64], R248 ;  /* 0x000000f8a4006986 */ /* 0x0009e2000c101906 */
[----:B------:R-:W-:Y:S02]  /*8e2d0*/  ISETP.LT.AND P6, PT, R139, c[0x0][0x178], !P0 ;  /* 0x00005e008b007a0c */ /* 0x000fe400047c1270 */
[----:B------:R-:W-:Y:S01]  /*8e2e0*/  ISETP.LT.AND P4, PT, R99, c[0x0][0x178], !P0 ;  /* 0x00005e0063007a0c */ /* 0x000fe20004781270 */
[----:B-1----:R-:W2:Y:S01]  /*8e2f0*/  LDL.LU R243, [R1+0xdf4] ;  /* 0x000df40001f37983 */ /* 0x002ea20000300800 */
[C---:B------:R-:W-:Y:S01]  /*8e300*/  IADD3 R168, R169.reuse, c[0x0][0x198], RZ ;  /* 0x00006600a9a87a10 */ /* 0x040fe20007ffe0ff */
[C---:B----4-:R-:W-:Y:S02]  /*8e310*/  IMAD.WIDE R2, R169.reuse, 0x4, R6 ;  /* 0x00000004a9027825 */ /* 0x050fe400078e0206 */
[----:B------:R-:W4:Y:S02]  /*8e320*/  LDL.LU R171, [R1+0x1e00] ;  /* 0x001e000001ab7983 */ /* 0x000f240000300800 */
[----:B------:R-:W-:-:S02]  /*8e330*/  IMAD.WIDE R164, R169, 0x4, R4 ;  /* 0x00000004a9a47825 */ /* 0x000fc400078e0204 */
[----:B------:R1:W-:Y:S02]  /*8e340*/  @P3 STG.E [R2.64], R173 ;  /* 0x000000ad02003986 */ /* 0x0003e4000c101906 */
[C---:B------:R-:W-:Y:S02]  /*8e350*/  IMAD.WIDE R166, R168.reuse, 0x4, R162 ;  /* 0x00000004a8a67825 */ /* 0x040fe400078e02a2 */
[----:B------:R1:W-:Y:S04]  /*8e360*/  @P1 STG.E [R164.64], R175 ;  /* 0x000000afa4001986 */ /* 0x0003e8000c101906 */
[----:B------:R-:W4:Y:S01]  /*8e370*/  LDL.LU R172, [R1+0x1910] ;  /* 0x0019100001ac7983 */ /* 0x000f220000300800 */
[----:B-1----:R-:W-:-:S03]  /*8e380*/  IMAD.WIDE R2, R168, 0x4, R6 ;  /* 0x00000004a8027825 */ /* 0x002fc600078e0206 */
[----:B------:R-:W4:Y:S01]  /*8e390*/  LDL.LU R249, [R1+0x11b0] ;  /* 0x0011b00001f97983 */ /* 0x000f220000300800 */
[----:B------:R-:W-:-:S03]  /*8e3a0*/  IMAD.WIDE R164, R168, 0x4, R160 ;  /* 0x00000004a8a47825 */ /* 0x000fc600078e02a0 */
[----:B------:R1:W-:Y:S01]  /*8e3b0*/  @P5 STG.E [R166.64], R246 ;  /* 0x000000f6a6005986 */ /* 0x0003e2000c101906 */
[----:B------:R-:W-:-:S03]  /*8e3c0*/  IADD3 R169, R168, c[0x0][0x198], RZ ;  /* 0x00006600a8a97a10 */ /* 0x000fc60007ffe0ff */
[----:B------:R-:W4:Y:S04]  /*8e3d0*/  LDL.LU R248, [R1+0x1e34] ;  /* 0x001e340001f87983 */ /* 0x000f280000300800 */
[----:B-1----:R-:W4:Y:S04]  /*8e3e0*/  LDL.LU R246, [R1+0x1e04] ;  /* 0x001e040001f67983 */ /* 0x002f280000300800 */
[----:B---3--:R1:W-:Y:S04]  /*8e3f0*/  @P6 STG.E [R164.64], R245 ;  /* 0x000000f5a4006986 */ /* 0x0083e8000c101906 */
[----:B--2---:R2:W-:Y:S04]  /*8e400*/  @P4 STG.E [R2.64], R244 ;  /* 0x000000f402004986 */ /* 0x0045e8000c101906 */
[----:B-1----:R-:W3:Y:S04]  /*8e410*/  LDL.LU R245, [R1+0x1914] ;  /* 0x0019140001f57983 */ /* 0x002ee80000300800 */
[----:B--2---:R-:W2:Y:S01]  /*8e420*/  LDL.LU R244, [R1+0x11b4] ;  /* 0x0011b40001f47983 */ /* 0x004ea20000300800 */
[----:B------:R-:W-:-:S03]  /*8e430*/  IMAD.WIDE R2, R168, 0x4, R4 ;  /* 0x00000004a8027825 */ /* 0x000fc600078e0204 */
[----:B------:R-:W2:Y:S01]  /*8e440*/  LDL.LU R168, [R1+0x1e30] ;  /* 0x001e300001a87983 */ /* 0x000ea20000300800 */
[----:B------:R-:W-:Y:S02]  /*8e450*/  ISETP.LT.AND P1, PT, R174, c[0x0][0x178], !P0 ;  /* 0x00005e00ae007a0c */ /* 0x000fe40004721270 */
[----:B------:R-:W-:Y:S02]  /*8e460*/  ISETP.LT.AND P3, PT, R138, c[0x0][0x178], !P2 ;  /* 0x00005e008a007a0c */ /* 0x000fe40005761270 */
[----:B------:R-:W-:Y:S02]  /*8e470*/  ISETP.LT.AND P5, PT, R139, c[0x0][0x178], !P2 ;  /* 0x00005e008b007a0c */ /* 0x000fe400057a1270 */
[C---:B------:R-:W-:Y:S01]  /*8e480*/  IADD3 R166, R252.reuse, 0x16f, RZ ;  /* 0x0000016ffca67810 */ /* 0x040fe20007ffe0ff */
[C---:B------:R-:W-:Y:S01]  /*8e490*/  IMAD.WIDE R164, R169.reuse, 0x4, R162 ;  /* 0x00000004a9a47825 */ /* 0x040fe200078e02a2 */
[----:B------:R-:W-:Y:S01]  /*8e4a0*/  IADD3 R170, R252, 0x16d, RZ ;  /* 0x0000016dfcaa7810 */ /* 0x000fe20007ffe0ff */
[----:B------:R-:W3:Y:S01]  /*8e4b0*/  LDL.LU R251, [R1+0x1e40] ;  /* 0x001e400001fb7983 */ /* 0x000ee20000300800 */
[----:B------:R-:W-:Y:S01]  /*8e4c0*/  ISETP.GE.AND P0, PT, R166, c[0x0][0x17c], PT ;  /* 0x00005f00a6007a0c */ /* 0x000fe20003f06270 */
[----:B------:R-:W-:Y:S01]  /*8e4d0*/  IMAD.WIDE R166, R169, 0x4, R160 ;  /* 0x00000004a9a67825 */ /* 0x000fe200078e02a0 */
[----:B------:R-:W-:Y:S01]  /*8e4e0*/  ISETP.LT.AND P6, PT, R99, c[0x0][0x178], !P2 ;  /* 0x00005e0063007a0c */ /* 0x000fe200057c1270 */
[----:B------:R1:W-:Y:S01]  /*8e4f0*/  @P1 STG.E [R2.64], R243 ;  /* 0x000000f302001986 */ /* 0x0003e2000c101906 */
[----:B------:R-:W-:-:S02]  /*8e500*/  ISETP.GE.AND P4, PT, R170, c[0x0][0x17c], PT ;  /* 0x00005f00aa007a0c */ /* 0x000fc40003f86270 */
[----:B------:R-:W-:Y:S01]  /*8e510*/  ISETP.LT.AND P2, PT, R174, c[0x0][0x178], !P2 ;  /* 0x00005e00ae007a0c */ /* 0x000fe20005741270 */
[----:B------:R-:W3:Y:S01]  /*8e520*/  LDL.LU R250, [R1+0x1e20] ;  /* 0x001e200001fa7983 */ /* 0x000ee20000300800 */
[----:B------:R-:W-:-:S03]  /*8e530*/  ISETP.LT.AND P1, PT, R99, c[0x0][0x178], !P4 ;  /* 0x00005e0063007a0c */ /* 0x000fc60006721270 */
[----:B------:R-:W3:Y:S01]  /*8e540*/  LDL.LU R173, [R1+0x1920] ;  /* 0x0019200001ad7983 */ /* 0x000ee20000300800 */
[C---:B------:R-:W-:Y:S01]  /*8e550*/  IADD3 R170, R169.reuse, c[0x0][0x198], RZ ;  /* 0x00006600a9aa7a10 */ /* 0x040fe20007ffe0ff */
[----:B-1----:R-:W-:Y:S02]  /*8e560*/  IMAD.WIDE R2, R169, 0x4, R6 ;  /* 0x00000004a9027825 */ /* 0x002fe400078e0206 */
[----:B------:R-:W3:Y:S04]  /*8e570*/  LDL.LU R175, [R1+0x11d0] ;  /* 0x0011d00001af7983 */ /* 0x000ee80000300800 */
[----:B------:R-:W3:Y:S04]  /*8e580*/  LDL.LU R243, [R1+0x1e44] ;  /* 0x001e440001f37983 */ /* 0x000ee80000300800 */
[----:B--2---:R1:W-:Y:S01]  /*8e590*/  @P3 STG.E [R164.64], R168 ;  /* 0x000000a8a4003986 */ /* 0x0043e2000c101906 */
[----:B------:R-:W-:-:S03]  /*8e5a0*/  ISETP.LT.AND P3, PT, R139, c[0x0][0x178], !P4 ;  /* 0x00005e008b007a0c */ /* 0x000fc60006761270 */
[----:B----4-:R-:W-:Y:S01]  /*8e5b0*/  @P5 STG.E [R166.64], R171 ;  /* 0x000000aba6005986 */ /* 0x010fe2000c101906 */
[----:B------:R-:W-:-:S03]  /*8e5c0*/  ISETP.LT.AND P5, PT, R138, c[0x0][0x178], !P4 ;  /* 0x00005e008a007a0c */ /* 0x000fc600067a1270 */
[----:B------:R2:W-:Y:S01]  /*8e5d0*/  @P6 STG.E [R2.64], R172 ;  /* 0x000000ac02006986 */ /* 0x0005e2000c101906 */
[----:B-1----:R-:W-:Y:S01]  /*8e5e0*/  IADD3 R164, R252, 0x16e, RZ ;  /* 0x0000016efca47810 */ /* 0x002fe20007ffe0ff */
[----:B------:R-:W-:-:S03]  /*8e5f0*/  IMAD.WIDE R168, R169, 0x4, R4 ;  /* 0x00000004a9a87825 */ /* 0x000fc600078e0204 */
[----:B------:R-:W-:Y:S01]  /*8e600*/  ISETP.GE.AND P6, PT, R164, c[0x0][0x17c], PT ;  /* 0x00005f00a4007a0c */ /* 0x000fe20003fc6270 */
[----:B------:R-:W-:-:S04]  /*8e610*/  IMAD.WIDE R164, R170, 0x4, R160 ;  /* 0x00000004aaa47825 */ /* 0x000fc800078e02a0 */
[C---:B--2---:R-:W-:Y:S01]  /*8e620*/  IMAD.WIDE R2, R170.reuse, 0x4, R162 ;  /* 0x00000004aa027825 */ /* 0x044fe200078e02a2 */
[----:B------:R-:W-:Y:S03]  /*8e630*/  @P2 STG.E [R168.64], R249 ;  /* 0x000000f9a8002986 */ /* 0x000fe6000c101906 */
[----:B------:R-:W-:Y:S01]  /*8e640*/  IMAD.WIDE R166, R170, 0x4, R6 ;  /* 0x00000004aaa67825 */ /* 0x000fe200078e0206 */
[----:B------:R-:W-:Y:S04]  /*8e650*/  @P5 STG.E [R2.64], R248 ;  /* 0x000000f802005986 */ /* 0x000fe8000c101906 */
[----:B------:R1:W-:Y:S04]  /*8e660*/  @P3 STG.E [R164.64], R246 ;  /* 0x000000f6a4003986 */ /* 0x0003e8000c101906 */
[----:B---3--:R2:W-:Y:S04]  /*8e670*/  @P1 STG.E [R166.64], R245 ;  /* 0x000000f5a6001986 */ /* 0x0085e8000c101906 */
[----:B-1----:R-:W3:Y:S04]  /*8e680*/  LDL.LU R246, [R1+0x1e24] ;  /* 0x001e240001f67983 */ /* 0x002ee80000300800 */
[----:B--2---:R-:W2:Y:S01]  /*8e690*/  LDL.LU R245, [R1+0x1924] ;  /* 0x0019240001f57983 */ /* 0x004ea20000300800 */
[----:B------:R-:W-:Y:S01]  /*8e6a0*/  ISETP.LT.AND P4, PT, R174, c[0x0][0x178], !P4 ;  /* 0x00005e00ae007a0c */ /* 0x000fe20006781270 */
[----:B------:R-:W-:-:S12]  /*8e6b0*/  IMAD.WIDE R168, R170, 0x4, R4 ;  /* 0x00000004aaa87825 */ /* 0x000fd800078e0204 */
[----:B------:R1:W-:Y:S04]  /*8e6c0*/  @P4 STG.E [R168.64], R244 ;  /* 0x000000f4a8004986 */ /* 0x0003e8000c101906 */
[----:B-1----:R-:W4:Y:S01]  /*8e6d0*/  LDL.LU R244, [R1+0x11d4] ;  /* 0x0011d40001f47983 */ /* 0x002f220000300800 */
[----:B------:R-:W-:Y:S02]  /*8e6e0*/  ISETP.LT.AND P2, PT, R138, c[0x0][0x178], !P6 ;  /* 0x00005e008a007a0c */ /* 0x000fe40007741270 */
[----:B------:R-:W-:Y:S01]  /*8e6f0*/  ISETP.LT.AND P4, PT, R139, c[0x0][0x178], !P6 ;  /* 0x00005e008b007a0c */ /* 0x000fe20007781270 */
[----:B------:R-:W4:Y:S01]  /*8e700*/  LDL.LU R249, [R1+0x1428] ;  /* 0x0014280001f97983 */ /* 0x000f220000300800 */
[----:B------:R-:W-:Y:S02]  /*8e710*/  ISETP.LT.AND P3, PT, R99, c[0x0][0x178], !P6 ;  /* 0x00005e0063007a0c */ /* 0x000fe40007761270 */
[----:B------:R-:W-:Y:S01]  /*8e720*/  IADD3 R170, R170, c[0x0][0x198], RZ ;  /* 0x00006600aaaa7a10 */ /* 0x000fe20007ffe0ff */
[----:B------:R-:W4:Y:S01]  /*8e730*/  LDL.LU R248, [R1+0xe08] ;  /* 0x000e080001f87983 */ /* 0x000f220000300800 */
[----:B------:R-:W-:-:S03]  /*8e740*/  IADD3 R2, R252, 0x170, RZ ;  /* 0x00000170fc027810 */ /* 0x000fc60007ffe0ff */
[----:B------:R-:W-:Y:S01]  /*8e750*/  IMAD.WIDE R166, R170, 0x4, R162 ;  /* 0x00000004aaa67825 */ /* 0x000fe200078e02a2 */
[----:B------:R-:W-:Y:S02]  /*8e760*/  ISETP.GE.AND P1, PT, R2, c[0x0][0x17c], PT ;  /* 0x00005f0002007a0c */ /* 0x000fe40003f26270 */
        /* <DEDUP_REMOVED lines=10> */
[----:B-1----:R-:W-:-:S04]  /*8e810*/  IMAD.WIDE R166, R170, 0x4, R4 ;  /* 0x00000004aaa67825 */ /* 0x002fc800078e0204 */
[C---:B------:R-:W-:Y:S01]  /*8e820*/  IMAD.WIDE R2, R168.reuse, 0x4, R162 ;  /* 0x00000004a8027825 */ /* 0x040fe200078e02a2 */
[----:B------:R1:W-:Y:S03]  /*8e830*/  @P6 STG.E [R166.64], R175 ;  /* 0x000000afa6006986 */ /* 0x0003e6000c101906 */
[C---:B------:R-:W-:Y:S01]  /*8e840*/  IMAD.WIDE R164, R168.reuse, 0x4, R160 ;  /* 0x00000004a8a47825 */ /* 0x040fe200078e02a0 */
[----:B------:R-:W4:Y:S04]  /*8e850*/  LDL.LU R173, [R1+0xb58] ;  /* 0x000b580001ad7983 */ /* 0x000f280000300800 */
[----:B------:R1:W-:Y:S04]  /*8e860*/  @P5 STG.E [R2.64], R243 ;  /* 0x000000f302005986 */ /* 0x0003e8000c101906 */
[----:B-1----:R-:W4:Y:S01]  /*8e870*/  LDL.LU R175, [R1+0x6d8] ;  /* 0x0006d80001af7983 */ /* 0x002f220000300800 */
[----:B------:R-:W-:-:S03]  /*8e880*/  IMAD.WIDE R2, R168, 0x4, R6 ;  /* 0x00000004a8027825 */ /* 0x000fc600078e0206 */
[----:B------:R-:W4:Y:S01]  /*8e890*/  LDL.LU R243, [R1+0x142c] ;  /* 0x00142c0001f37983 */ /* 0x000f220000300800 */
[----:B------:R-:W-:Y:S02]  /*8e8a0*/  ISETP.LT.AND P5, PT, R174, c[0x0][0x178], !P0 ;  /* 0x00005e00ae007a0c */ /* 0x000fe400047a1270 */
[----:B------:R-:W-:-:S04]  /*8e8b0*/  IADD3 R166, R252, 0x171, RZ ;  /* 0x00000171fca67810 */ /* 0x000fc80007ffe0ff */
[----:B------:R-:W-:Y:S01]  /*8e8c0*/  ISETP.GE.AND P2, PT, R166, c[0x0][0x17c], PT ;  /* 0x00005f00a6007a0c */ /* 0x000fe20003f46270 */
[----:B------:R-:W-:Y:S01]  /*8e8d0*/  IMAD.WIDE R166, R168, 0x4, R4 ;  /* 0x00000004a8a67825 */ /* 0x000fe200078e0204 */
[----:B---3--:R1:W-:Y:S04]  /*8e8e0*/  @P3 STG.E [R164.64], R246 ;  /* 0x000000f6a4003986 */ /* 0x0083e8000c101906 */
[----:B--2---:R2:W-:Y:S04]  /*8e8f0*/  @P4 STG.E [R2.64], R245 ;  /* 0x000000f502004986 */ /* 0x0045e8000c101906 */
[----:B-1----:R-:W3:Y:S04]  /*8e900*/  LDL.LU R246, [R1+0xe0c] ;  /* 0x000e0c0001f67983 */ /* 0x002ee80000300800 */
[----:B--2---:R-:W2:Y:S04]  /*8e910*/  LDL.LU R245, [R1+0xb5c] ;  /* 0x000b5c0001f57983 */ /* 0x004ea80000300800 */
[----:B----4-:R1:W-:Y:S04]  /*8e920*/  @P5 STG.E [R166.64], R244 ;  /* 0x000000f4a6005986 */ /* 0x0103e8000c101906 */
[----:B-1----:R-:W4:Y:S01]  /*8e930*/  LDL.LU R244, [R1+0x6dc] ;  /* 0x0006dc0001f47983 */ /* 0x002f220000300800 */
        /* <DEDUP_REMOVED lines=8> */
[----:B------:R-:W-:Y:S01]  /*8e9c0*/  ISETP.LT.AND P4, PT, R138, c[0x0][0x178], !P2 ;  /* 0x00005e008a007a0c */ /* 0x000fe20005781270 */
[----:B------:R-:W4:Y:S02]  /*8e9d0*/  LDL.LU R251, [R1+0xb68] ;  /* 0x000b680001fb7983 */ /* 0x000f240000300800 */
[----:B------:R-:W-:-:S02]  /*8e9e0*/  IMAD.WIDE R2, R169, 0x4, R160 ;  /* 0x00000004a9027825 */ /* 0x000fc400078e02a0 */
[----:B------:R1:W-:Y:S01]  /*8e9f0*/  @P6 STG.E [R164.64], R249 ;  /* 0x000000f9a4006986 */ /* 0x0003e2000c101906 */
[----:B------:R-:W-:Y:S02]  /*8ea00*/  ISETP.LT.AND P6, PT, R139, c[0x0][0x178], !P2 ;  /* 0x00005e008b007a0c */ /* 0x000fe400057c1270 */
[----:B------:R-:W-:Y:S01]  /*8ea10*/  ISETP.LT.AND P3, PT, R99, c[0x0][0x178], !P2 ;  /* 0x00005e0063007a0c */ /* 0x000fe20005761270 */
[----:B------:R1:W-:Y:S01]  /*8ea20*/  @P0 STG.E [R2.64], R248 ;  /* 0x000000f802000986 */ /* 0x0003e2000c101906 */
[C---:B------:R-:W-:Y:S02]  /*8ea30*/  IADD3 R166, R252.reuse, 0x179, RZ ;  /* 0x00000179fca67810 */ /* 0x040fe40007ffe0ff */
[----:B------:R-:W-:Y:S01]  /*8ea40*/  IADD3 R167, R252, 0x172, RZ ;  /* 0x00000172fca77810 */ /* 0x000fe20007ffe0ff */
[----:B-1----:R-:W-:-:S04]  /*8ea50*/  IMAD.WIDE R164, R169, 0x4, R4 ;  /* 0x00000004a9a47825 */ /* 0x002fc800078e0204 */
[C-C-:B------:R-:W-:Y:S01]  /*8ea60*/  IMAD.WIDE R2, R169.reuse, 0x4, R6.reuse ;  /* 0x00000004a9027825 */ /* 0x140fe200078e0206 */
[----:B------:R-:W-:Y:S02]  /*8ea70*/  IADD3 R169, R169, c[0x0][0x198], RZ ;  /* 0x00006600a9a97a10 */ /* 0x000fe40007ffe0ff */
[----:B------:R-:W-:Y:S02]  /*8ea80*/  ISETP.GE.AND P0, PT, R166, c[0x0][0x17c], PT ;  /* 0x00005f00a6007a0c */ /* 0x000fe40003f06270 */
[----:B------:R1:W-:Y:S01]  /*8ea90*/  @P5 STG.E [R2.64], R173 ;  /* 0x000000ad02005986 */ /* 0x0003e2000c101906 */
[----:B------:R-:W-:Y:S01]  /*8eaa0*/  ISETP.GE.AND P5, PT, R167, c[0x0][0x17c], PT ;  /* 0x00005f00a7007a0c */ /* 0x000fe20003fa6270 */
[C---:B------:R-:W-:Y:S02]  /*8eab0*/  IMAD.WIDE R166, R169.reuse, 0x4, R6 ;  /* 0x00000004a9a67825 */ /* 0x040fe400078e0206 */
[----:B------:R1:W-:Y:S02]  /*8eac0*/  @P1 STG.E [R164.64], R175 ;  /* 0x000000afa4001986 */ /* 0x0003e4000c101906 */
[----:B-1----:R-:W-:-:S04]  /*8ead0*/  IMAD.WIDE R2, R169, 0x4, R162 ;  /* 0x00000004a9027825 */ /* 0x002fc800078e02a2 */
[C---:B------:R-:W-:Y:S01]  /*8eae0*/  IMAD.WIDE R164, R169.reuse, 0x4, R160 ;  /* 0x00000004a9a47825 */ /* 0x040fe200078e02a0 */
[----:B------:R1:W-:Y:S01]  /*8eaf0*/  @P4 STG.E [R2.64], R243 ;  /* 0x000000f302004986 */ /* 0x0003e2000c101906 */
[----:B------:R-:W-:Y:S02]  /*8eb00*/  ISETP.LT.AND P2, PT, R174, c[0x0][0x178], !P2 ;  /* 0x00005e00ae007a0c */ /* 0x000fe40005741270 */
[----:B-1----:R-:W-:Y:S01]  /*8eb10*/  IMAD.WIDE R2, R169, 0x4, R4 ;  /* 0x00000004a9027825 */ /* 0x002fe200078e0204 */
[----:B---3--:R1:W-:Y:S04]  /*8eb20*/  @P6 STG.E [R164.64], R246 ;  /* 0x000000f6a4006986 */ /* 0x0083e8000c101906 */
[----:B--2---:R2:W-:Y:S04]  /*8eb30*/  @P3 STG.E [R166.64], R245 ;  /* 0x000000f5a6003986 */ /* 0x0045e8000c101906 */
[----:B-1----:R-:W3:Y:S04]  /*8eb40*/  LDL.LU R246, [R1+0x6e8] ;  /* 0x0006e80001f67983 */ /* 0x002ee80000300800 */
[----:B--2---:R-:W2:Y:S01]  /*8eb50*/  LDL.LU R245, [R1+0x145c] ;  /* 0x00145c0001f57983 */ /* 0x004ea20000300800 */
[----:B------:R-:W2:Y:S02]  /*8eb60*/  LDL.LU R250, [R1+0x11fc] ;  /* 0x0011fc0001fa7983 */ /* 0x000ea40000300800 */
[----:B------:R-:W2:Y:S01]  /*8eb70*/  LDL.LU R243, [R1+0xb6c] ;  /* 0x000b6c0001f37983 */ /* 0x000ea20000300800 */
[----:B----4-:R1:W-:Y:S04]  /*8eb80*/  @P2 STG.E [R2.64], R244 ;  /* 0x000000f402002986 */ /* 0x0103e8000c101906 */
[----:B-1----:R-:W4:Y:S01]  /*8eb90*/  LDL.LU R244, [R1+0x6ec] ;  /* 0x0006ec0001f47983 */ /* 0x002f220000300800 */
[----:B------:R-:W-:-:S02]  /*8eba0*/  ISETP.LT.AND P1, PT, R138, c[0x0][0x178], !P5 ;  /* 0x00005e008a007a0c */ /* 0x000fc40006f21270 */
[----:B------:R-:W-:Y:S02]  /*8ebb0*/  IADD3 R168, R169, c[0x0][0x198], RZ ;  /* 0x00006600a9a87a10 */ /* 0x000fe40007ffe0ff */
[----:B------:R-:W-:Y:S02]  /*8ebc0*/  ISETP.LT.AND P3, PT, R139, c[0x0][0x178], !P5 ;  /* 0x00005e008b007a0c */ /* 0x000fe40006f61270 */
[----:B------:R-:W-:Y:S02]  /*8ebd0*/  IADD3 R166, R252, 0x173, RZ ;  /* 0x00000173fca67810 */ /* 0x000fe40007ffe0ff */
[----:B------:R-:W-:Y:S01]  /*8ebe0*/  ISETP.LT.AND P6, PT, R99, c[0x0][0x178], !P5 ;  /* 0x00005e0063007a0c */ /* 0x000fe20006fc1270 */
[----:B------:R-:W4:Y:S01]  /*8ebf0*/  LDL.LU R249, [R1+0x1b48] ;  /* 0x001b480001f97983 */ /* 0x000f220000300800 */
[----:B------:R-:W-:Y:S01]  /*8ec00*/  IMAD.WIDE R164, R168, 0x4, R162 ;  /* 0x00000004a8a47825 */ /* 0x000fe200078e02a2 */
[----:B------:R-:W-:Y:S02]  /*8ec10*/  ISETP.GE.AND P4, PT, R166, c[0x0][0x17c], PT ;  /* 0x00005f00a6007a0c */ /* 0x000fe40003f86270 */
[----:B------:R-:W-:Y:S01]  /*8ec20*/  ISETP.LT.AND P5, PT, R174, c[0x0][0x178], !P5 ;  /* 0x00005e00ae007a0c */ /* 0x000fe20006fa1270 */
[C---:B------:R-:W-:Y:S01]  /*8ec30*/  IMAD.WIDE R2, R168.reuse, 0x4, R6 ;  /* 0x00000004a8027825 */ /* 0x040fe200078e0206 */
[----:B------:R-:W-:Y:S01]  /*8ec40*/  IADD3 R169, R168, c[0x0][0x198], RZ ;  /* 0x00006600a8a97a10 */ /* 0x000fe20007ffe0ff */
[----:B------:R-:W4:Y:S04]  /*8ec50*/  LDL.LU R248, [R1+0x1448] ;  /* 0x0014480001f87983 */ /* 0x000f280000300800 */
[----:B------:R1:W-:Y:S01]  /*8ec60*/  @P1 STG.E [R164.64], R171 ;  /* 0x000000aba4001986 */ /* 0x0003e2000c101906 */
[----:B------:R-:W-:-:S02]  /*8ec70*/  ISETP.LT.AND P1, PT, R138, c[0x0][0x178], !P4 ;  /* 0x00005e008a007a0c */ /* 0x000fc40006721270 */
[----:B------:R-:W-:Y:S01]  /*8ec80*/  IADD3 R166, R252, 0x174, RZ ;  /* 0x00000174fca67810 */ /* 0x000fe20007ffe0ff */
[----:B------:R-:W4:Y:S01]  /*8ec90*/  LDL.LU R173, [R1+0xe28] ;  /* 0x000e280001ad7983 */ /* 0x000f220000300800 */
[----:B------:R-:W4:Y:S01]  /*8eca0*/  LDL.LU R175, [R1+0x8b8] ;  /* 0x0008b80001af7983 */ /* 0x000f220000300800 */
[----:B-1----:R-:W-:Y:S01]  /*8ecb0*/  IMAD.WIDE R164, R168, 0x4, R160 ;  /* 0x00000004a8a47825 */ /* 0x002fe200078e02a0 */
[----:B------:R-:W-:-:S03]  /*8ecc0*/  ISETP.GE.AND P2, PT, R166, c[0x0][0x17c], PT ;  /* 0x00005f00a6007a0c */ /* 0x000fc60003f46270 */
[----:B------:R-:W-:Y:S01]  /*8ecd0*/  IMAD.WIDE R166, R168, 0x4, R4 ;  /* 0x00000004a8a67825 */ /* 0x000fe200078e0204 */
[----:B------:R-:W-:Y:S03]  /*8ece0*/  @P3 STG.E [R164.64], R172 ;  /* 0x000000aca4003986 */ /* 0x000fe6000c101906 */
[----:B------:R1:W-:Y:S01]  /*8ecf0*/  @P6 STG.E [R2.64], R251 ;  /* 0x000000fb02006986 */ /* 0x0003e2000c101906 */
[----:B------:R-:W-:Y:S02]  /*8ed00*/  ISETP.LT.AND P3, PT, R139, c[0x0][0x178], !P4 ;  /* 0x00005e008b007a0c */ /* 0x000fe40006761270 */
[----:B------:R-:W-:Y:S01]  /*8ed10*/  ISETP.LT.AND P6, PT, R99, c[0x0][0x178], !P4 ;  /* 0x00005e0063007a0c */ /* 0x000fe200067c1270 */
[----:B-1----:R-:W-:-:S04]  /*8ed20*/  IMAD.WIDE R2, R169, 0x4, R162 ;  /* 0x00000004a9027825 */ /* 0x002fc800078e02a2 */
[C---:B------:R-:W-:Y:S01]  /*8ed30*/  IMAD.WIDE R164, R169.reuse, 0x4, R160 ;  /* 0x00000004a9a47825 */ /* 0x040fe200078e02a0 */
[----:B------:R-:W-:Y:S01]  /*8ed40*/  ISETP.LT.AND P4, PT, R174, c[0x0][0x178], !P4 ;  /* 0x00005e00ae007a0c */ /* 0x000fe20006781270 */
[----:B---3--:R1:W-:Y:S04]  /*8ed50*/  @P5 STG.E [R166.64], R246 ;  /* 0x000000f6a6005986 */ /* 0x0083e8000c101906 */
[----:B--2---:R2:W-:Y:S01]  /*8ed60*/  @P1 STG.E [R2.64], R245 ;  /* 0x000000f502001986 */ /* 0x0045e2000c101906 */
[----:B------:R-:W-:Y:S03]  /*8ed70*/  @P3 STG.E [R164.64], R250 ;  /* 0x000000faa4003986 */ /* 0x000fe6000c101906 */
[----:B-1----:R-:W3:Y:S04]  /*8ed80*/  LDL.LU R246, [R1+0x1b4c] ;  /* 0x001b4c0001f67983 */ /* 0x002ee80000300800 */
[----:B--2---:R-:W2:Y:S01]  /*8ed90*/  LDL.LU R245, [R1+0x144c] ;  /* 0x00144c0001f57983 */ /* 0x004ea20000300800 */
[----:B------:R-:W-:-:S05]  /*8eda0*/  IMAD.WIDE R2, R169, 0x4, R6 ;  /* 0x00000004a9027825 */ /* 0x000fca00078e0206 */
[----:B------:R1:W-:Y:S04]  /*8edb0*/  @P6 STG.E [R2.64], R243 ;  /* 0x000000f302006986 */ /* 0x0003e8000c101906 */
[----:B-1----:R-:W2:Y:S01]  /*8edc0*/  LDL.LU R243, [R1+0xe2c] ;  /* 0x000e2c0001f37983 */ /* 0x002ea20000300800 */
[----:B------:R-:W-:-:S04]  /*8edd0*/  IADD3 R166, R252, 0x175, RZ ;  /* 0x00000175fca67810 */ /* 0x000fc80007ffe0ff */
[----:B------:R-:W-:Y:S01]  /*8ede0*/  ISETP.GE.AND P1, PT, R166, c[0x0][0x17c], PT ;  /* 0x00005f00a6007a0c */ /* 0x000fe20003f26270 */
[----:B------:R-:W-:-:S05]  /*8edf0*/  IMAD.WIDE R166, R169, 0x4, R4 ;  /* 0x00000004a9a67825 */ /* 0x000fca00078e0204 */
[----:B----4-:R1:W-:Y:S04]  /*8ee00*/  @P4 STG.E [R166.64], R244 ;  /* 0x000000f4a6004986 */ /* 0x0103e8000c101906 */
[----:B-1----:R-:W4:Y:S01]  /*8ee10*/  LDL.LU R244, [R1+0x8bc] ;  /* 0x0008bc0001f47983 */ /* 0x002f220000300800 */
[----:B------:R-:W-:Y:S02]  /*8ee20*/  ISETP.LT.AND P5, PT, R138, c[0x0][0x178], !P2 ;  /* 0x00005e008a007a0c */ /* 0x000fe400057a1270 */
[----:B------:R-:W-:Y:S02]  /*8ee30*/  IADD3 R168, R169, c[0x0][0x198], RZ ;  /* 0x00006600a9a87a10 */ /* 0x000fe40007ffe0ff */
[----:B------:R-:W-:Y:S02]  /*8ee40*/  ISETP.LT.AND P3, PT, R139, c[0x0][0x178], !P2 ;  /* 0x00005e008b007a0c */ /* 0x000fe40005761270 */
[----:B------:R-:W-:Y:S01]  /*8ee50*/  ISETP.LT.AND P4, PT, R99, c[0x0][0x178], !P2 ;  /* 0x00005e0063007a0c */ /* 0x000fe20005781270 */
[----:B------:R-:W-:Y:S01]  /*8ee60*/  ISETP.LT.AND P2, PT, R174, c[0x0][0x178], !P2 ;  /* 0x00005e00ae007a0c */ /* 0x000fe20005741270 */
[----:B------:R-:W-:Y:S01]  /*8ee70*/  ISETP.LT.AND P6, PT, R139, c[0x0][0x178], !P1 ;  /* 0x00005e008b007a0c */ /* 0x000fe20004fc1270 */
[----:B------:R-:W-:-:S04]  /*8ee80*/  IMAD.WIDE R164, R168, 0x4, R162 ;  /* 0x00000004a8a47825 */ /* 0x000fc800078e02a2 */
[----:B------:R-:W-:-:S04]  /*8ee90*/  IMAD.WIDE R2, R168, 0x4, R6 ;  /* 0x00000004a8027825 */ /* 0x000fc800078e0206 */
[----:B------:R-:W-:Y:S01]  /*8eea0*/  IMAD.WIDE R166, R168, 0x4, R4 ;  /* 0x00000004a8a67825 */ /* 0x000fe200078e0204 */
[----:B------:R-:W4:Y:S04]  /*8eeb0*/  LDL.LU R172, [R1+0x1438] ;  /* 0x0014380001ac7983 */ /* 0x000f280000300800 */
[----:B------:R1:W-:Y:S01]  /*8eec0*/  @P5 STG.E [R164.64], R249 ;  /* 0x000000f9a4005986 */ /* 0x0003e2000c101906 */
[----:B------:R-:W-:Y:S02]  /*8eed0*/  ISETP.LT.AND P5, PT, R138, c[0x0][0x178], !P1 ;  /* 0x00005e008a007a0c */ /* 0x000fe40004fa1270 */
[C---:B------:R-:W-:Y:S01]  /*8eee0*/  IADD3 R169, R168.reuse, c[0x0][0x198], RZ ;  /* 0x00006600a8a97a10 */ /* 0x040fe20007ffe0ff */
[----:B-1----:R-:W-:Y:S01]  /*8eef0*/  IMAD.WIDE R164, R168, 0x4, R160 ;  /* 0x00000004a8a47825 */ /* 0x002fe200078e02a0 */
[----:B------:R-:W4:Y:S04]  /*8ef00*/  LDL.LU R249, [R1+0x8c8] ;  /* 0x0008c80001f97983 */ /* 0x000f280000300800 */
[----:B------:R1:W-:Y:S01]  /*8ef10*/  @P3 STG.E [R164.64], R248 ;  /* 0x000000f8a4003986 */ /* 0x0003e2000c101906 */
[----:B------:R1:W-:Y:S02]  /*8ef20*/  @P4 STG.E [R2.64], R173 ;  /* 0x000000ad02004986 */ /* 0x0003e4000c101906 */
[----:B------:R-:W-:Y:S01]  /*8ef30*/  @P2 STG.E [R166.64], R175 ;  /* 0x000000afa6002986 */ /* 0x000fe2000c101906 */
[----:B------:R-:W-:Y:S01]  /*8ef40*/  ISETP.LT.AND P2, PT, R99, c[0x0][0x178], !P1 ;  /* 0x00005e0063007a0c */ /* 0x000fe20004f41270 */
[----:B-1----:R-:W-:-:S04]  /*8ef50*/  IMAD.WIDE R164, R169, 0x4, R162 ;  /* 0x00000004a9a47825 */ /* 0x002fc800078e02a2 */
[----:B------:R-:W-:Y:S01]  /*8ef60*/  IMAD.WIDE R2, R169, 0x4, R160 ;  /* 0x00000004a9027825 */ /* 0x000fe200078e02a0 */
[----:B------:R-:W4:Y:S01]  /*8ef70*/  LDL.LU R248, [R1+0x1d4c] ;  /* 0x001d4c0001f87983 */ /* 0x000f220000300800 */
[----:B------:R-:W-:-:S03]  /*8ef80*/  ISETP.LT.AND P1, PT, R174, c[0x0][0x178], !P1 ;  /* 0x00005e00ae007a0c */ /* 0x000fc60004f21270 */
[----:B---3--:R1:W-:Y:S04]  /*8ef90*/  @P5 STG.E [R164.64], R246 ;  /* 0x000000f6a4005986 */ /* 0x0083e8000c101906 */
[----:B--2---:R2:W-:Y:S04]  /*8efa0*/  @P6 STG.E [R2.64], R245 ;  /* 0x000000f502006986 */ /* 0x0045e8000c101906 */
[----:B-1----:R-:W3:Y:S01]  /*8efb0*/  LDL.LU R246, [R1+0x1b3c] ;  /* 0x001b3c0001f67983 */ /* 0x002ee20000300800 */
[----:B--2---:R-:W-:-:S03]  /*8efc0*/  IMAD.WIDE R2, R169, 0x4, R6 ;  /* 0x00000004a9027825 */ /* 0x004fc600078e0206 */
[----:B------:R-:W2:Y:S04]  /*8efd0*/  LDL.LU R245, [R1+0x143c] ;  /* 0x00143c0001f57983 */ /* 0x000ea80000300800 */
[----:B------:R1:W-:Y:S04]  /*8efe0*/  @P2 STG.E [R2.64], R243 ;  /* 0x000000f302002986 */ /* 0x0003e8000c101906 */
[----:B-1----:R-:W2:Y:S01]  /*8eff0*/  LDL.LU R2, [R1+0x1d48] ;  /* 0x001d480001027983 */ /* 0x002ea20000300800 */
[----:B------:R-:W3:Y:S02]  /*8f000*/  LDL.LU R3, [R1+0x1b38] ;  /* 0x001b380001037983 */ /* 0x000ee40000300800 */
[----:B------:R-:W-:-:S05]  /*8f010*/  IMAD.WIDE R164, R169, 0x4, R4 ;  /* 0x00000004a9a47825 */ /* 0x000fca00078e0204 */
[----:B----4-:R1:W-:Y:S04]  /*8f020*/  @P1 STG.E [R164.64], R244 ;  /* 0x000000f4a4001986 */ /* 0x0103e8000c101906 */
[----:B-1----:R-:W4:Y:S01]  /*8f030*/  LDL.LU R244, [R1+0x8cc] ;  /* 0x0008cc0001f47983 */ /* 0x002f220000300800 */
[C---:B------:R-:W-:Y:S02]  /*8f040*/  IADD3 R170, R252.reuse, 0x176, RZ ;  /* 0x00000176fcaa7810 */ /* 0x040fe40007ffe0ff */
[----:B------:R-:W-:Y:S01]  /*8f050*/  IADD3 R171, R252, 0x177, RZ ;  /* 0x00000177fcab7810 */ /* 0x000fe20007ffe0ff */
[----:B------:R-:W4:Y:S01]  /*8f060*/  LDL.LU R251, [R1+0x1df8] ;  /* 0x001df80001fb7983 */ /* 0x000f220000300800 */
[----:B------:R-:W4:Y:S01]  /*8f070*/  LDL.LU R250, [R1+0x1d38] ;  /* 0x001d380001fa7983 */ /* 0x000f220000300800 */
[----:B------:R-:W-:Y:S01]  /*8f080*/  ISETP.GE.AND P3, PT, R170, c[0x0][0x17c], PT ;  /* 0x00005f00aa007a0c */ /* 0x000fe20003f66270 */
[----:B------:R-:W-:Y:S01]  /*8f090*/  IADD3 R170, R169, c[0x0][0x198], RZ ;  /* 0x00006600a9aa7a10 */ /* 0x000fe20007ffe0ff */
[----:B------:R-:W-:Y:S01]  /*8f0a0*/  ISETP.GE.AND P2, PT, R171, c[0x0][0x17c], PT ;  /* 0x00005f00ab007a0c */ /* 0x000fe20003f46270 */
[----:B------:R-:W4:Y:S01]  /*8f0b0*/  LDL.LU R173, [R1+0x16f8] ;  /* 0x0016f80001ad7983 */ /* 0x000f220000300800 */
[----:B------:R-:W-:-:S02]  /*8f0c0*/  ISETP.LT.AND P5, PT, R138, c[0x0][0x178], !P3 ;  /* 0x00005e008a007a0c */ /* 0x000fc40005fa1270 */
[----:B------:R-:W-:Y:S02]  /*8f0d0*/  ISETP.LT.AND P4, PT, R139, c[0x0][0x178], !P3 ;  /* 0x00005e008b007a0c */ /* 0x000fe40005f81270 */
[----:B------:R-:W-:Y:S01]  /*8f0e0*/  ISETP.LT.AND P6, PT, R99, c[0x0][0x178], !P3 ;  /* 0x00005e0063007a0c */ /* 0x000fe20005fc1270 */
[----:B------:R-:W-:-:S04]  /*8f0f0*/  IMAD.WIDE R166, R170, 0x4, R162 ;  /* 0x00000004aaa67825 */ /* 0x000fc800078e02a2 */
[----:B------:R-:W-:Y:S01]  /*8f100*/  IMAD.WIDE R168, R170, 0x4, R160 ;  /* 0x00000004aaa87825 */ /* 0x000fe200078e02a0 */
[----:B------:R-:W-:Y:S01]  /*8f110*/  ISETP.LT.AND P3, PT, R174, c[0x0][0x178], !P3 ;  /* 0x00005e00ae007a0c */ /* 0x000fe20005f61270 */
[----:B------:R-:W4:Y:S02]  /*8f120*/  LDL.LU R175, [R1+0xdd8] ;  /* 0x000dd80001af7983 */ /* 0x000f240000300800 */
[----:B------:R-:W4:Y:S01]  /*8f130*/  LDL.LU R243, [R1+0x1dfc] ;  /* 0x001dfc0001f37983 */ /* 0x000f220000300800 */
[----:B------:R-:W-:Y:S02]  /*8f140*/  ISETP.LT.AND P1, PT, R99, c[0x0][0x178], !P2 ;  /* 0x00005e0063007a0c */ /* 0x000fe40005721270 */
[----:B------:R-:W-:-:S05]  /*8f150*/  IADD3 R171, R170, c[0x0][0x198], RZ ;  /* 0x00006600aaab7a10 */ /* 0x000fca0007ffe0ff */
[----:B------:R-:W-:Y:S01]  /*8f160*/  IMAD.WIDE R164, R171, 0x4, R162 ;  /* 0x00000004aba47825 */ /* 0x000fe200078e02a2 */
[----:B--2---:R-:W-:Y:S03]  /*8f170*/  @P5 STG.E [R166.64], R2 ;  /* 0x00000002a6005986 */ /* 0x004fe6000c101906 */
[----:B---3--:R1:W-:Y:S01]  /*8f180*/  @P4 STG.E [R168.64], R3 ;  /* 0x00000003a8004986 */ /* 0x0083e2000c101906 */
[----:B------:R-:W-:Y:S02]  /*8f190*/  ISETP.LT.AND P5, PT, R138, c[0x0][0x178], !P2 ;  /* 0x00005e008a007a0c */ /* 0x000fe400057a1270 */
[----:B------:R-:W-:Y:S01]  /*8f1a0*/  ISETP.LT.AND P4, PT, R139, c[0x0][0x178], !P2 ;  /* 0x00005e008b007a0c */ /* 0x000fe20005781270 */
[----:B------:R-:W-:Y:S02]  /*8f1b0*/  ISETP.LT.AND P2, PT, R174, c[0x0][0x178], !P2 ;  /* 0x00005e00ae007a0c */ /* 0x000fe40005741270 */
[----:B-1----:R-:W-:-:S04]  /*8f1c0*/  IMAD.WIDE R2, R170, 0x4, R6 ;  /* 0x00000004aa027825 */ /* 0x002fc800078e0206 */
[C---:B------:R-:W-:Y:S01]  /*8f1d0*/  IMAD.WIDE R166, R171.reuse, 0x4, R160 ;  /* 0x00000004aba67825 */ /* 0x040fe200078e02a0 */
[----:B------:R1:W-:Y:S03]  /*8f1e0*/  @P6 STG.E [R2.64], R172 ;  /* 0x000000ac02006986 */ /* 0x0003e6000c101906 */
[----:B------:R-:W-:-:S04]  /*8f1f0*/  IMAD.WIDE R168, R171, 0x4, R6 ;  /* 0x00000004aba87825 */ /* 0x000fc800078e0206 */
[----:B-1----:R-:W-:-:S05]  /*8f200*/  IMAD.WIDE R2, R170, 0x4, R4 ;  /* 0x00000004aa027825 */ /* 0x002fca00078e0204 */
[----:B------:R-:W-:Y:S01]  /*8f210*/  @P3 STG.E [R2.64], R249 ;  /* 0x000000f902003986 */ /* 0x000fe2000c101906 */
[----:B------:R-:W-:Y:S02]  /*8f220*/  @P5 STG.E [R164.64], R248 ;  /* 0x000000f8a4005986 */ /* 0x000fe4000c101906 */
[----:B------:R1:W-:Y:S02]  /*8f230*/  @P4 STG.E [R166.64], R246 ;  /* 0x000000f6a6004986 */ /* 0x0003e4000c101906 */
[----:B------:R2:W-:Y:S01]  /*8f240*/  @P1 STG.E [R168.64], R245 ;  /* 0x000000f5a8001986 */ /* 0x0005e2000c101906 */
[----:B-1----:R-:W3:Y:S01]  /*8f250*/  LDL.LU R246, [R1+0x1d3c] ;  /* 0x001d3c0001f67983 */ /* 0x002ee20000300800 */
[----:B--2---:R-:W2:Y:S02]  /*8f260*/  LDL.LU R245, [R1+0x16fc] ;  /* 0x0016fc0001f57983 */ /* 0x004ea40000300800 */
[----:B------:R-:W-:-:S05]  /*8f270*/  IMAD.WIDE R2, R171, 0x4, R4 ;  /* 0x00000004ab027825 */ /* 0x000fca00078e0204 */
[----:B----4-:R1:W-:Y:S04]  /*8f280*/  @P2 STG.E [R2.64], R244 ;  /* 0x000000f402002986 */ /* 0x0103e8000c101906 */
[----:B-1----:R-:W4:Y:S01]  /*8f290*/  LDL.LU R244, [R1+0xddc] ;  /* 0x000ddc0001f47983 */ /* 0x002f220000300800 */
[----:B------:R-:W-:Y:S02]  /*8f2a0*/  IADD3 R172, R252, 0x178, RZ ;  /* 0x00000178fcac7810 */ /* 0x000fe40007ffe0ff */
[----:B------:R-:W-:Y:S02]  /*8f2b0*/  IADD3 R164, R171, c[0x0][0x198], RZ ;  /* 0x00006600aba47a10 */ /* 0x000fe40007ffe0ff */
[----:B------:R-:W-:Y:S02]  /*8f2c0*/  ISETP.LT.AND P2, PT, R138, c[0x0][0x178], !P0 ;  /* 0x00005e008a007a0c */ /* 0x000fe40004741270 */
[----:B------:R-:W-:-:S02]  /*8f2d0*/  IADD3 R165, R252, 0x17a, RZ ;  /* 0x0000017afca57810 */ /* 0x000fc40007ffe0ff */
[----:B------:R-:W-:Y:S01]  /*8f2e0*/  ISETP.GE.AND P6, PT, R172, c[0x0][0x17c], PT ;  /* 0x00005f00ac007a0c */ /* 0x000fe20003fc6270 */
[----:B------:R-:W4:Y:S01]  /*8f2f0*/  LDL.LU R249, [R1+0x1e18] ;  /* 0x001e180001f97983 */ /* 0x000f220000300800 */
[C---:B------:R-:W-:Y:S01]  /*8f300*/  IMAD.WIDE R170, R164.reuse, 0x4, R162 ;  /* 0x00000004a4aa7825 */ /* 0x040fe200078e02a2 */
[----:B------:R-:W-:Y:S02]  /*8f310*/  IADD3 R2, R164, c[0x0][0x198], RZ ;  /* 0x00006600a4027a10 */ /* 0x000fe40007ffe0ff */
[----:B------:R-:W-:Y:S02]  /*8f320*/  ISETP.LT.AND P3, PT, R138, c[0x0][0x178], !P6 ;  /* 0x00005e008a007a0c */ /* 0x000fe40007761270 */
[----:B------:R-:W-:Y:S02]  /*8f330*/  ISETP.LT.AND P1, PT, R139, c[0x0][0x178], !P6 ;  /* 0x00005e008b007a0c */ /* 0x000fe40007721270 */
[----:B------:R-:W-:Y:S01]  /*8f340*/  ISETP.LT.AND P5, PT, R99, c[0x0][0x178], !P6 ;  /* 0x00005e0063007a0c */ /* 0x000fe200077a1270 */
[----:B------:R-:W-:-:S02]  /*8f350*/  ISETP.LT.AND P6, PT, R174, c[0x0][0x178], !P6 ;  /* 0x00005e00ae007a0c */ /* 0x000fc400077c1270 */
[----:B------:R-:W-:Y:S01]  /*8f360*/  IMAD.WIDE R168, R164, 0x4, R160 ;  /* 0x00000004a4a87825 */ /* 0x000fe200078e02a0 */
[----:B------:R-:W-:-:S03]  /*8f370*/  ISETP.GE.AND P4, PT, R165, c[0x0][0x17c], PT ;  /* 0x00005f00a5007a0c */ /* 0x000fc60003f86270 */
[----:B------:R-:W-:-:S04]  /*8f380*/  IMAD.WIDE R166, R164, 0x4, R6 ;  /* 0x00000004a4a67825 */ /* 0x000fc800078e0206 */
[----:B------:R-:W-:Y:S01]  /*8f390*/  IMAD.WIDE R164, R164, 0x4, R4 ;  /* 0x00000004a4a47825 */ /* 0x000fe200078e0204 */
[----:B------:R-:W4:Y:S04]  /*8f3a0*/  LDL.LU R248, [R1+0x1de8] ;  /* 0x001de80001f87983 */ /* 0x000f280000300800 */
[----:B------:R1:W-:Y:S01]  /*8f3b0*/  @P3 STG.E [R170.64], R251 ;  /* 0x000000fbaa003986 */ /* 0x0003e2000c101906 */
[----:B------:R-:W-:Y:S02]  /*8f3c0*/  @P1 STG.E [R168.64], R250 ;  /* 0x000000faa8001986 */ /* 0x000fe4000c101906 */
[----:B------:R1:W-:Y:S02]  /*8f3d0*/  @P5 STG.E [R166.64], R173 ;  /* 0x000000ada6005986 */ /* 0x0003e4000c101906 */
[----:B------:R1:W-:Y:S01]  /*8f3e0*/  @P6 STG.E [R164.64], R175 ;  /* 0x000000afa4006986 */ /* 0x0003e2000c101906 */
[----:B------:R-:W-:Y:S01]  /*8f3f0*/  ISETP.LT.AND P3, PT, R139, c[0x0][0x178], !P0 ;  /* 0x00005e008b007a0c */ /* 0x000fe20004761270 */
[C---:B-1----:R-:W-:Y:S01]  /*8f400*/  IMAD.WIDE R170, R2.reuse, 0x4, R162 ;  /* 0x0000000402aa7825 */ /* 0x042fe200078e02a2 */
[----:B------:R-:W4:Y:S04]  /*8f410*/  LDL.LU R173, [R1+0x1708] ;  /* 0x0017080001ad7983 */ /* 0x000f280000300800 */
[----:B------:R1:W-:Y:S01]  /*8f420*/  @P2 STG.E [R170.64], R243 ;  /* 0x000000f3aa002986 */ /* 0x0003e2000c101906 */
[----:B------:R-:W-:Y:S01]  /*8f430*/  ISETP.LT.AND P2, PT, R99, c[0x0][0x178], !P0 ;  /* 0x00005e0063007a0c */ /* 0x000fe20004741270 */
[----:B------:R-:W-:-:S04]  /*8f440*/  IMAD.WIDE R166, R2, 0x4, R160 ;  /* 0x0000000402a67825 */ /* 0x000fc800078e02a0 */
[----:B------:R-:W4:Y:S01]  /*8f450*/  LDL.LU R175, [R1+0xdf8] ;  /* 0x000df80001af7983 */ /* 0x000f220000300800 */
[----:B------:R-:W-:Y:S01]  /*8f460*/  ISETP.LT.AND P0, PT, R174, c[0x0][0x178], !P0 ;  /* 0x00005e00ae007a0c */ /* 0x000fe20004701270 */
[----:B------:R-:W-:Y:S01]  /*8f470*/  IMAD.WIDE R164, R2, 0x4, R6 ;  /* 0x0000000402a47825 */ /* 0x000fe200078e0206 */
[----:B------:R-:W-:Y:S01]  /*8f480*/  IADD3 R3, R252, 0x17b, RZ ;  /* 0x0000017bfc037810 */ /* 0x000fe20007ffe0ff */
[----:B-1----:R-:W4:Y:S01]  /*8f490*/  LDL.LU R243, [R1+0x1e1c] ;  /* 0x001e1c0001f37983 */ /* 0x002f220000300800 */
[C---:B------:R-:W-:Y:S02]  /*8f4a0*/  IADD3 R170, R2.reuse, c[0x0][0x198], RZ ;  /* 0x0000660002aa7a10 */ /* 0x040fe40007ffe0ff */
[----:B------:R-:W-:Y:S01]  /*8f4b0*/  ISETP.GE.AND P1, PT, R3, c[0x0][0x17c], PT ;  /* 0x00005f0003007a0c */ /* 0x000fe20003f26270 */
[----:B------:R-:W-:Y:S01]  /*8f4c0*/  IMAD.WIDE R2, R2, 0x4, R4 ;  /* 0x0000000402027825 */ /* 0x000fe200078e0204 */
[----:B---3--:R1:W-:Y:S03]  /*8f4d0*/  @P3 STG.E [R166.64], R246 ;  /* 0x000000f6a6003986 */ /* 0x0083e6000c101906 */
[----:B--2---:R2:W-:Y:S01]  /*8f4e0*/  @P2 STG.E [R164.64], R245 ;  /* 0x000000f5a4002986 */ /* 0x0045e2000c101906 */
[----:B-1----:R-:W3:Y:S01]  /*8f4f0*/  LDL.LU R246, [R1+0x1dec] ;  /* 0x001dec0001f67983 */ /* 0x002ee20000300800 */
[----:B--2---:R-:W2:Y:S03]  /*8f500*/  LDL.LU R245, [R1+0x170c] ;  /* 0x00170c0001f57983 */ /* 0x004ea60000300800 */
[----:B----4-:R1:W-:Y:S04]  /*8f510*/  @P0 STG.E [R2.64], R244 ;  /* 0x000000f402000986 */ /* 0x0103e8000c101906 */
[----:B-1----:R-:W4:Y:S01]  /*8f520*/  LDL.LU R244, [R1+0xdfc] ;  /* 0x000dfc0001f47983 */ /* 0x002f220000300800 */
[----:B------:R-:W-:-:S02]  /*8f530*/  ISETP.LT.AND P6, PT, R138, c[0x0][0x178], !P4 ;  /* 0x00005e008a007a0c */ /* 0x000fc400067c1270 */
[----:B------:R-:W-:Y:S01]  /*8f540*/  ISETP.LT.AND P5, PT, R139, c[0x0][0x178], !P4 ;  /* 0x00005e008b007a0c */ /* 0x000fe200067a1270 */
[----:B------:R-:W-:-:S04]  /*8f550*/  IMAD.WIDE R168, R170, 0x4, R162 ;  /* 0x00000004aaa87825 */ /* 0x000fc800078e02a2 */
[----:B------:R-:W-:Y:S01]  /*8f560*/  IMAD.WIDE R166, R170, 0x4, R160 ;  /* 0x00000004aaa67825 */ /* 0x000fe200078e02a0 */
[----:B------:R-:W4:Y:S03]  /*8f570*/  LDL.LU R172, [R1+0x1e38] ;  /* 0x001e380001ac7983 */ /* 0x000f260000300800 */
[----:B------:R-:W4:Y:S01]  /*8f580*/  LDL.LU R251, [R1+0x1e08] ;  /* 0x001e080001fb7983 */ /* 0x000f220000300800 */
[----:B------:R-:W-:Y:S01]  /*8f590*/  ISETP.LT.AND P3, PT, R139, c[0x0][0x178], !P1 ;  /* 0x00005e008b007a0c */ /* 0x000fe20004f61270 */
[----:B------:R1:W-:Y:S01]  /*8f5a0*/  @P6 STG.E [R168.64], R249 ;  /* 0x000000f9a8006986 */ /* 0x0003e2000c101906 */
[----:B------:R-:W-:Y:S01]  /*8f5b0*/  ISETP.LT.AND P6, PT, R99, c[0x0][0x178], !P4 ;  /* 0x00005e0063007a0c */ /* 0x000fe200067c1270 */
[----:B------:R-:W-:Y:S02]  /*8f5c0*/  ISETP.LT.AND P4, PT, R174, c[0x0][0x178], !P4 ;  /* 0x00005e00ae007a0c */ /* 0x000fe40006781270 */
[----:B------:R1:W-:Y:S01]  /*8f5d0*/  @P5 STG.E [R166.64], R248 ;  /* 0x000000f8a6005986 */ /* 0x0003e2000c101906 */
[----:B------:R-:W-:-:S02]  /*8f5e0*/  ISETP.LT.AND P5, PT, R138, c[0x0][0x178], !P1 ;  /* 0x00005e008a007a0c */ /* 0x000fc40004fa1270 */
[----:B------:R-:W-:Y:S01]  /*8f5f0*/  ISETP.LT.AND P0, PT, R99, c[0x0][0x178], !P1 ;  /* 0x00005e0063007a0c */ /* 0x000fe20004f01270 */
[----:B------:R-:W-:-:S04]  /*8f600*/  IMAD.WIDE R2, R170, 0x4, R6 ;  /* 0x00000004aa027825 */ /* 0x000fc800078e0206 */
[C---:B------:R-:W-:Y:S01]  /*8f610*/  IMAD.WIDE R164, R170.reuse, 0x4, R4 ;  /* 0x00000004aaa47825 */ /* 0x040fe200078e0204 */
[----:B-1----:R-:W-:Y:S01]  /*8f620*/  IADD3 R168, R170, c[0x0][0x198], RZ ;  /* 0x00006600aaa87a10 */ /* 0x002fe20007ffe0ff */
[----:B------:R-:W4:Y:S04]  /*8f630*/  LDL.LU R249, [R1+0x1918] ;  /* 0x0019180001f97983 */ /* 0x000f280000300800 */
[----:B------:R1:W-:Y:S01]  /*8f640*/  @P6 STG.E [R2.64], R173 ;  /* 0x000000ad02006986 */ /* 0x0003e2000c101906 */
[----:B------:R-:W-:-:S03]  /*8f650*/  IMAD.WIDE R166, R168, 0x4, R162 ;  /* 0x00000004a8a67825 */ /* 0x000fc600078e02a2 */
[----:B------:R1:W-:Y:S01]  /*8f660*/  @P4 STG.E [R164.64], R175 ;  /* 0x000000afa4004986 */ /* 0x0003e2000c101906 */
[----:B------:R-:W-:-:S03]  /*8f670*/  ISETP.LT.AND P1, PT, R174, c[0x0][0x178], !P1 ;  /* 0x00005e00ae007a0c */ /* 0x000fc60004f21270 */
[----:B------:R1:W-:Y:S04]  /*8f680*/  @P5 STG.E [R166.64], R243 ;  /* 0x000000f3a6005986 */ /* 0x0003e8000c101906 */
[----:B-1----:R-:W4:Y:S01]  /*8f690*/  LDL.LU R173, [R1+0x11b8] ;  /* 0x0011b80001ad7983 */ /* 0x002f220000300800 */
[----:B------:R-:W-:-:S04]  /*8f6a0*/  IMAD.WIDE R2, R168, 0x4, R160 ;  /* 0x00000004a8027825 */ /* 0x000fc800078e02a0 */
[C---:B------:R-:W-:Y:S01]  /*8f6b0*/  IMAD.WIDE R164, R168.reuse, 0x4, R6 ;  /* 0x00000004a8a47825 */ /* 0x040fe200078e0206 */
[----:B------:R-:W4:Y:S04]  /*8f6c0*/  LDL.LU R243, [R1+0x1e3c] ;  /* 0x001e3c0001f37983 */ /* 0x000f280000300800 */
[----:B---3--:R-:W-:Y:S01]  /*8f6d0*/  @P3 STG.E [R2.64], R246 ;  /* 0x000000f602003986 */ /* 0x008fe2000c101906 */
[----:B--2---:R1:W-:Y:S03]  /*8f6e0*/  @P0 STG.E [R164.64], R245 ;  /* 0x000000f5a4000986 */ /* 0x0043e6000c101906 */
[----:B-1----:R-:W2:Y:S01]  /*8f6f0*/  LDL.LU R245, [R1+0x1e0c] ;  /* 0x001e0c0001f57983 */ /* 0x002ea20000300800 */
[----:B------:R-:W3:Y:S02]  /*8f700*/  LDL.LU R246, [R1+0x191c] ;  /* 0x00191c0001f67983 */ /* 0x000ee40000300800 */
[----:B------:R-:W-:-:S05]  /*8f710*/  IMAD.WIDE R2, R168, 0x4, R4 ;  /* 0x00000004a8027825 */ /* 0x000fca00078e0204 */
[----:B----4-:R1:W-:Y:S04]  /*8f720*/  @P1 STG.E [R2.64], R244 ;  /* 0x000000f402001986 */ /* 0x0103e8000c101906 */
[----:B-1----:R-:W4:Y:S01]  /*8f730*/  LDL.LU R244, [R1+0x11bc] ;  /* 0x0011bc0001f47983 */ /* 0x002f220000300800 */
[C---:B------:R-:W-:Y:S02]  /*8f740*/  IADD3 R171, R252.reuse, 0x17c, RZ ;  /* 0x0000017cfcab7810 */ /* 0x040fe40007ffe0ff */
[C---:B------:R-:W-:Y:S02]  /*8f750*/  IADD3 R169, R252.reuse, 0x17e, RZ ;  /* 0x0000017efca97810 */ /* 0x040fe40007ffe0ff */
[----:B------:R-:W-:Y:S01]  /*8f760*/  IADD3 R170, R252, 0x17d, RZ ;  /* 0x0000017dfcaa7810 */ /* 0x000fe20007ffe0ff */
[----:B------:R-:W4:Y:S01]  /*8f770*/  LDL.LU R250, [R1+0x1e48] ;  /* 0x001e480001fa7983 */ /* 0x000f220000300800 */
[----:B------:R-:W-:-:S02]  /*8f780*/  ISETP.GE.AND P6, PT, R171, c[0x0][0x17c], PT ;  /* 0x00005f00ab007a0c */ /* 0x000fc40003fc6270 */
[----:B------:R-:W-:Y:S02]  /*8f790*/  ISETP.GE.AND P2, PT, R169, c[0x0][0x17c], PT ;  /* 0x00005f00a9007a0c */ /* 0x000fe40003f46270 */
[----:B------:R-:W-:Y:S01]  /*8f7a0*/  ISETP.GE.AND P3, PT, R170, c[0x0][0x17c], PT ;  /* 0x00005f00aa007a0c */ /* 0x000fe20003f66270 */
[----:B------:R-:W4:Y:S01]  /*8f7b0*/  LDL.LU R248, [R1+0x1e28] ;  /* 0x001e280001f87983 */ /* 0x000f220000300800 */
[----:B------:R-:W-:Y:S02]  /*8f7c0*/  ISETP.LT.AND P4, PT, R138, c[0x0][0x178], !P6 ;  /* 0x00005e008a007a0c */ /* 0x000fe40007781270 */
[----:B------:R-:W-:Y:S02]  /*8f7d0*/  ISETP.LT.AND P5, PT, R139, c[0x0][0x178], !P6 ;  /* 0x00005e008b007a0c */ /* 0x000fe400077a1270 */
[----:B------:R-:W-:Y:S02]  /*8f7e0*/  IADD3 R169, R168, c[0x0][0x198], RZ ;  /* 0x00006600a8a97a10 */ /* 0x000fe40007ffe0ff */
[----:B------:R-:W-:-:S02]  /*8f7f0*/  ISETP.LT.AND P0, PT, R99, c[0x0][0x178], !P6 ;  /* 0x00005e0063007a0c */ /* 0x000fc40007701270 */
[----:B------:R-:W-:Y:S01]  /*8f800*/  ISETP.LT.AND P1, PT, R139, c[0x0][0x178], !P3 ;  /* 0x00005e008b007a0c */ /* 0x000fe20005f21270 */
[----:B------:R-:W4:Y:S01]  /*8f810*/  LDL.LU R175, [R1+0x1928] ;  /* 0x0019280001af7983 */ /* 0x000f220000300800 */
[----:B------:R-:W-:-:S04]  /*8f820*/  IMAD.WIDE R164, R169, 0x4, R162 ;  /* 0x00000004a9a47825 */ /* 0x000fc800078e02a2 */
[C---:B------:R-:W-:Y:S01]  /*8f830*/  IMAD.WIDE R166, R169.reuse, 0x4, R160 ;  /* 0x00000004a9a67825 */ /* 0x040fe200078e02a0 */
[----:B------:R-:W-:Y:S01]  /*8f840*/  ISETP.LT.AND P6, PT, R174, c[0x0][0x178], !P6 ;  /* 0x00005e00ae007a0c */ /* 0x000fe200077c1270 */
[----:B------:R1:W-:Y:S03]  /*8f850*/  @P4 STG.E [R164.64], R172 ;  /* 0x000000aca4004986 */ /* 0x0003e6000c101906 */
[----:B------:R1:W-:Y:S01]  /*8f860*/  @P5 STG.E [R166.64], R251 ;  /* 0x000000fba6005986 */ /* 0x0003e2000c101906 */
[----:B------:R-:W-:Y:S01]  /*8f870*/  ISETP.LT.AND P5, PT, R138, c[0x0][0x178], !P3 ;  /* 0x00005e008a007a0c */ /* 0x000fe20005fa1270 */
[----:B------:R-:W-:Y:S01]  /*8f880*/  IMAD.WIDE R2, R169, 0x4, R6 ;  /* 0x00000004a9027825 */ /* 0x000fe200078e0206 */
[----:B------:R-:W-:-:S03]  /*8f890*/  ISETP.LT.AND P4, PT, R99, c[0x0][0x178], !P3 ;  /* 0x00005e0063007a0c */ /* 0x000fc60005f81270 */
[C---:B-1----:R-:W-:Y:S01]  /*8f8a0*/  IMAD.WIDE R164, R169.reuse, 0x4, R4 ;  /* 0x00000004a9a47825 */ /* 0x042fe200078e0204 */
[----:B------:R-:W-:Y:S01]  /*8f8b0*/  IADD3 R169, R169, c[0x0][0x198], RZ ;  /* 0x00006600a9a97a10 */ /* 0x000fe20007ffe0ff */
[----:B------:R1:W-:Y:S01]  /*8f8c0*/  @P0 STG.E [R2.64], R249 ;  /* 0x000000f902000986 */ /* 0x0003e2000c101906 */
[----:B------:R-:W-:Y:S02]  /*8f8d0*/  IADD3 R166, R252, 0x181, RZ ;  /* 0x00000181fca67810 */ /* 0x000fe40007ffe0ff */
[----:B------:R1:W-:Y:S01]  /*8f8e0*/  @P6 STG.E [R164.64], R173 ;  /* 0x000000ada4006986 */ /* 0x0003e2000c101906 */
[----:B------:R-:W-:Y:S02]  /*8f8f0*/  ISETP.LT.AND P3, PT, R174, c[0x0][0x178], !P3 ;  /* 0x00005e00ae007a0c */ /* 0x000fe40005f61270 */
[----:B------:R-:W-:Y:S01]  /*8f900*/  ISETP.GE.AND P0, PT, R166, c[0x0][0x17c], PT ;  /* 0x00005f00a6007a0c */ /* 0x000fe20003f06270 */
[----:B------:R-:W-:-:S04]  /*8f910*/  IMAD.WIDE R166, R169, 0x4, R6 ;  /* 0x00000004a9a67825 */ /* 0x000fc800078e0206 */
[----:B-1----:R-:W-:-:S04]  /*8f920*/  IMAD.WIDE R2, R169, 0x4, R162 ;  /* 0x00000004a9027825 */ /* 0x002fc800078e02a2 */
[C---:B------:R-:W-:Y:S01]  /*8f930*/  IMAD.WIDE R164, R169.reuse, 0x4, R160 ;  /* 0x00000004a9a47825 */ /* 0x040fe200078e02a0 */
[----:B------:R1:W-:Y:S04]  /*8f940*/  @P5 STG.E [R2.64], R243 ;  /* 0x000000f302005986 */ /* 0x0003e8000c101906 */
[----:B-1----:R-:W4:Y:S01]  /*8f950*/  LDL.LU R243, [R1+0x11d8] ;  /* 0x0011d80001f37983 */ /* 0x002f220000300800 */
[----:B------:R-:W-:-:S03]  /*8f960*/  IMAD.WIDE R2, R169, 0x4, R4 ;  /* 0x00000004a9027825 */ /* 0x000fc600078e0204 */
[----:B--2---:R1:W-:Y:S01]  /*8f970*/  @P1 STG.E [R164.64], R245 ;  /* 0x000000f5a4001986 */ /* 0x0043e2000c101906 */
[----:B---3--:R2:W-:Y:S03]  /*8f980*/  @P4 STG.E [R166.64], R246 ;  /* 0x000000f6a6004986 */ /* 0x0085e6000c101906 */
[----:B-1----:R-:W3:Y:S01]  /*8f990*/  LDL.LU R245, [R1+0x1e4c] ;  /* 0x001e4c0001f57983 */ /* 0x002ee20000300800 */
[----:B------:R-:W3:Y:S02]  /*8f9a0*/  LDL.LU R173, [R1+0x1e2c] ;  /* 0x001e2c0001ad7983 */ /* 0x000ee40000300800 */
[----:B--2---:R-:W2:Y:S01]  /*8f9b0*/  LDL.LU R246, [R1+0x192c] ;  /* 0x00192c0001f67983 */ /* 0x004ea20000300800 */
[----:B----4-:R1:W-:Y:S04]  /*8f9c0*/  @P3 STG.E [R2.64], R244 ;  /* 0x000000f402003986 */ /* 0x0103e8000c101906 */
[----:B-1----:R-:W4:Y:S01]  /*8f9d0*/  LDL.LU R244, [R1+0x11dc] ;  /* 0x0011dc0001f47983 */ /* 0x002f220000300800 */
[----:B------:R-:W-:-:S02]  /*8f9e0*/  ISETP.LT.AND P6, PT, R138, c[0x0][0x178], !P2 ;  /* 0x00005e008a007a0c */ /* 0x000fc400057c1270 */
[----:B------:R-:W-:Y:S02]  /*8f9f0*/  ISETP.LT.AND P5, PT, R139, c[0x0][0x178], !P2 ;  /* 0x00005e008b007a0c */ /* 0x000fe400057a1270 */
[----:B------:R-:W-:Y:S02]  /*8fa00*/  IADD3 R168, R169, c[0x0][0x198], RZ ;  /* 0x00006600a9a87a10 */ /* 0x000fe40007ffe0ff */
[----:B------:R-:W-:Y:S02]  /*8fa10*/  IADD3 R170, R252, 0x17f, RZ ;  /* 0x0000017ffcaa7810 */ /* 0x000fe40007ffe0ff */
[----:B------:R-:W-:Y:S01]  /*8fa20*/  ISETP.LT.AND P1, PT, R99, c[0x0][0x178], !P2 ;  /* 0x00005e0063007a0c */ /* 0x000fe20005721270 */
[----:B------:R-:W-:Y:S01]  /*8fa30*/  ISETP.LT.AND P2, PT, R174, c[0x0][0x178], !P2 ;  /* 0x00005e00ae007a0c */ /* 0x000fe20005741270 */
[----:B------:R-:W4:Y:S01]  /*8fa40*/  LDL.LU R251, [R1+0x1410] ;  /* 0x0014100001fb7983 */ /* 0x000f220000300800 */
[----:B------:R-:W-:-:S04]  /*8fa50*/  IMAD.WIDE R164, R168, 0x4, R162 ;  /* 0x00000004a8a47825 */ /* 0x000fc800078e02a2 */
[----:B------:R-:W-:Y:S01]  /*8fa60*/  IMAD.WIDE R166, R168, 0x4, R160 ;  /* 0x00000004a8a67825 */ /* 0x000fe200078e02a0 */
[----:B------:R-:W-:Y:S01]  /*8fa70*/  ISETP.GE.AND P4, PT, R170, c[0x0][0x17c], PT ;  /* 0x00005f00aa007a0c */ /* 0x000fe20003f86270 */
[----:B------:R-:W4:Y:S04]  /*8fa80*/  LDL.LU R249, [R1+0xe40] ;  /* 0x000e400001f97983 */ /* 0x000f280000300800 */
[----:B------:R1:W-:Y:S01]  /*8fa90*/  @P6 STG.E [R164.64], R250 ;  /* 0x000000faa4006986 */ /* 0x0003e2000c101906 */
[----:B------:R1:W-:Y:S01]  /*8faa0*/  @P5 STG.E [R166.64], R248 ;  /* 0x000000f8a6005986 */ /* 0x0003e2000c101906 */
[----:B------:R-:W-:Y:S02]  /*8fab0*/  ISETP.LT.AND P6, PT, R138, c[0x0][0x178], !P4 ;  /* 0x00005e008a007a0c */ /* 0x000fe400067c1270 */
[----:B------:R-:W-:Y:S01]  /*8fac0*/  ISETP.LT.AND P3, PT, R139, c[0x0][0x178], !P4 ;  /* 0x00005e008b007a0c */ /* 0x000fe20006761270 */
[----:B------:R-:W-:Y:S01]  /*8fad0*/  IMAD.WIDE R2, R168, 0x4, R6 ;  /* 0x00000004a8027825 */ /* 0x000fe200078e0206 */
[----:B------:R-:W-:-:S02]  /*8fae0*/  ISETP.LT.AND P5, PT, R99, c[0x0][0x178], !P4 ;  /* 0x00005e0063007a0c */ /* 0x000fc400067a1270 */
[----:B------:R-:W-:Y:S01]  /*8faf0*/  IADD3 R169, R168, c[0x0][0x198], RZ ;  /* 0x00006600a8a97a10 */ /* 0x000fe20007ffe0ff */
[----:B------:R-:W-:Y:S01]  /*8fb00*/  ISETP.LT.AND P4, PT, R174, c[0x0][0x178], !P4 ;  /* 0x00005e00ae007a0c */ /* 0x000fe20006781270 */
[----:B------:R1:W-:Y:S02]  /*8fb10*/  @P1 STG.E [R2.64], R175 ;  /* 0x000000af02001986 */ /* 0x0003e4000c101906 */
[----:B-1----:R-:W-:Y:S01]  /*8fb20*/  IMAD.WIDE R164, R168, 0x4, R4 ;  /* 0x00000004a8a47825 */ /* 0x002fe200078e0204 */
[----:B------:R-:W-:Y:S01]  /*8fb30*/  IADD3 R166, R252, 0x180, RZ ;  /* 0x00000180fca67810 */ /* 0x000fe20007ffe0ff */
[----:B------:R-:W4:Y:S03]  /*8fb40*/  LDL.LU R248, [R1+0xb70] ;  /* 0x000b700001f87983 */ /* 0x000f260000300800 */
[----:B------:R-:W-:Y:S01]  /*8fb50*/  ISETP.GE.AND P1, PT, R166, c[0x0][0x17c], PT ;  /* 0x00005f00a6007a0c */ /* 0x000fe20003f26270 */
[----:B------:R-:W-:-:S04]  /*8fb60*/  IMAD.WIDE R166, R169, 0x4, R160 ;  /* 0x00000004a9a67825 */ /* 0x000fc800078e02a0 */
[C---:B------:R-:W-:Y:S01]  /*8fb70*/  IMAD.WIDE R2, R169.reuse, 0x4, R162 ;  /* 0x00000004a9027825 */ /* 0x040fe200078e02a2 */
[----:B------:R-:W4:Y:S04]  /*8fb80*/  LDL.LU R175, [R1+0x6b0] ;  /* 0x0006b00001af7983 */ /* 0x000f280000300800 */
[----:B------:R1:W-:Y:S02]  /*8fb90*/  @P2 STG.E [R164.64], R243 ;  /* 0x000000f3a4002986 */ /* 0x0003e4000c101906 */
[C---:B-1----:R-:W-:Y:S02]  /*8fba0*/  IMAD.WIDE R164, R169.reuse, 0x4, R6 ;  /* 0x00000004a9a47825 */ /* 0x042fe400078e0206 */
[----:B------:R-:W4:Y:S04]  /*8fbb0*/  LDL.LU R243, [R1+0x1414] ;  /* 0x0014140001f37983 */ /* 0x000f280000300800 */
[----:B---3--:R1:W-:Y:S01]  /*8fbc0*/  @P6 STG.E [R2.64], R245 ;  /* 0x000000f502006986 */ /* 0x0083e2000c101906 */
[----:B------:R-:W-:Y:S02]  /*8fbd0*/  @P3 STG.E [R166.64], R173 ;  /* 0x000000ada6003986 */ /* 0x000fe4000c101906 */
[----:B--2---:R2:W-:Y:S01]  /*8fbe0*/  @P5 STG.E [R164.64], R246 ;  /* 0x000000f6a4005986 */ /* 0x0045e2000c101906 */
[----:B-1----:R-:W3:Y:S01]  /*8fbf0*/  LDL.LU R245, [R1+0xe44] ;  /* 0x000e440001f57983 */ /* 0x002ee20000300800 */
[----:B------:R-:W-:-:S04]  /*8fc00*/  IMAD.WIDE R2, R169, 0x4, R4 ;  /* 0x00000004a9027825 */ /* 0x000fc800078e0204 */
[----:B--2---:R-:W2:Y:S01]  /*8fc10*/  LDL.LU R246, [R1+0xb74] ;  /* 0x000b740001f67983 */ /* 0x004ea20000300800 */
[----:B----4-:R1:W-:Y:S04]  /*8fc20*/  @P4 STG.E [R2.64], R244 ;  /* 0x000000f402004986 */ /* 0x0103e8000c101906 */
[----:B-1----:R-:W4:Y:S01]  /*8fc30*/  LDL.LU R244, [R1+0x6b4] ;  /* 0x0006b40001f47983 */ /* 0x002f220000300800 */
[----:B------:R-:W-:Y:S02]  /*8fc40*/  ISETP.LT.AND P2, PT, R138, c[0x0][0x178], !P1 ;  /* 0x00005e008a007a0c */ /* 0x000fe40004f41270 */
[----:B------:R-:W-:Y:S02]  /*8fc50*/  ISETP.LT.AND P3, PT, R139, c[0x0][0x178], !P1 ;  /* 0x00005e008b007a0c */ /* 0x000fe40004f61270 */
[----:B------:R-:W-:-:S02]  /*8fc60*/  IADD3 R166, R169, c[0x0][0x198], RZ ;  /* 0x00006600a9a67a10 */ /* 0x000fc40007ffe0ff */
[----:B------:R-:W-:Y:S01]  /*8fc70*/  ISETP.LT.AND P4, PT, R99, c[0x0][0x178], !P1 ;  /* 0x00005e0063007a0c */ /* 0x000fe20004f81270 */
[----:B------:R-:W-:Y:S01]  /*8fc80*/  ISETP.LT.AND P1, PT, R174, c[0x0][0x178], !P1 ;  /* 0x00005e00ae007a0c */ /* 0x000fe20004f21270 */
[----:B------:R-:W4:Y:S01]  /*8fc90*/  LDL.LU R172, [R1+0x1b10] ;  /* 0x001b100001ac7983 */ /* 0x000f220000300800 */
[----:B------:R-:W4:Y:S02]  /*8fca0*/  LDL.LU R250, [R1+0x1400] ;  /* 0x0014000001fa7983 */ /* 0x000f240000300800 */
[----:B------:R-:W-:-:S04]  /*8fcb0*/  IMAD.WIDE R2, R166, 0x4, R162 ;  /* 0x00000004a6027825 */ /* 0x000fc800078e02a2 */
[----:B------:R-:W-:Y:S01]  /*8fcc0*/  IMAD.WIDE R164, R166, 0x4, R160 ;  /* 0x00000004a6a47825 */ /* 0x000fe200078e02a0 */
[----:B------:R-:W-:Y:S02]  /*8fcd0*/  ISETP.LT.AND P6, PT, R138, c[0x0][0x178], !P0 ;  /* 0x00005e008a007a0c */ /* 0x000fe400047c1270 */
[----:B------:R-:W-:Y:S01]  /*8fce0*/  ISETP.LT.AND P5, PT, R139, c[0x0][0x178], !P0 ;  /* 0x00005e008b007a0c */ /* 0x000fe200047a1270 */
[----:B------:R-:W4:Y:S04]  /*8fcf0*/  LDL.LU R173, [R1+0xb80] ;  /* 0x000b800001ad7983 */ /* 0x000f280000300800 */
[----:B------:R1:W-:Y:S01]  /*8fd00*/  @P2 STG.E [R2.64], R251 ;  /* 0x000000fb02002986 */ /* 0x0003e2000c101906 */
[----:B------:R1:W-:Y:S01]  /*8fd10*/  @P3 STG.E [R164.64], R249 ;  /* 0x000000f9a4003986 */ /* 0x0003e2000c101906 */
[----:B------:R-:W-:-:S02]  /*8fd20*/  ISETP.LT.AND P3, PT, R99, c[0x0][0x178], !P0 ;  /* 0x00005e0063007a0c */ /* 0x000fc40004761270 */
[----:B------:R-:W-:Y:S02]  /*8fd30*/  IADD3 R167, R252, 0x182, RZ ;  /* 0x00000182fca77810 */ /* 0x000fe40007ffe0ff */
[C---:B------:R-:W-:Y:S01]  /*8fd40*/  IADD3 R170, R166.reuse, c[0x0][0x198], RZ ;  /* 0x00006600a6aa7a10 */ /* 0x040fe20007ffe0ff */
[----:B-1----:R-:W-:-:S04]  /*8fd50*/  IMAD.WIDE R2, R166, 0x4, R6 ;  /* 0x00000004a6027825 */ /* 0x002fc800078e0206 */
[----:B------:R-:W-:Y:S01]  /*8fd60*/  IMAD.WIDE R164, R166, 0x4, R4 ;  /* 0x00000004a6a47825 */ /* 0x000fe200078e0204 */
[----:B------:R-:W-:-:S03]  /*8fd70*/  ISETP.GE.AND P2, PT, R167, c[0x0][0x17c], PT ;  /* 0x00005f00a7007a0c */ /* 0x000fc60003f46270 */
[----:B------:R-:W-:Y:S01]  /*8fd80*/  IMAD.WIDE R166, R170, 0x4, R162 ;  /* 0x00000004aaa67825 */ /* 0x000fe200078e02a2 */
[----:B------:R1:W-:Y:S03]  /*8fd90*/  @P4 STG.E [R2.64], R248 ;  /* 0x000000f802004986 */ /* 0x0003e6000c101906 */
[----:B------:R1:W-:Y:S01]  /*8fda0*/  @P1 STG.E [R164.64], R175 ;  /* 0x000000afa4001986 */ /* 0x0003e2000c101906 */
[----:B------:R-:W-:Y:S01]  /*8fdb0*/  ISETP.LT.AND P1, PT, R174, c[0x0][0x178], !P0 ;  /* 0x00005e00ae007a0c */ /* 0x000fe20004721270 */
[----:B------:R-:W-:-:S04]  /*8fdc0*/  IMAD.WIDE R168, R170, 0x4, R160 ;  /* 0x00000004aaa87825 */ /* 0x000fc800078e02a0 */
[C---:B-1----:R-:W-:Y:S01]  /*8fdd0*/  IMAD.WIDE R2, R170.reuse, 0x4, R6 ;  /* 0x00000004aa027825 */ /* 0x042fe200078e0206 */
[----:B------:R-:W4:Y:S04]  /*8fde0*/  LDL.LU R175, [R1+0x6c0] ;  /* 0x0006c00001af7983 */ /* 0x000f280000300800 */
[----:B------:R1:W-:Y:S04]  /*8fdf0*/  @P6 STG.E [R166.64], R243 ;  /* 0x000000f3a6006986 */ /* 0x0003e8000c101906 */
[----:B-1----:R-:W4:Y:S04]  /*8fe00*/  LDL.LU R243, [R1+0x1b14] ;  /* 0x001b140001f37983 */ /* 0x002f280000300800 */
[----:B---3--:R1:W-:Y:S01]  /*8fe10*/  @P5 STG.E [R168.64], R245 ;  /* 0x000000f5a8005986 */ /* 0x0083e2000c101906 */
[----:B--2---:R2:W-:Y:S03]  /*8fe20*/  @P3 STG.E [R2.64], R246 ;  /* 0x000000f602003986 */ /* 0x0045e6000c101906 */
[----:B-1----:R-:W3:Y:S01]  /*8fe30*/  LDL.LU R245, [R1+0x1404] ;  /* 0x0014040001f57983 */ /* 0x002ee20000300800 */
[----:B--2---:R-:W-:-:S04]  /*8fe40*/  IMAD.WIDE R2, R170, 0x4, R4 ;  /* 0x00000004aa027825 */ /* 0x004fc800078e0204 */
[----:B------:R-:W2:Y:S01]  /*8fe50*/  LDL.LU R246, [R1+0xb84] ;  /* 0x000b840001f67983 */ /* 0x000ea20000300800 */
[----:B----4-:R1:W-:Y:S04]  /*8fe60*/  @P1 STG.E [R2.64], R244 ;  /* 0x000000f402001986 */ /* 0x0103e8000c101906 */
[----:B-1----:R-:W4:Y:S01]  /*8fe70*/  LDL.LU R244, [R1+0x6c4] ;  /* 0x0006c40001f47983 */ /* 0x002f220000300800 */
[----:B------:R-:W-:Y:S02]  /*8fe80*/  ISETP.LT.AND P6, PT, R138, c[0x0][0x178], !P2 ;  /* 0x00005e008a007a0c */ /* 0x000fe400057c1270 */
[----:B------:R-:W-:Y:S02]  /*8fe90*/  ISETP.LT.AND P4, PT, R139, c[0x0][0x178], !P2 ;  /* 0x00005e008b007a0c */ /* 0x000fe40005781270 */
[----:B------:R-:W-:-:S02]  /*8fea0*/  IADD3 R164, R252, 0x183, RZ ;  /* 0x00000183fca47810 */ /* 0x000fc40007ffe0ff */
[----:B------:R-:W-:Y:S02]  /*8feb0*/  ISETP.LT.AND P5, PT, R99, c[0x0][0x178], !P2 ;  /* 0x00005e0063007a0c */ /* 0x000fe400057a1270 */
[----:B------:R-:W-:Y:S02]  /*8fec0*/  IADD3 R171, R170, c[0x0][0x198], RZ ;  /* 0x00006600aaab7a10 */ /* 0x000fe40007ffe0ff */
[----:B------:R-:W-:Y:S02]  /*8fed0*/  IADD3 R166, R252, 0x184, RZ ;  /* 0x00000184fca67810 */ /* 0x000fe40007ffe0ff */
[----:B------:R-:W-:Y:S01]  /*8fee0*/  ISETP.GE.AND P0, PT, R164, c[0x0][0x17c], PT ;  /* 0x00005f00a4007a0c */ /* 0x000fe20003f06270 */
[----:B------:R-:W4:Y:S01]  /*8fef0*/  LDL.LU R251, [R1+0x1d10] ;  /* 0x001d100001fb7983 */ /* 0x000f220000300800 */
[----:B------:R-:W-:Y:S01]  /*8ff00*/  ISETP.LT.AND P2, PT, R174, c[0x0][0x178], !P2 ;  /* 0x00005e00ae007a0c */ /* 0x000fe20005741270 */
[----:B------:R-:W-:Y:S01]  /*8ff10*/  IMAD.WIDE R164, R171, 0x4, R162 ;  /* 0x00000004aba47825 */ /* 0x000fe200078e02a2 */
[----:B------:R-:W-:-:S03]  /*8ff20*/  ISETP.GE.AND P3, PT, R166, c[0x0][0x17c], PT ;  /* 0x00005f00a6007a0c */ /* 0x000fc60003f66270 */
[----:B------:R-:W-:-:S04]  /*8ff30*/  IMAD.WIDE R166, R171, 0x4, R160 ;  /* 0x00000004aba67825 */ /* 0x000fc800078e02a0 */
[----:B------:R-:W-:Y:S01]  /*8ff40*/  IMAD.WIDE R168, R171, 0x4, R6 ;  /* 0x00000004aba87825 */ /* 0x000fe200078e0206 */
[----:B------:R-:W4:Y:S04]  /*8ff50*/  LDL.LU R249, [R1+0x1470] ;  /* 0x0014700001f97983 */ /* 0x000f280000300800 */
[----:B------:R-:W-:Y:S01]  /*8ff60*/  @P6 STG.E [R164.64], R172 ;  /* 0x000000aca4006986 */ /* 0x000fe2000c101906 */
[----:B------:R-:W-:Y:S01]  /*8ff70*/  @P4 STG.E [R166.64], R250 ;  /* 0x000000faa6004986 */ /* 0x000fe2000c101906 */
[----:B------:R-:W-:Y:S01]  /*8ff80*/  ISETP.LT.AND P4, PT, R138, c[0x0][0x178], !P0 ;  /* 0x00005e008a007a0c */ /* 0x000fe20004781270 */
[----:B------:R1:W-:Y:S01]  /*8ff90*/  @P5 STG.E [R168.64], R173 ;  /* 0x000000ada8005986 */ /* 0x0003e2000c101906 */
[----:B------:R-:W-:Y:S01]  /*8ffa0*/  ISETP.LT.AND P5, PT, R139, c[0x0][0x178], !P0 ;  /* 0x00005e008b007a0c */ /* 0x000fe200047a1270 */
[----:B------:R-:W4:Y:S01]  /*8ffb0*/  LDL.LU R248, [R1+0xe60] ;  /* 0x000e600001f87983 */ /* 0x000f220000300800 */
[----:B------:R-:W-:Y:S01]  /*8ffc0*/  ISETP.LT.AND P1, PT, R99, c[0x0][0x178], !P0 ;  /* 0x00005e0063007a0c */ /* 0x000fe20004721270 */
[----:B------:R-:W-:Y:S01]  /*8ffd0*/  ISETP.LT.AND P0, PT, R174, c[0x0][0x178], !P0 ;  /* 0x00005e00ae007a0c */ /* 0x000fe20004701270 */
[C---:B-1----:R-:W-:Y:S01]  /*8ffe0*/  IADD3 R169, R171.reuse, c[0x0][0x198], RZ ;  /* 0x00006600aba97a10 */ /* 0x042fe20007ffe0ff */
[----:B------:R-:W-:Y:S01]  /*8fff0*/  IMAD.WIDE R166, R171, 0x4, R4 ;  /* 0x00000004aba67825 */ /* 0x000fe200078e0204 */
[----:B------:R-:W4:Y:S03]  /*90000*/  LDL.LU R173, [R1+0x890] ;  /* 0x0008900001ad7983 */ /* 0x000f260000300800 */
[----:B------:R-:W-:-:S04]  /*90010*/  IMAD.WIDE R2, R169, 0x4, R162 ;  /* 0x00000004a9027825 */ /* 0x000fc800078e02a2 */
[C---:B------:R-:W-:Y:S01]  /*90020*/  IMAD.WIDE R164, R169.reuse, 0x4, R160 ;  /* 0x00000004a9a47825 */ /* 0x040fe200078e02a0 */
[----:B------:R-:W-:Y:S04]  /*90030*/  @P2 STG.E [R166.64], R175 ;  /* 0x000000afa6002986 */ /* 0x000fe8000c101906 */
[----:B------:R1:W-:Y:S04]  /*90040*/  @P4 STG.E [R2.64], R243 ;  /* 0x000000f302004986 */ /* 0x0003e8000c101906 */
[----:B-1----:R-:W4:Y:S01]  /*90050*/  LDL.LU R243, [R1+0x1d14] ;  /* 0x001d140001f37983 */ /* 0x002f220000300800 */
[----:B------:R-:W-:-:S03]  /*90060*/  IMAD.WIDE R2, R169, 0x4, R6 ;  /* 0x00000004a9027825 */ /* 0x000fc600078e0206 */
[----:B---3--:R1:W-:Y:S04]  /*90070*/  @P5 STG.E [R164.64], R245 ;  /* 0x000000f5a4005986 */ /* 0x0083e8000c101906 */
[----:B--2---:R-:W-:Y:S01]  /*90080*/  @P1 STG.E [R2.64], R246 ;  /* 0x000000f602001986 */ /* 0x004fe2000c101906 */
[----:B-1----:R-:W-:-:S03]  /*90090*/  IMAD.WIDE R164, R169, 0x4, R4 ;  /* 0x00000004a9a47825 */ /* 0x002fc600078e0204 */
[----:B------:R-:W2:Y:S04]  /*900a0*/  LDL.LU R245, [R1+0x1474] ;  /* 0x0014740001f57983 */ /* 0x000ea80000300800 */
[----:B----4-:R1:W-:Y:S04]  /*900b0*/  @P0 STG.E [R164.64], R244 ;  /* 0x000000f4a4000986 */ /* 0x0103e8000c101906 */
[----:B-1----:R-:W3:Y:S01]  /*900c0*/  LDL.LU R244, [R1+0xe64] ;  /* 0x000e640001f47983 */ /* 0x002ee20000300800 */
[----:B------:R-:W4:Y:S02]  /*900d0*/  LDL.LU R175, [R1+0x894] ;  /* 0x0008940001af7983 */ /* 0x000f240000300800 */
[----:B------:R-:W4:Y:S01]  /*900e0*/  LDL.LU R246, [R1+0x1e50] ;  /* 0x001e500001f67983 */ /* 0x000f220000300800 */
[----:B------:R-:W-:-:S02]  /*900f0*/  IADD3 R168, R252, 0x185, RZ ;  /* 0x00000185fca87810 */ /* 0x000fc40007ffe0ff */
[----:B------:R-:W-:Y:S02]  /*90100*/  ISETP.LT.AND P6, PT, R138, c[0x0][0x178], !P3 ;  /* 0x00005e008a007a0c */ /* 0x000fe40005fc1270 */
[----:B------:R-:W-:Y:S02]  /*90110*/  ISETP.LT.AND P5, PT, R139, c[0x0][0x178], !P3 ;  /* 0x00005e008b007a0c */ /* 0x000fe40005fa1270 */
[----:B------:R-:W-:Y:S02]  /*90120*/  ISETP.LT.AND P4, PT, R99, c[0x0][0x178], !P3 ;  /* 0x00005e0063007a0c */ /* 0x000fe40005f81270 */
[----:B------:R-:W-:Y:S01]  /*90130*/  ISETP.GE.AND P2, PT, R168, c[0x0][0x17c], PT ;  /* 0x00005f00a8007a0c */ /* 0x000fe20003f46270 */
[----:B------:R-:W-:Y:S01]  /*90140*/  IADD3 R168, R169, c[0x0][0x198], RZ ;  /* 0x00006600a9a87a10 */ /* 0x000fe20007ffe0ff */
[----:B------:R-:W-:Y:S01]  /*90150*/  IADD3 R170, R252, 0x187, RZ ;  /* 0x00000187fcaa7810 */ /* 0x000fe20007ffe0ff */
[----:B------:R-:W4:Y:S03]  /*90160*/  LDL.LU R250, [R1+0x1460] ;  /* 0x0014600001fa7983 */ /* 0x000f260000300800 */
[----:B------:R-:W-:Y:S01]  /*90170*/  IMAD.WIDE R166, R168, 0x4, R162 ;  /* 0x00000004a8a67825 */ /* 0x000fe200078e02a2 */
[----:B------:R-:W-:-:S03]  /*90180*/  ISETP.LT.AND P3, PT, R174, c[0x0][0x178], !P3 ;  /* 0x00005e00ae007a0c */ /* 0x000fc60005f61270 */
[----:B------:R-:W-:-:S04]  /*90190*/  IMAD.WIDE R164, R168, 0x4, R160 ;  /* 0x00000004a8a47825 */ /* 0x000fc800078e02a0 */
[----:B------:R-:W-:Y:S01]  /*901a0*/  IMAD.WIDE R2, R168, 0x4, R6 ;  /* 0x00000004a8027825 */ /* 0x000fe200078e0206 */
[----:B------:R1:W-:Y:S01]  /*901b0*/  @P6 STG.E [R166.64], R251 ;  /* 0x000000fba6006986 */ /* 0x0003e2000c101906 */
[----:B------:R-:W-:Y:S02]  /*901c0*/  ISETP.LT.AND P6, PT, R138, c[0x0][0x178], !P2 ;  /* 0x00005e008a007a0c */ /* 0x000fe400057c1270 */
[----:B------:R-:W-:Y:S01]  /*901d0*/  IADD3 R169, R168, c[0x0][0x198], RZ ;  /* 0x00006600a8a97a10 */ /* 0x000fe20007ffe0ff */
[----:B------:R1:W-:Y:S01]  /*901e0*/  @P5 STG.E [R164.64], R249 ;  /* 0x000000f9a4005986 */ /* 0x0003e2000c101906 */
[----:B------:R1:W-:Y:S01]  /*901f0*/  @P4 STG.E [R2.64], R248 ;  /* 0x000000f802004986 */ /* 0x0003e2000c101906 */
[----:B------:R-:W-:Y:S02]  /*90200*/  ISETP.LT.AND P1, PT, R139, c[0x0][0x178], !P2 ;  /* 0x00005e008b007a0c */ /* 0x000fe40005721270 */
[----:B------:R-:W-:Y:S02]  /*90210*/  ISETP.LT.AND P5, PT, R99, c[0x0][0x178], !P2 ;  /* 0x00005e0063007a0c */ /* 0x000fe400057a1270 */
[----:B-1----:R-:W-:Y:S01]  /*90220*/  IADD3 R166, R252, 0x186, RZ ;  /* 0x00000186fca67810 */ /* 0x002fe20007ffe0ff */
[----:B------:R-:W-:-:S04]  /*90230*/  IMAD.WIDE R164, R169, 0x4, R162 ;  /* 0x00000004a9a47825 */ /* 0x000fc800078e02a2 */
[----:B------:R-:W-:Y:S01]  /*90240*/  IMAD.WIDE R2, R168, 0x4, R4 ;  /* 0x00000004a8027825 */ /* 0x000fe200078e0204 */
[----:B------:R-:W-:Y:S02]  /*90250*/  ISETP.GE.AND P0, PT, R166, c[0x0][0x17c], PT ;  /* 0x00005f00a6007a0c */ /* 0x000fe40003f06270 */
[----:B------:R-:W-:Y:S01]  /*90260*/  ISETP.LT.AND P2, PT, R174, c[0x0][0x178], !P2 ;  /* 0x00005e00ae007a0c */ /* 0x000fe20005741270 */
[----:B------:R-:W4:Y:S04]  /*90270*/  LDL.LU R249, [R1+0x8a0] ;  /* 0x0008a00001f97983 */ /* 0x000f280000300800 */
[----:B------:R1:W-:Y:S01]  /*90280*/  @P3 STG.E [R2.64], R173 ;  /* 0x000000ad02003986 */ /* 0x0003e2000c101906 */
[----:B------:R-:W-:Y:S01]  /*90290*/  IMAD.WIDE R166, R169, 0x4, R160 ;  /* 0x00000004a9a67825 */ /* 0x000fe200078e02a0 */
[----:B------:R-:W-:-:S03]  /*902a0*/  ISETP.GE.AND P4, PT, R170, c[0x0][0x17c], PT ;  /* 0x00005f00aa007a0c */ /* 0x000fc60003f86270 */
[C---:B------:R-:W-:Y:S02]  /*902b0*/  IADD3 R170, R169.reuse, c[0x0][0x198], RZ ;  /* 0x00006600a9aa7a10 */ /* 0x040fe40007ffe0ff */
[C---:B-1----:R-:W-:Y:S01]  /*902c0*/  IMAD.WIDE R2, R169.reuse, 0x4, R6 ;  /* 0x00000004a9027825 */ /* 0x042fe200078e0206 */
[----:B------:R1:W-:Y:S01]  /*902d0*/  @P6 STG.E [R164.64], R243 ;  /* 0x000000f3a4006986 */ /* 0x0003e2000c101906 */
[----:B------:R-:W-:Y:S02]  /*902e0*/  ISETP.LT.AND P6, PT, R138, c[0x0][0x178], !P0 ;  /* 0x00005e008a007a0c */ /* 0x000fe400047c1270 */
[----:B------:R-:W-:Y:S01]  /*902f0*/  IMAD.WIDE R168, R169, 0x4, R4 ;  /* 0x00000004a9a87825 */ /* 0x000fe200078e0204 */
[----:B-1----:R-:W4:Y:S03]  /*90300*/  LDL.LU R243, [R1+0x1e54] ;  /* 0x001e540001f37983 */ /* 0x002f260000300800 */
[----:B------:R-:W4:Y:S01]  /*90310*/  LDL.LU R248, [R1+0x1b24] ;  /* 0x001b240001f87983 */ /* 0x000f220000300800 */
[----:B--2---:R1:W-:Y:S04]  /*90320*/  @P1 STG.E [R166.64], R245 ;  /* 0x000000f5a6001986 */ /* 0x0043e8000c101906 */
[----:B-1----:R-:W2:Y:S04]  /*90330*/  LDL.LU R245, [R1+0x1464] ;  /* 0x0014640001f57983 */ /* 0x002ea80000300800 */
[----:B---3--:R1:W-:Y:S01]  /*90340*/  @P5 STG.E [R2.64], R244 ;  /* 0x000000f402005986 */ /* 0x0083e2000c101906 */
[----:B----4-:R3:W-:Y:S03]  /*90350*/  @P2 STG.E [R168.64], R175 ;  /* 0x000000afa8002986 */ /* 0x0107e6000c101906 */
[----:B-1----:R-:W4:Y:S01]  /*90360*/  LDL.LU R244, [R1+0x8a4] ;  /* 0x0008a40001f47983 */ /* 0x002f220000300800 */
[----:B------:R-:W-:-:S04]  /*90370*/  IMAD.WIDE R2, R170, 0x4, R162 ;  /* 0x00000004aa027825 */ /* 0x000fc800078e02a2 */
[----:B------:R-:W2:Y:S02]  /*90380*/  LDL.LU R171, [R1+0x1e70] ;  /* 0x001e700001ab7983 */ /* 0x000ea40000300800 */
[----:B------:R-:W2:Y:S01]  /*90390*/  LDL.LU R172, [R1+0x1d20] ;  /* 0x001d200001ac7983 */ /* 0x000ea20000300800 */
[----:B------:R-:W2:Y:S01]  /*903a0*/  LDL.LU R251, [R1+0x16d0] ;  /* 0x0016d00001fb7983 */ /* 0x000ea20000300800 */
[----:B------:R-:W2:Y:S03]  /*903b0*/  LDL.LU R173, [R1+0xd80] ;  /* 0x000d800001ad7983 */ /* 0x000ea60000300800 */
[----:B---3--:R-:W2:Y:S04]  /*903c0*/  LDL.LU R175, [R1+0x1e74] ;  /* 0x001e740001af7983 */ /* 0x008ea80000300800 */
[----:B------:R1:W-:Y:S04]  /*903d0*/  @P6 STG.E [R2.64], R246 ;  /* 0x000000f602006986 */ /* 0x0003e8000c101906 */
[----:B-1----:R-:W2:Y:S01]  /*903e0*/  LDL.LU R246, [R1+0x32b4] ;  /* 0x0032b40001f67983 */ /* 0x002ea20000300800 */
[----:B------:R-:W2:Y:S01]  /*903f0*/  LDL.LU R3, [R1+0x1b20] ;  /* 0x001b200001037983 */ /* 0x000ea20000300800 */
[----:B------:R-:W-:-:S02]  /*90400*/  ISETP.LT.AND P3, PT, R139, c[0x0][0x178], !P0 ;  /* 0x00005e008b007a0c */ /* 0x000fc40004761270 */
[----:B------:R-:W-:Y:S02]  /*90410*/  ISETP.LT.AND P1, PT, R99, c[0x0][0x178], !P0 ;  /* 0x00005e0063007a0c */ /* 0x000fe40004721270 */
[----:B------:R-:W-:Y:S01]  /*90420*/  IADD3 R164, R252, 0x188, RZ ;  /* 0x00000188fca47810 */ /* 0x000fe20007ffe0ff */
[----:B------:R-:W-:-:S03]  /*90430*/  IMAD.WIDE R166, R170, 0x4, R6 ;  /* 0x00000004aaa67825 */ /* 0x000fc600078e0206 */
[----:B------:R-:W-:Y:S01]  /*90440*/  ISETP.GE.AND P5, PT, R164, c[0x0][0x17c], PT ;  /* 0x00005f00a4007a0c */ /* 0x000fe20003fa6270 */
[----:B------:R-:W-:Y:S01]  /*90450*/  IMAD.WIDE R164, R170, 0x4, R160 ;  /* 0x00000004aaa47825 */ /* 0x000fe200078e02a0 */
[----:B------:R-:W-:-:S03]  /*90460*/  ISETP.LT.AND P0, PT, R174, c[0x0][0x178], !P0 ;  /* 0x00005e00ae007a0c */ /* 0x000fc60004701270 */
[C---:B------:R-:W-:Y:S01]  /*90470*/  IMAD.WIDE R168, R170.reuse, 0x4, R4 ;  /* 0x00000004aaa87825 */ /* 0x040fe200078e0204 */
[----:B------:R-:W-:Y:S02]  /*90480*/  IADD3 R170, R170, c[0x0][0x198], RZ ;  /* 0x00006600aaaa7a10 */ /* 0x000fe40007ffe0ff */
[----:B------:R-:W-:Y:S02]  /*90490*/  ISETP.LT.AND P2, PT, R99, c[0x0][0x178], !P4 ;  /* 0x00005e0063007a0c */ /* 0x000fe40006741270 */
[----:B------:R-:W-:Y:S02]  /*904a0*/  IADD3 R2, R252, 0x189, RZ ;  /* 0x00000189fc027810 */ /* 0x000fe40007ffe0ff */
[C---:B------:R-:W-:Y:S01]  /*904b0*/  ISETP.LT.AND P6, PT, R138.reuse, c[0x0][0x178], !P5 ;  /* 0x00005e008a007a0c */ /* 0x040fe20006fc1270 */
[----:B--2---:R-:W-:Y:S01]  /*904c0*/  @P3 STG.E [R164.64], R3 ;  /* 0x00000003a4003986 */ /* 0x004fe2000c101906 */
[----:B------:R1:W-:Y:S01]  /*904d0*/  @P1 STG.E [R166.64], R250 ;  /* 0x000000faa6001986 */ /* 0x0003e2000c101906 */
[----:B------:R-:W-:-:S02]  /*904e0*/  ISETP.LT.AND P1, PT, R138, c[0x0][0x178], !P4 ;  /* 0x00005e008a007a0c */ /* 0x000fc40006721270 */
[----:B------:R-:W-:Y:S01]  /*904f0*/  ISETP.LT.AND P3, PT, R139, c[0x0][0x178], !P4 ;  /* 0x00005e008b007a0c */ /* 0x000fe20006761270 */
[----:B------:R-:W-:Y:S01]  /*90500*/  @P0 STG.E [R168.64], R249 ;  /* 0x000000f9a8000986 */ /* 0x000fe2000c101906 */
[----:B------:R-:W-:Y:S01]  /*90510*/  ISETP.GE.AND P0, PT, R2, c[0x0][0x17c], PT ;  /* 0x00005f0002007a0c */ /* 0x000fe20003f06270 */
[----:B-1----:R-:W-:-:S04]  /*90520*/  IMAD.WIDE R166, R170, 0x4, R162 ;  /* 0x00000004aaa67825 */ /* 0x002fc800078e02a2 */
[----:B------:R-:W-:-:S04]  /*90530*/  IMAD.WIDE R2, R170, 0x4, R160 ;  /* 0x00000004aa027825 */ /* 0x000fc800078e02a0 */
[----:B------:R-:W-:Y:S01]  /*90540*/  IMAD.WIDE R164, R170, 0x4, R6 ;  /* 0x00000004aaa47825 */ /* 0x000fe200078e0206 */
[----:B------:R1:W-:Y:S03]  /*90550*/  @P1 STG.E [R166.64], R243 ;  /* 0x000000f3a6001986 */ /* 0x0003e6000c101906 */
[----:B------:R-:W-:Y:S02]  /*90560*/  @P3 STG.E [R2.64], R248 ;  /* 0x000000f802003986 */ /* 0x000fe4000c101906 */
[----:B------:R2:W-:Y:S01]  /*90570*/  @P2 STG.E [R164.64], R245 ;  /* 0x000000f5a4002986 */ /* 0x0005e2000c101906 */
[----:B-1----:R-:W3:Y:S01]  /*90580*/  LDL.LU R243, [R1+0x1d24] ;  /* 0x001d240001f37983 */ /* 0x002ee20000300800 */
[----:B--2---:R-:W2:Y:S01]  /*90590*/  LDL.LU R245, [R1+0x16d4] ;  /* 0x0016d40001f57983 */ /* 0x004ea20000300800 */
[----:B------:R-:W-:Y:S02]  /*905a0*/  ISETP.LT.AND P4, PT, R174, c[0x0][0x178], !P4 ;  /* 0x00005e00ae007a0c */ /* 0x000fe40006781270 */
[C---:B------:R-:W-:Y:S01]  /*905b0*/  IADD3 R168, R170.reuse, c[0x0][0x198], RZ ;  /* 0x00006600aaa87a10 */ /* 0x040fe20007ffe0ff */
[----:B------:R-:W-:Y:S01]  /*905c0*/  IMAD.WIDE R166, R170, 0x4, R4 ;  /* 0x00000004aaa67825 */ /* 0x000fe200078e0204 */
[----:B------:R-:W-:-:S03]  /*905d0*/  ISETP.LT.AND P1, PT, R139, c[0x0][0x178], !P5 ;  /* 0x00005e008b007a0c */ /* 0x000fc60006f21270 */
[----:B------:R-:W-:Y:S01]  /*905e0*/  IMAD.WIDE R2, R168, 0x4, R162 ;  /* 0x00000004a8027825 */ /* 0x000fe200078e02a2 */
[----:B------:R-:W-:-:S03]  /*905f0*/  ISETP.LT.AND P3, PT, R99, c[0x0][0x178], !P5 ;  /* 0x00005e0063007a0c */ /* 0x000fc60006f61270 */
[----:B------:R-:W-:Y:S02]  /*90600*/  ISETP.LT.AND P5, PT, R174, c[0x0][0x178], !P5 ;  /* 0x00005e00ae007a0c */ /* 0x000fe40006fa1270 */
[----:B------:R-:W-:Y:S01]  /*90610*/  IMAD.WIDE R164, R168, 0x4, R160 ;  /* 0x00000004a8a47825 */ /* 0x000fe200078e02a0 */
[----:B----4-:R1:W-:Y:S03]  /*90620*/  @P4 STG.E [R166.64], R244 ;  /* 0x000000f4a6004986 */ /* 0x0103e6000c101906 */
[----:B------:R4:W-:Y:S01]  /*90630*/  @P6 STG.E [R2.64], R171 ;  /* 0x000000ab02006986 */ /* 0x0009e2000c101906 */
[----:B------:R-:W-:Y:S02]  /*90640*/  ISETP.LT.AND P6, PT, R138, c[0x0][0x178], !P0 ;  /* 0x00005e008a007a0c */ /* 0x000fe400047c1270 */
[----:B------:R-:W-:Y:S02]  /*90650*/  IADD3 R169, R168, c[0x0][0x198], RZ ;  /* 0x00006600a8a97a10 */ /* 0x000fe40007ffe0ff */
[----:B------:R-:W-:Y:S01]  /*90660*/  ISETP.LT.AND P4, PT, R139, c[0x0][0x178], !P0 ;  /* 0x00005e008b007a0c */ /* 0x000fe20004781270 */
[----:B------:R4:W-:Y:S04]  /*90670*/  @P1 STG.E [R164.64], R172 ;  /* 0x000000aca4001986 */ /* 0x0009e8000c101906 */
[----:B-1----:R-:W2:Y:S01]  /*90680*/  LDL.LU R244, [R1+0xd84] ;  /* 0x000d840001f47983 */ /* 0x002ea20000300800 */
[----:B------:R-:W-:Y:S01]  /*90690*/  IADD3 R166, R252, 0x18a, RZ ;  /* 0x0000018afca67810 */ /* 0x000fe20007ffe0ff */
[----:B------:R-:W2:Y:S02]  /*906a0*/  LDL.LU R250, [R1+0x1f10] ;  /* 0x001f100001fa7983 */ /* 0x000ea40000300800 */
[----:B----4-:R-:W-:Y:S01]  /*906b0*/  IMAD.WIDE R2, R168, 0x4, R6 ;  /* 0x00000004a8027825 */ /* 0x010fe200078e0206 */
[----:B------:R-:W4:Y:S01]  /*906c0*/  LDL.LU R249, [R1+0x1e60] ;  /* 0x001e600001f97983 */ /* 0x000f220000300800 */
[----:B------:R-:W-:-:S02]  /*906d0*/  ISETP.GE.AND P2, PT, R166, c[0x0][0x17c], PT ;  /* 0x00005f00a6007a0c */ /* 0x000fc40003f46270 */
[----:B------:R-:W-:-:S04]  /*906e0*/  IMAD.WIDE R166, R168, 0x4, R4 ;  /* 0x00000004a8a67825 */ /* 0x000fc800078e0204 */
[----:B------:R-:W-:Y:S01]  /*906f0*/  IMAD.WIDE R164, R169, 0x4, R162 ;  /* 0x00000004a9a47825 */ /* 0x000fe200078e02a2 */
[----:B------:R1:W-:Y:S04]  /*90700*/  @P3 STG.E [R2.64], R251 ;  /* 0x000000fb02003986 */ /* 0x0003e8000c101906 */
[----:B------:R-:W4:Y:S01]  /*90710*/  LDL.LU R248, [R1+0x16e0] ;  /* 0x0016e00001f87983 */ /* 0x000f220000300800 */
[----:B------:R1:W-:Y:S01]  /*90720*/  @P5 STG.E [R166.64], R173 ;  /* 0x000000ada6005986 */ /* 0x0003e2000c101906 */
[----:B------:R-:W-:Y:S01]  /*90730*/  ISETP.LT.AND P5, PT, R99, c[0x0][0x178], !P0 ;  /* 0x00005e0063007a0c */ /* 0x000fe200047a1270 */
[----:B------:R1:W-:Y:S02]  /*90740*/  @P6 STG.E [R164.64], R175 ;  /* 0x000000afa4006986 */ /* 0x0003e4000c101906 */
[C---:B-1----:R-:W-:Y:S01]  /*90750*/  IMAD.WIDE R2, R169.reuse, 0x4, R160 ;  /* 0x00000004a9027825 */ /* 0x042fe200078e02a0 */
[----:B------:R-:W4:Y:S03]  /*90760*/  LDL.LU R173, [R1+0xdb0] ;  /* 0x000db00001ad7983 */ /* 0x000f260000300800 */
[----:B------:R-:W4:Y:S01]  /*90770*/  LDL.LU R175, [R1+0x1f14] ;  /* 0x001f140001af7983 */ /* 0x000f220000300800 */
[----:B---3--:R1:W-:Y:S02]  /*90780*/  @P4 STG.E [R2.64], R243 ;  /* 0x000000f302004986 */ /* 0x0083e4000c101906 */
[----:B-1----:R-:W-:-:S02]  /*90790*/  IMAD.WIDE R2, R169, 0x4, R6 ;  /* 0x00000004a9027825 */ /* 0x002fc400078e0206 */
[----:B------:R-:W3:Y:S04]  /*907a0*/  LDL.LU R243, [R1+0x1e64] ;  /* 0x001e640001f37983 */ /* 0x000ee80000300800 */
[----:B--2---:R1:W-:Y:S04]  /*907b0*/  @P5 STG.E [R2.64], R245 ;  /* 0x000000f502005986 */ /* 0x0043e8000c101906 */
[----:B-1----:R-:W2:Y:S01]  /*907c0*/  LDL.LU R245, [R1+0x16e4] ;  /* 0x0016e40001f57983 */ /* 0x002ea20000300800 */
[----:B------:R-:W-:Y:S02]  /*907d0*/  ISETP.LT.AND P0, PT, R174, c[0x0][0x178], !P0 ;  /* 0x00005e00ae007a0c */ /* 0x000fe40004701270 */
[----:B------:R-:W-:-:S02]  /*907e0*/  ISETP.LT.AND P1, PT, R138, c[0x0][0x178], !P2 ;  /* 0x00005e008a007a0c */ /* 0x000fc40005721270 */
[----:B------:R-:W-:Y:S02]  /*907f0*/  IADD3 R167, R252, 0x18b, RZ ;  /* 0x0000018bfca77810 */ /* 0x000fe40007ffe0ff */
[----:B------:R-:W-:Y:S01]  /*90800*/  ISETP.LT.AND P3, PT, R139, c[0x0][0x178], !P2 ;  /* 0x00005e008b007a0c */ /* 0x000fe20005761270 */
[C---:B------:R-:W-:Y:S01]  /*90810*/  IMAD.WIDE R164, R169.reuse, 0x4, R4 ;  /* 0x00000004a9a47825 */ /* 0x040fe200078e0204 */
[----:B------:R-:W-:Y:S02]  /*90820*/  IADD3 R168, R169, c[0x0][0x198], RZ ;  /* 0x00006600a9a87a10 */ /* 0x000fe40007ffe0ff */
[----:B------:R-:W-:Y:S02]  /*90830*/  ISETP.GE.AND P4, PT, R167, c[0x0][0x17c], PT ;  /* 0x00005f00a7007a0c */ /* 0x000fe40003f86270 */
[----:B------:R-:W-:Y:S01]  /*90840*/  ISETP.LT.AND P6, PT, R99, c[0x0][0x178], !P2 ;  /* 0x00005e0063007a0c */ /* 0x000fe200057c1270 */
[----:B------:R-:W-:Y:S01]  /*90850*/  ISETP.LT.AND P2, PT, R174, c[0x0][0x178], !P2 ;  /* 0x00005e00ae007a0c */ /* 0x000fe20005741270 */
[----:B------:R-:W-:Y:S01]  /*90860*/  IADD3 R166, R252, 0x18c, RZ ;  /* 0x0000018cfca67810 */ /* 0x000fe20007ffe0ff */
[----:B------:R-:W-:Y:S01]  /*90870*/  IMAD.WIDE R2, R168, 0x4, R162 ;  /* 0x00000004a8027825 */ /* 0x000fe200078e02a2 */
[----:B------:R1:W-:Y:S01]  /*90880*/  @P0 STG.E [R164.64], R244 ;  /* 0x000000f4a4000986 */ /* 0x0003e2000c101906 */
[----:B------:R-:W-:-:S02]  /*90890*/  ISETP.LT.AND P0, PT, R138, c[0x0][0x178], !P4 ;  /* 0x00005e008a007a0c */ /* 0x000fc40006701270 */
[----:B------:R-:W-:Y:S02]  /*908a0*/  IADD3 R169, R168, c[0x0][0x198], RZ ;  /* 0x00006600a8a97a10 */ /* 0x000fe40007ffe0ff */
[----:B------:R-:W-:Y:S01]  /*908b0*/  ISETP.GE.AND P5, PT, R166, c[0x0][0x17c], PT ;  /* 0x00005f00a6007a0c */ /* 0x000fe20003fa6270 */
[----:B------:R4:W-:Y:S01]  /*908c0*/  @P1 STG.E [R2.64], R250 ;  /* 0x000000fa02001986 */ /* 0x0009e2000c101906 */
[C---:B------:R-:W-:Y:S01]  /*908d0*/  IMAD.WIDE R166, R168.reuse, 0x4, R6 ;  /* 0x00000004a8a67825 */ /* 0x040fe200078e0206 */
[----:B------:R-:W-:Y:S02]  /*908e0*/  ISETP.LT.AND P1, PT, R139, c[0x0][0x178], !P4 ;  /* 0x00005e008b007a0c */ /* 0x000fe40006721270 */
[----:B-1----:R-:W2:Y:S01]  /*908f0*/  LDL.LU R244, [R1+0xdb4] ;  /* 0x000db40001f47983 */ /* 0x002ea20000300800 */
[----:B------:R-:W-:-:S04]  /*90900*/  IMAD.WIDE R164, R168, 0x4, R160 ;  /* 0x00000004a8a47825 */ /* 0x000fc800078e02a0 */
[----:B------:R-:W2:Y:S02]  /*90910*/  LDL.LU R172, [R1+0x1f20] ;  /* 0x001f200001ac7983 */ /* 0x000ea40000300800 */
[----:B----4-:R-:W-:Y:S01]  /*90920*/  IMAD.WIDE R2, R168, 0x4, R4 ;  /* 0x00000004a8027825 */ /* 0x010fe200078e0204 */
[----:B------:R1:W-:Y:S03]  /*90930*/  @P3 STG.E [R164.64], R249 ;  /* 0x000000f9a4003986 */ /* 0x0003e6000c101906 */
[----:B------:R4:W-:Y:S02]  /*90940*/  @P6 STG.E [R166.64], R248 ;  /* 0x000000f8a6006986 */ /* 0x0009e4000c101906 */
[----:B------:R4:W-:Y:S01]  /*90950*/  @P2 STG.E [R2.64], R173 ;  /* 0x000000ad02002986 */ /* 0x0009e2000c101906 */
[----:B------:R-:W-:Y:S01]  /*90960*/  ISETP.LT.AND P6, PT, R99, c[0x0][0x178], !P4 ;  /* 0x00005e0063007a0c */ /* 0x000fe200067c1270 */
[----:B-1----:R-:W2:Y:S01]  /*90970*/  LDL.LU R249, [R1+0x1e90] ;  /* 0x001e900001f97983 */ /* 0x002ea20000300800 */
[----:B------:R-:W-:-:S04]  /*90980*/  IMAD.WIDE R164, R169, 0x4, R162 ;  /* 0x00000004a9a47825 */ /* 0x000fc800078e02a2 */
[----:B----4-:R-:W4:Y:S02]  /*90990*/  LDL.LU R248, [R1+0x18e0] ;  /* 0x0018e00001f87983 */ /* 0x010f240000300800 */
[----:B------:R-:W4:Y:S02]  /*909a0*/  LDL.LU R173, [R1+0x1170] ;  /* 0x0011700001ad7983 */ /* 0x000f240000300800 */
[C---:B------:R-:W-:Y:S01]  /*909b0*/  IMAD.WIDE R2, R169.reuse, 0x4, R160 ;  /* 0x00000004a9027825 */ /* 0x040fe200078e02a0 */
[----:B------:R1:W-:Y:S04]  /*909c0*/  @P0 STG.E [R164.64], R175 ;  /* 0x000000afa4000986 */ /* 0x0003e8000c101906 */
[----:B-1----:R-:W4:Y:S01]  /*909d0*/  LDL.LU R175, [R1+0x1f24] ;  /* 0x001f240001af7983 */ /* 0x002f220000300800 */
[----:B------:R-:W-:-:S03]  /*909e0*/  IMAD.WIDE R164, R169, 0x4, R6 ;  /* 0x00000004a9a47825 */ /* 0x000fc600078e0206 */
[----:B---3--:R1:W-:Y:S04]  /*909f0*/  @P1 STG.E [R2.64], R243 ;  /* 0x000000f302001986 */ /* 0x0083e8000c101906 */
[----:B-1----:R-:W3:Y:S04]  /*90a00*/  LDL.LU R243, [R1+0x1e94] ;  /* 0x001e940001f37983 */ /* 0x002ee80000300800 */
[----:B--2---:R1:W-:Y:S04]  /*90a10*/  @P6 STG.E [R164.64], R245 ;  /* 0x000000f5a4006986 */ /* 0x0043e8000c101906 */
[----:B-1----:R-:W2:Y:S01]  /*90a20*/  LDL.LU R245, [R1+0x18e4] ;  /* 0x0018e40001f57983 */ /* 0x002ea20000300800 */
[----:B------:R-:W-:-:S02]  /*90a30*/  IADD3 R166, R252, 0x18d, RZ ;  /* 0x0000018dfca67810 */ /* 0x000fc40007ffe0ff */
[----:B------:R-:W-:Y:S02]  /*90a40*/  ISETP.LT.AND P4, PT, R174, c[0x0][0x178], !P4 ;  /* 0x00005e00ae007a0c */ /* 0x000fe40006781270 */
[----:B------:R-:W-:Y:S01]  /*90a50*/  ISETP.GE.AND P3, PT, R166, c[0x0][0x17c], PT ;  /* 0x00005f00a6007a0c */ /* 0x000fe20003f66270 */
[----:B------:R-:W-:Y:S01]  /*90a60*/  IADD3 R166, R252, 0x18e, RZ ;  /* 0x0000018efca67810 */ /* 0x000fe20007ffe0ff */
[----:B------:R-:W-:Y:S02]  /*90a70*/  ISETP.LT.AND P0, PT, R138, c[0x0][0x178], !P5 ;  /* 0x00005e008a007a0c */ /* 0x000fe40006f01270 */
[----:B------:R-:W-:Y:S02]  /*90a80*/  ISETP.LT.AND P1, PT, R139, c[0x0][0x178], !P5 ;  /* 0x00005e008b007a0c */ /* 0x000fe40006f21270 */
[C---:B------:R-:W-:Y:S02]  /*90a90*/  IADD3 R168, R169.reuse, c[0x0][0x198], RZ ;  /* 0x00006600a9a87a10 */ /* 0x040fe40007ffe0ff */
[----:B------:R-:W-:Y:S01]  /*90aa0*/  ISETP.GE.AND P2, PT, R166, c[0x0][0x17c], PT ;  /* 0x00005f00a6007a0c */ /* 0x000fe20003f46270 */
[----:B------:R-:W-:Y:S01]  /*90ab0*/  IMAD.WIDE R166, R169, 0x4, R4 ;  /* 0x00000004a9a67825 */ /* 0x000fe200078e0204 */
[----:B------:R-:W-:-:S03]  /*90ac0*/  ISETP.LT.AND P6, PT, R99, c[0x0][0x178], !P5 ;  /* 0x00005e0063007a0c */ /* 0x000fc60006fc1270 */
[----:B------:R-:W-:Y:S02]  /*90ad0*/  ISETP.LT.AND P5, PT, R174, c[0x0][0x178], !P5 ;  /* 0x00005e00ae007a0c */ /* 0x000fe40006fa1270 */
[----:B------:R-:W-:-:S04]  /*90ae0*/  IMAD.WIDE R2, R168, 0x4, R162 ;  /* 0x00000004a8027825 */ /* 0x000fc800078e02a2 */
[----:B------:R-:W-:Y:S01]  /*90af0*/  IMAD.WIDE R164, R168, 0x4, R160 ;  /* 0x00000004a8a47825 */ /* 0x000fe200078e02a0 */
[----:B------:R1:W-:Y:S01]  /*90b00*/  @P4 STG.E [R166.64], R244 ;  /* 0x000000f4a6004986 */ /* 0x0003e2000c101906 */
[----:B------:R-:W-:Y:S02]  /*90b10*/  ISETP.LT.AND P4, PT, R138, c[0x0][0x178], !P3 ;  /* 0x00005e008a007a0c */ /* 0x000fe40005f81270 */
[----:B------:R-:W-:Y:S01]  /*90b20*/  IADD3 R169, R168, c[0x0][0x198], RZ ;  /* 0x00006600a8a97a10 */ /* 0x000fe20007ffe0ff */
[----:B------:R1:W-:Y:S04]  /*90b30*/  @P0 STG.E [R2.64], R172 ;  /* 0x000000ac02000986 */ /* 0x0003e8000c101906 */
[----:B-1----:R-:W2:Y:S01]  /*90b40*/  LDL.LU R244, [R1+0x1174] ;  /* 0x0011740001f47983 */ /* 0x002ea20000300800 */
[----:B------:R-:W-:Y:S01]  /*90b50*/  IADD3 R166, R252, 0x18f, RZ ;  /* 0x0000018ffca67810 */ /* 0x000fe20007ffe0ff */
[----:B------:R-:W2:Y:S02]  /*90b60*/  LDL.LU R251, [R1+0x1f30] ;  /* 0x001f300001fb7983 */ /* 0x000ea40000300800 */
[----:B------:R-:W2:Y:S02]  /*90b70*/  LDL.LU R250, [R1+0x1ef0] ;  /* 0x001ef00001fa7983 */ /* 0x000ea40000300800 */
[----:B------:R-:W-:Y:S01]  /*90b80*/  IMAD.WIDE R2, R168, 0x4, R6 ;  /* 0x00000004a8027825 */ /* 0x000fe200078e0206 */
[----:B------:R-:W-:Y:S01]  /*90b90*/  ISETP.GE.AND P0, PT, R166, c[0x0][0x17c], PT ;  /* 0x00005f00a6007a0c */ /* 0x000fe20003f06270 */
[----:B------:R1:W-:Y:S02]  /*90ba0*/  @P1 STG.E [R164.64], R249 ;  /* 0x000000f9a4001986 */ /* 0x0003e4000c101906 */
[----:B------:R-:W-:Y:S01]  /*90bb0*/  IMAD.WIDE R166, R168, 0x4, R4 ;  /* 0x00000004a8a67825 */ /* 0x000fe200078e0204 */
[----:B------:R-:W-:-:S03]  /*90bc0*/  ISETP.LT.AND P1, PT, R139, c[0x0][0x178], !P3 ;  /* 0x00005e008b007a0c */ /* 0x000fc60005f21270 */
[----:B----4-:R4:W-:Y:S01]  /*90bd0*/  @P6 STG.E [R2.64], R248 ;  /* 0x000000f802006986 */ /* 0x0109e2000c101906 */
[----:B------:R4:W-:Y:S01]  /*90be0*/  @P5 STG.E [R166.64], R173 ;  /* 0x000000ada6005986 */ /* 0x0009e2000c101906 */
[----:B------:R-:W-:Y:S01]  /*90bf0*/  ISETP.LT.AND P5, PT, R99, c[0x0][0x178], !P3 ;  /* 0x00005e0063007a0c */ /* 0x000fe20005fa1270 */
[C---:B-1----:R-:W-:Y:S02]  /*90c00*/  IMAD.WIDE R164, R169.reuse, 0x4, R162 ;  /* 0x00000004a9a47825 */ /* 0x042fe400078e02a2 */
[----:B------:R-:W2:Y:S02]  /*90c10*/  LDL.LU R249, [R1+0x1900] ;  /* 0x0019000001f97983 */ /* 0x000ea40000300800 */
[----:B----4-:R-:W4:Y:S02]  /*90c20*/  LDL.LU R248, [R1+0x1180] ;  /* 0x0011800001f87983 */ /* 0x010f240000300800 */
[----:B------:R1:W-:Y:S04]  /*90c30*/  @P4 STG.E [R164.64], R175 ;  /* 0x000000afa4004986 */ /* 0x0003e8000c101906 */
[----:B------:R-:W4:Y:S01]  /*90c40*/  LDL.LU R173, [R1+0x1f34] ;  /* 0x001f340001ad7983 */ /* 0x000f220000300800 */
[----:B------:R-:W-:-:S04]  /*90c50*/  IMAD.WIDE R2, R169, 0x4, R6 ;  /* 0x00000004a9027825 */ /* 0x000fc800078e0206 */
[----:B-1----:R-:W-:Y:S01]  /*90c60*/  IMAD.WIDE R164, R169, 0x4, R160 ;  /* 0x00000004a9a47825 */ /* 0x002fe200078e02a0 */
[----:B------:R-:W4:Y:S04]  /*90c70*/  LDL.LU R175, [R1+0x1ef4] ;  /* 0x001ef40001af7983 */ /* 0x000f280000300800 */
[----:B---3--:R1:W-:Y:S04]  /*90c80*/  @P1 STG.E [R164.64], R243 ;  /* 0x000000f3a4001986 */ /* 0x0083e8000c101906 */
[----:B-1----:R-:W3:Y:S04]  /*90c90*/  LDL.LU R243, [R1+0x1904] ;  /* 0x0019040001f37983 */ /* 0x002ee80000300800 */
[----:B--2---:R1:W-:Y:S04]  /*90ca0*/  @P5 STG.E [R2.64], R245 ;  /* 0x000000f502005986 */ /* 0x0043e8000c101906 */
[----:B-1----:R-:W2:Y:S01]  /*90cb0*/  LDL.LU R245, [R1+0x1184] ;  /* 0x0011840001f57983 */ /* 0x002ea20000300800 */
[----:B------:R-:W-:-:S02]  /*90cc0*/  ISETP.LT.AND P3, PT, R174, c[0x0][0x178], !P3 ;  /* 0x00005e00ae007a0c */ /* 0x000fc40005f61270 */
[----:B------:R-:W-:Y:S02]  /*90cd0*/  ISETP.LT.AND P6, PT, R138, c[0x0][0x178], !P2 ;  /* 0x00005e008a007a0c */ /* 0x000fe400057c1270 */
[----:B------:R-:W-:Y:S02]  /*90ce0*/  ISETP.LT.AND P4, PT, R139, c[0x0][0x178], !P2 ;  /* 0x00005e008b007a0c */ /* 0x000fe40005781270 */
[C---:B------:R-:W-:Y:S01]  /*90cf0*/  IADD3 R168, R169.reuse, c[0x0][0x198], RZ ;  /* 0x00006600a9a87a10 */ /* 0x040fe20007ffe0ff */
[----:B------:R-:W-:-:S04]  /*90d00*/  IMAD.WIDE R166, R169, 0x4, R4 ;  /* 0x00000004a9a67825 */ /* 0x000fc800078e0204 */
[----:B------:R-:W-:-:S04]  /*90d10*/  IMAD.WIDE R164, R168, 0x4, R162 ;  /* 0x00000004a8a47825 */ /* 0x000fc800078e02a2 */
[----:B------:R-:W-:Y:S01]  /*90d20*/  IMAD.WIDE R2, R168, 0x4, R160 ;  /* 0x00000004a8027825 */ /* 0x000fe200078e02a0 */
[----:B------:R-:W-:Y:S01]  /*90d30*/  IADD3 R170, R252, 0x190, RZ ;  /* 0x00000190fcaa7810 */ /* 0x000fe20007ffe0ff */
[----:B------:R1:W-:Y:S01]  /*90d40*/  @P3 STG.E [R166.64], R244 ;  /* 0x000000f4a6003986 */ /* 0x0003e2000c101906 */
[----:B------:R-:W-:Y:S01]  /*90d50*/  ISETP.LT.AND P3, PT, R99, c[0x0][0x178], !P2 ;  /* 0x00005e0063007a0c */ /* 0x000fe20005761270 */
[----:B------:R1:W-:Y:S01]  /*90d60*/  @P6 STG.E [R164.64], R251 ;  /* 0x000000fba4006986 */ /* 0x0003e2000c101906 */
[----:B------:R-:W-:Y:S02]  /*90d70*/  ISETP.LT.AND P2, PT, R174, c[0x0][0x178], !P2 ;  /* 0x00005e00ae007a0c */ /* 0x000fe40005741270 */
[----:B------:R-:W-:Y:S02]  /*90d80*/  ISETP.LT.AND P6, PT, R138, c[0x0][0x178], !P0 ;  /* 0x00005e008a007a0c */ /* 0x000fe400047c1270 */
[----:B------:R-:W-:Y:S01]  /*90d90*/  ISETP.LT.AND P5, PT, R139, c[0x0][0x178], !P0 ;  /* 0x00005e008b007a0c */ /* 0x000fe200047a1270 */
[----:B------:R1:W-:Y:S01]  /*90da0*/  @P4 STG.E [R2.64], R250 ;  /* 0x000000fa02004986 */ /* 0x0003e2000c101906 */
[----:B------:R-:W-:-:S02]  /*90db0*/  ISETP.GE.AND P1, PT, R170, c[0x0][0x17c], PT ;  /* 0x00005f00aa007a0c */ /* 0x000fc40003f26270 */
[----:B------:R-:W-:Y:S01]  /*90dc0*/  ISETP.LT.AND P4, PT, R99, c[0x0][0x178], !P0 ;  /* 0x00005e0063007a0c */ /* 0x000fe20004781270 */
[----:B------:R-:W-:Y:S01]  /*90dd0*/  IADD3 R170, R168, c[0x0][0x198], RZ ;  /* 0x00006600a8aa7a10 */ /* 0x000fe20007ffe0ff */
[----:B------:R-:W-:Y:S02]  /*90de0*/  ISETP.LT.AND P0, PT, R174, c[0x0][0x178], !P0 ;  /* 0x00005e00ae007a0c */ /* 0x000fe40004701270 */
[----:B------:R-:W-:Y:S01]  /*90df0*/  IADD3 R171, R252, 0x191, RZ ;  /* 0x00000191fcab7810 */ /* 0x000fe20007ffe0ff */
[----:B-1----:R-:W2:Y:S01]  /*90e00*/  LDL.LU R244, [R1+0x1418] ;  /* 0x0014180001f47983 */ /* 0x002ea20000300800 */
[----:B------:R-:W2:Y:S02]  /*90e10*/  LDL.LU R251, [R1+0x141c] ;  /* 0x00141c0001fb7983 */ /* 0x000ea40000300800 */
[----:B------:R-:W-:-:S04]  /*90e20*/  IMAD.WIDE R164, R168, 0x4, R4 ;  /* 0x00000004a8a47825 */ /* 0x000fc800078e0204 */
[----:B------:R-:W-:-:S04]  /*90e30*/  IMAD.WIDE R2, R168, 0x4, R6 ;  /* 0x00000004a8027825 */ /* 0x000fc800078e0206 */
[----:B------:R-:W-:-:S04]  /*90e40*/  IMAD.WIDE R166, R170, 0x4, R162 ;  /* 0x00000004aaa67825 */ /* 0x000fc800078e02a2 */
[C---:B------:R-:W-:Y:S01]  /*90e50*/  IMAD.WIDE R168, R170.reuse, 0x4, R160 ;  /* 0x00000004aaa87825 */ /* 0x040fe200078e02a0 */
[----:B------:R-:W2:Y:S04]  /*90e60*/  LDL.LU R250, [R1+0xe4c] ;  /* 0x000e4c0001fa7983 */ /* 0x000ea80000300800 */
[----:B------:R1:W-:Y:S01]  /*90e70*/  @P3 STG.E [R2.64], R249 ;  /* 0x000000f902003986 */ /* 0x0003e2000c101906 */
[----:B----4-:R-:W-:Y:S02]  /*90e80*/  @P2 STG.E [R164.64], R248 ;  /* 0x000000f8a4002986 */ /* 0x010fe4000c101906 */
[----:B------:R4:W-:Y:S01]  /*90e90*/  @P6 STG.E [R166.64], R173 ;  /* 0x000000ada6006986 */ /* 0x0009e2000c101906 */
[----:B------:R-:W-:Y:S01]  /*90ea0*/  ISETP.GE.AND P3, PT, R171, c[0x0][0x17c], PT ;  /* 0x00005f00ab007a0c */ /* 0x000fe20003f66270 */
[C---:B-1----:R-:W-:Y:S01]  /*90eb0*/  IMAD.WIDE R2, R170.reuse, 0x4, R6 ;  /* 0x00000004aa027825 */ /* 0x042fe200078e0206 */
[----:B------:R1:W-:Y:S04]  /*90ec0*/  @P5 STG.E [R168.64], R175 ;  /* 0x000000afa8005986 */ /* 0x0003e8000c101906 */
[----:B----4-:R-:W4:Y:S01]  /*90ed0*/  LDL.LU R173, [R1+0xb7c] ;  /* 0x000b7c0001ad7983 */ /* 0x010f220000300800 */
[----:B------:R-:W-:-:S03]  /*90ee0*/  IADD3 R171, R170, c[0x0][0x198], RZ ;  /* 0x00006600aaab7a10 */ /* 0x000fc60007ffe0ff */
[----:B-1----:R-:W4:Y:S04]  /*90ef0*/  LDL.LU R175, [R1+0x6bc] ;  /* 0x0006bc0001af7983 */ /* 0x002f280000300800 */
[----:B---3--:R1:W-:Y:S02]  /*90f00*/  @P4 STG.E [R2.64], R243 ;  /* 0x000000f302004986 */ /* 0x0083e4000c101906 */
[----:B-1----:R-:W-:Y:S02]  /*90f10*/  IMAD.WIDE R2, R170, 0x4, R4 ;  /* 0x00000004aa027825 */ /* 0x002fe400078e0204 */
[----:B------:R-:W3:Y:S04]  /*90f20*/  LDL.LU R170, [R1+0x6b8] ;  /* 0x0006b80001aa7983 */ /* 0x000ee80000300800 */
[----:B--2---:R1:W-:Y:S04]  /*90f30*/  @P0 STG.E [R2.64], R245 ;  /* 0x000000f502000986 */ /* 0x0043e8000c101906 */
[----:B-1----:R-:W2:Y:S01]  /*90f40*/  LDL.LU R2, [R1+0xe48] ;  /* 0x000e480001027983 */ /* 0x002ea20000300800 */
[----:B------:R-:W3:Y:S01]  /*90f50*/  LDL.LU R3, [R1+0xb78] ;  /* 0x000b780001037983 */ /* 0x000ee20000300800 */
[----:B------:R-:W-:-:S02]  /*90f60*/  ISETP.LT.AND P6, PT, R138, c[0x0][0x178], !P1 ;  /* 0x00005e008a007a0c */ /* 0x000fc40004fc1270 */
[----:B------:R-:W-:Y:S02]  /*90f70*/  ISETP.LT.AND P5, PT, R139, c[0x0][0x178], !P1 ;  /* 0x00005e008b007a0c */ /* 0x000fe40004fa1270 */
[----:B------:R-:W-:Y:S02]  /*90f80*/  ISETP.LT.AND P2, PT, R99, c[0x0][0x178], !P1 ;  /* 0x00005e0063007a0c */ /* 0x000fe40004f41270 */
[----:B------:R-:W-:Y:S01]  /*90f90*/  ISETP.LT.AND P4, PT, R174, c[0x0][0x178], !P1 ;  /* 0x00005e00ae007a0c */ /* 0x000fe20004f81270 */
[----:B------:R-:W-:-:S04]  /*90fa0*/  IMAD.WIDE R164, R171, 0x4, R162 ;  /* 0x00000004aba47825 */ /* 0x000fc800078e02a2 */
[----:B------:R-:W-:Y:S01]  /*90fb0*/  IMAD.WIDE R166, R171, 0x4, R160 ;  /* 0x00000004aba67825 */ /* 0x000fe200078e02a0 */
[----:B------:R-:W-:-:S03]  /*90fc0*/  IADD3 R172, R252, 0x192, RZ ;  /* 0x00000192fcac7810 */ /* 0x000fc60007ffe0ff */
[----:B------:R-:W-:Y:S01]  /*90fd0*/  IMAD.WIDE R168, R171, 0x4, R6 ;  /* 0x00000004aba87825 */ /* 0x000fe200078e0206 */
[----:B------:R-:W-:Y:S02]  /*90fe0*/  ISETP.GE.AND P1, PT, R172, c[0x0][0x17c], PT ;  /* 0x00005f00ac007a0c */ /* 0x000fe40003f26270 */
[----:B------:R-:W4:Y:S04]  /*90ff0*/  LDL.LU R172, [R1+0x1408] ;  /* 0x0014080001ac7983 */ /* 0x000f280000300800 */
[----:B------:R1:W-:Y:S01]  /*91000*/  @P6 STG.E [R164.64], R244 ;  /* 0x000000f4a4006986 */ /* 0x0003e2000c101906 */
[----:B------:R-:W4:Y:S02]  /*91010*/  LDL.LU R249, [R1+0xb88] ;  /* 0x000b880001f97983 */ /* 0x000f240000300800 */
[----:B------:R-:W4:Y:S02]  /*91020*/  LDL.LU R248, [R1+0x6c8] ;  /* 0x0006c80001f87983 */ /* 0x000f240000300800 */
[----:B------:R-:W4:Y:S01]  /*91030*/  LDL.LU R243, [R1+0x1b1c] ;  /* 0x001b1c0001f37983 */ /* 0x000f220000300800 */
[----:B------:R-:W4:Y:S04]  /*91040*/  LDL.LU R245, [R1+0x140c] ;  /* 0x00140c0001f57983 */ /* 0x000f280000300800 */
[----:B-1----:R-:W4:Y:S01]  /*91050*/  LDL.LU R244, [R1+0x32b0] ;  /* 0x0032b00001f47983 */ /* 0x002f220000300800 */
[----:B------:R-:W-:-:S02]  /*91060*/  ISETP.LT.AND P0, PT, R139, c[0x0][0x178], !P3 ;  /* 0x00005e008b007a0c */ /* 0x000fc40005f01270 */
[----:B------:R-:W-:Y:S02]  /*91070*/  ISETP.LT.AND P6, PT, R99, c[0x0][0x178], !P3 ;  /* 0x00005e0063007a0c */ /* 0x000fe40005fc1270 */
[C---:B------:R-:W-:Y:S01]  /*91080*/  IADD3 R164, R171.reuse, c[0x0][0x198], RZ ;  /* 0x00006600aba47a10 */ /* 0x040fe20007ffe0ff */
[----:B--2---:R-:W-:Y:S01]  /*91090*/  @P5 STG.E [R166.64], R2 ;  /* 0x00000002a6005986 */ /* 0x004fe2000c101906 */
[----:B---3--:R1:W-:Y:S02]  /*910a0*/  @P2 STG.E [R168.64], R3 ;  /* 0x00000003a8002986 */ /* 0x0083e4000c101906 */
[----:B-1----:R-:W-:-:S05]  /*910b0*/  IMAD.WIDE R2, R171, 0x4, R4 ;  /* 0x00000004ab027825 */ /* 0x002fca00078e0204 */
[----:B------:R1:W-:Y:S04]  /*910c0*/  @P4 STG.E [R2.64], R170 ;  /* 0x000000aa02004986 */ /* 0x0003e8000c101906 */
[----:B-1----:R-:W2:Y:S01]  /*910d0*/  LDL.LU R3, [R1+0x1b18] ;  /* 0x001b180001037983 */ /* 0x002ea20000300800 */
[----:B------:R-:W-:Y:S01]  /*910e0*/  ISETP.LT.AND P5, PT, R138, c[0x0][0x178], !P3 ;  /* 0x00005e008a007a0c */ /* 0x000fe20005fa1270 */
[----:B------:R-:W-:-:S04]  /*910f0*/  IMAD.WIDE R170, R164, 0x4, R162 ;  /* 0x00000004a4aa7825 */ /* 0x000fc800078e02a2 */
[----:B------:R-:W-:-:S04]  /*91100*/  IMAD.WIDE R168, R164, 0x4, R160 ;  /* 0x00000004a4a87825 */ /* 0x000fc800078e02a0 */
[----:B------:R-:W-:-:S04]  /*91110*/  IMAD.WIDE R166, R164, 0x4, R6 ;  /* 0x00000004a4a67825 */ /* 0x000fc800078e0206 */
[----:B------:R-:W-:Y:S01]  /*91120*/  @P5 STG.E [R170.64], R251 ;  /* 0x000000fbaa005986 */ /* 0x000fe2000c101906 */
[----:B------:R-:W-:Y:S02]  /*91130*/  @P0 STG.E [R168.64], R250 ;  /* 0x000000faa8000986 */ /* 0x000fe4000c101906 */
[----:B----4-:R1:W-:Y:S02]  /*91140*/  @P6 STG.E [R166.64], R173 ;  /* 0x000000ada6006986 */ /* 0x0103e4000c101906 */
[----:B-1----:R-:W3:Y:S01]  /*91150*/  LDL.LU R173, [R1+0xb8c] ;  /* 0x000b8c0001ad7983 */ /* 0x002ee20000300800 */
[----:B------:R-:W-:Y:S02]  /*91160*/  ISETP.LT.AND P3, PT, R174, c[0x0][0x178], !P3 ;  /* 0x00005e00ae007a0c */ /* 0x000fe40005f61270 */
[----:B------:R-:W-:Y:S02]  /*91170*/  ISETP.LT.AND P4, PT, R138, c[0x0][0x178], !P1 ;  /* 0x00005e008a007a0c */ /* 0x000fe40004f81270 */
[----:B------:R-:W-:-:S02]  /*91180*/  IADD3 R165, R252, 0x193, RZ ;  /* 0x00000193fca57810 */ /* 0x000fc40007ffe0ff */
[C---:B------:R-:W-:Y:S02]  /*91190*/  IADD3 R2, R164.reuse, c[0x0][0x198], RZ ;  /* 0x00006600a4027a10 */ /* 0x040fe40007ffe0ff */
[----:B------:R-:W-:Y:S01]  /*911a0*/  ISETP.GE.AND P2, PT, R165, c[0x0][0x17c], PT ;  /* 0x00005f00a5007a0c */ /* 0x000fe20003f46270 */
[----:B------:R-:W-:-:S04]  /*911b0*/  IMAD.WIDE R164, R164, 0x4, R4 ;  /* 0x00000004a4a47825 */ /* 0x000fc800078e0204 */
[----:B------:R-:W-:Y:S01]  /*911c0*/  IMAD.WIDE R170, R2, 0x4, R162 ;  /* 0x0000000402aa7825 */ /* 0x000fe200078e02a2 */
[----:B------:R1:W-:Y:S01]  /*911d0*/  @P3 STG.E [R164.64], R175 ;  /* 0x000000afa4003986 */ /* 0x0003e2000c101906 */
[C---:B------:R-:W-:Y:S02]  /*911e0*/  ISETP.LT.AND P3, PT, R139.reuse, c[0x0][0x178], !P1 ;  /* 0x00005e008b007a0c */ /* 0x040fe40004f61270 */
[----:B------:R-:W-:Y:S02]  /*911f0*/  ISETP.LT.AND P0, PT, R174, c[0x0][0x178], !P1 ;  /* 0x00005e00ae007a0c */ /* 0x000fe40004f01270 */
[----:B------:R-:W-:Y:S01]  /*91200*/  ISETP.LT.AND P6, PT, R138, c[0x0][0x178], !P2 ;  /* 0x00005e008a007a0c */ /* 0x000fe200057c1270 */
[C---:B------:R-:W-:Y:S01]  /*91210*/  IMAD.WIDE R166, R2.reuse, 0x4, R160 ;  /* 0x0000000402a67825 */ /* 0x040fe200078e02a0 */
[----:B------:R-:W-:Y:S01]  /*91220*/  ISETP.LT.AND P5, PT, R139, c[0x0][0x178], !P2 ;  /* 0x00005e008b007a0c */ /* 0x000fe200057a1270 */
[----:B-1----:R-:W4:Y:S02]  /*91230*/  LDL.LU R175, [R1+0x6cc] ;  /* 0x0006cc0001af7983 */ /* 0x002f240000300800 */
[----:B------:R-:W3:Y:S02]  /*91240*/  LDL.LU R251, [R1+0x1d18] ;  /* 0x001d180001fb7983 */ /* 0x000ee40000300800 */
[----:B------:R-:W-:-:S04]  /*91250*/  IMAD.WIDE R164, R2, 0x4, R6 ;  /* 0x0000000402a47825 */ /* 0x000fc800078e0206 */
[----:B------:R-:W4:Y:S01]  /*91260*/  LDL.LU R250, [R1+0x1478] ;  /* 0x0014780001fa7983 */ /* 0x000f220000300800 */
[----:B--2---:R1:W-:Y:S01]  /*91270*/  @P4 STG.E [R170.64], R3 ;  /* 0x00000003aa004986 */ /* 0x0043e2000c101906 */
[----:B------:R-:W-:Y:S01]  /*91280*/  ISETP.LT.AND P4, PT, R99, c[0x0][0x178], !P1 ;  /* 0x00005e0063007a0c */ /* 0x000fe20004f81270 */
[----:B------:R2:W-:Y:S01]  /*91290*/  @P3 STG.E [R166.64], R172 ;  /* 0x000000aca6003986 */ /* 0x0005e2000c101906 */
[----:B-1----:R-:W-:Y:S02]  /*912a0*/  IADD3 R3, R252, 0x194, RZ ;  /* 0x00000194fc037810 */ /* 0x002fe40007ffe0ff */
[----:B------:R-:W-:-:S09]  /*912b0*/  IADD3 R170, R2, c[0x0][0x198], RZ ;  /* 0x0000660002aa7a10 */ /* 0x000fd20007ffe0ff */
[----:B------:R1:W-:Y:S01]  /*912c0*/  @P4 STG.E [R164.64], R249 ;  /* 0x000000f9a4004986 */ /* 0x0003e2000c101906 */
[----:B------:R-:W-:Y:S01]  /*912d0*/  ISETP.GE.AND P1, PT, R3, c[0x0][0x17c], PT ;  /* 0x00005f0003007a0c */ /* 0x000fe20003f26270 */
[----:B------:R-:W-:-:S04]  /*912e0*/  IMAD.WIDE R2, R2, 0x4, R4 ;  /* 0x0000000402027825 */ /* 0x000fc800078e0204 */
[----:B------:R-:W-:-:S04]  /*912f0*/  IMAD.WIDE R168, R170, 0x4, R162 ;  /* 0x00000004aaa87825 */ /* 0x000fc800078e02a2 */
[C---:B--2---:R-:W-:Y:S01]  /*91300*/  IMAD.WIDE R166, R170.reuse, 0x4, R160 ;  /* 0x00000004aaa67825 */ /* 0x044fe200078e02a0 */
[----:B-1----:R-:W2:Y:S04]  /*91310*/  LDL.LU R249, [R1+0xe68] ;  /* 0x000e680001f97983 */ /* 0x002ea80000300800 */
[----:B------:R1:W-:Y:S01]  /*91320*/  @P0 STG.E [R2.64], R248 ;  /* 0x000000f802000986 */ /* 0x0003e2000c101906 */
[----:B------:R1:W-:Y:S02]  /*91330*/  @P6 STG.E [R168.64], R243 ;  /* 0x000000f3a8006986 */ /* 0x0003e4000c101906 */
[----:B------:R1:W-:Y:S02]  /*91340*/  @P5 STG.E [R166.64], R245 ;  /* 0x000000f5a6005986 */ /* 0x0003e4000c101906 */
[----:B-1----:R-:W2:Y:S01]  /*91350*/  LDL.LU R248, [R1+0x898] ;  /* 0x0008980001f87983 */ /* 0x002ea20000300800 */
[----:B------:R-:W2:Y:S02]  /*91360*/  LDL.LU R243, [R1+0x1d1c] ;  /* 0x001d1c0001f37983 */ /* 0x000ea40000300800 */
[----:B------:R-:W2:Y:S01]  /*91370*/  LDL.LU R245, [R1+0x147c] ;  /* 0x00147c0001f57983 */ /* 0x000ea20000300800 */
[----:B------:R-:W-:Y:S01]  /*91380*/  ISETP.LT.AND P3, PT, R99, c[0x0][0x178], !P2 ;  /* 0x00005e0063007a0c */ /* 0x000fe20005761270 */
[----:B------:R-:W-:-:S12]  /*91390*/  IMAD.WIDE R2, R170, 0x4, R6 ;  /* 0x00000004aa027825 */ /* 0x000fd800078e0206 */
[----:B---3--:R1:W-:Y:S04]  /*913a0*/  @P3 STG.E [R2.64], R173 ;  /* 0x000000ad02003986 */ /* 0x0083e8000c101906 */
[----:B-1----:R-:W3:Y:S01]  /*913b0*/  LDL.LU R173, [R1+0xe6c] ;  /* 0x000e6c0001ad7983 */ /* 0x002ee20000300800 */
[----:B------:R-:W-:Y:S02]  /*913c0*/  ISETP.LT.AND P2, PT, R174, c[0x0][0x178], !P2 ;  /* 0x00005e00ae007a0c */ /* 0x000fe40005741270 */
[----:B------:R-:W-:Y:S02]  /*913d0*/  ISETP.LT.AND P5, PT, R138, c[0x0][0x178], !P1 ;  /* 0x00005e008a007a0c */ /* 0x000fe40004fa1270 */
[----:B------:R-:W-:Y:S02]  /*913e0*/  IADD3 R168, R170, c[0x0][0x198], RZ ;  /* 0x00006600aaa87a10 */ /* 0x000fe40007ffe0ff */
[----:B------:R-:W-:-:S02]  /*913f0*/  IADD3 R171, R252, 0x195, RZ ;  /* 0x00000195fcab7810 */ /* 0x000fc40007ffe0ff */
[----:B------:R-:W-:Y:S02]  /*91400*/  ISETP.LT.AND P0, PT, R139, c[0x0][0x178], !P1 ;  /* 0x00005e008b007a0c */ /* 0x000fe40004f01270 */
[----:B------:R-:W-:Y:S01]  /*91410*/  ISETP.LT.AND P4, PT, R99, c[0x0][0x178], !P1 ;  /* 0x00005e0063007a0c */ /* 0x000fe20004f81270 */
[----:B------:R-:W-:-:S04]  /*91420*/  IMAD.WIDE R164, R170, 0x4, R4 ;  /* 0x00000004aaa47825 */ /* 0x000fc800078e0204 */
[----:B------:R-:W-:Y:S01]  /*91430*/  IMAD.WIDE R166, R168, 0x4, R162 ;  /* 0x00000004a8a67825 */ /* 0x000fe200078e02a2 */
[----:B------:R-:W-:Y:S02]  /*91440*/  ISETP.GE.AND P6, PT, R171, c[0x0][0x17c], PT ;  /* 0x00005f00ab007a0c */ /* 0x000fe40003fc6270 */
[----:B------:R-:W-:Y:S02]  /*91450*/  IADD3 R169, R252, 0x196, RZ ;  /* 0x00000196fca97810 */ /* 0x000fe40007ffe0ff */
[----:B------:R-:W-:Y:S01]  /*91460*/  ISETP.LT.AND P1, PT, R174, c[0x0][0x178], !P1 ;  /* 0x00005e00ae007a0c */ /* 0x000fe20004f21270 */
[----:B------:R-:W-:Y:S01]  /*91470*/  IMAD.WIDE R2, R168, 0x4, R6 ;  /* 0x00000004a8027825 */ /* 0x000fe200078e0206 */
[----:B----4-:R1:W-:Y:S03]  /*91480*/  @P2 STG.E [R164.64], R175 ;  /* 0x000000afa4002986 */ /* 0x0103e6000c101906 */
[----:B------:R4:W-:Y:S01]  /*91490*/  @P5 STG.E [R166.64], R251 ;  /* 0x000000fba6005986 */ /* 0x0009e2000c101906 */
[----:B------:R-:W-:-:S02]  /*914a0*/  ISETP.LT.AND P2, PT, R138, c[0x0][0x178], !P6 ;  /* 0x00005e008a007a0c */ /* 0x000fc40007741270 */
[----:B------:R-:W-:Y:S02]  /*914b0*/  ISETP.LT.AND P5, PT, R139, c[0x0][0x178], !P6 ;  /* 0x00005e008b007a0c */ /* 0x000fe400077a1270 */
[----:B------:R-:W-:Y:S01]  /*914c0*/  ISETP.GE.AND P3, PT, R169, c[0x0][0x17c], PT ;  /* 0x00005f00a9007a0c */ /* 0x000fe20003f66270 */
[----:B------:R-:W-:Y:S01]  /*914d0*/  IADD3 R169, R168, c[0x0][0x198], RZ ;  /* 0x00006600a8a97a10 */ /* 0x000fe20007ffe0ff */
[----:B------:R-:W-:Y:S01]  /*914e0*/  IADD3 R170, R252, 0x197, RZ ;  /* 0x00000197fcaa7810 */ /* 0x000fe20007ffe0ff */
[----:B-1----:R-:W-:-:S04]  /*914f0*/  IMAD.WIDE R164, R168, 0x4, R160 ;  /* 0x00000004a8a47825 */ /* 0x002fc800078e02a0 */
[C---:B----4-:R-:W-:Y:S01]  /*91500*/  IMAD.WIDE R166, R169.reuse, 0x4, R160 ;  /* 0x00000004a9a67825 */ /* 0x050fe200078e02a0 */
[----:B------:R-:W4:Y:S04]  /*91510*/  LDL.LU R175, [R1+0x89c] ;  /* 0x00089c0001af7983 */ /* 0x000f280000300800 */
[----:B------:R1:W-:Y:S01]  /*91520*/  @P0 STG.E [R164.64], R250 ;  /* 0x000000faa4000986 */ /* 0x0003e2000c101906 */
[----:B------:R-:W4:Y:S01]  /*91530*/  LDL.LU R171, [R1+0x1468] ;  /* 0x0014680001ab7983 */ /* 0x000f220000300800 */
[----:B------:R-:W-:Y:S02]  /*91540*/  ISETP.GE.AND P0, PT, R170, c[0x0][0x17c], PT ;  /* 0x00005f00aa007a0c */ /* 0x000fe40003f06270 */
[----:B------:R-:W4:Y:S01]  /*91550*/  LDL.LU R170, [R1+0x1b28] ;  /* 0x001b280001aa7983 */ /* 0x000f220000300800 */
[----:B------:R-:W4:Y:S02]  /*91560*/  LDL.LU R172, [R1+0x8a8] ;  /* 0x0008a80001ac7983 */ /* 0x000f240000300800 */
[C---:B-1----:R-:W-:Y:S01]  /*91570*/  IMAD.WIDE R164, R169.reuse, 0x4, R162 ;  /* 0x00000004a9a47825 */ /* 0x042fe200078e02a2 */
[----:B--2---:R1:W-:Y:S03]  /*91580*/  @P4 STG.E [R2.64], R249 ;  /* 0x000000f902004986 */ /* 0x0043e6000c101906 */
[----:B-1----:R-:W-:Y:S01]  /*91590*/  IMAD.WIDE R2, R168, 0x4, R4 ;  /* 0x00000004a8027825 */ /* 0x002fe200078e0204 */
[----:B------:R-:W-:-:S04]  /*915a0*/  IADD3 R168, R169, c[0x0][0x198], RZ ;  /* 0x00006600a9a87a10 */ /* 0x000fc80007ffe0ff */
[----:B------:R1:W-:Y:S01]  /*915b0*/  @P1 STG.E [R2.64], R248 ;  /* 0x000000f802001986 */ /* 0x0003e2000c101906 */
[----:B------:R2:W-:Y:S02]  /*915c0*/  @P2 STG.E [R164.64], R243 ;  /* 0x000000f3a4002986 */ /* 0x0005e4000c101906 */
[----:B------:R2:W-:Y:S02]  /*915d0*/  @P5 STG.E [R166.64], R245 ;  /* 0x000000f5a6005986 */ /* 0x0005e4000c101906 */
[C---:B-1----:R-:W-:Y:S01]  /*915e0*/  IMAD.WIDE R2, R169.reuse, 0x4, R6 ;  /* 0x00000004a9027825 */ /* 0x042fe200078e0206 */
[----:B--2---:R-:W2:Y:S03]  /*915f0*/  LDL.LU R243, [R1+0x1e5c] ;  /* 0x001e5c0001f37983 */ /* 0x004ea60000300800 */
[----:B------:R-:W2:Y:S02]  /*91600*/  LDL.LU R245, [R1+0x1b2c] ;  /* 0x001b2c0001f57983 */ /* 0x000ea40000300800 */
[----:B------:R-:W-:-:S02]  /*91610*/  IMAD.WIDE R164, R169, 0x4, R4 ;  /* 0x00000004a9a47825 */ /* 0x000fc400078e0204 */
[----:B------:R-:W2:Y:S01]  /*91620*/  LDL.LU R169, [R1+0x1e58] ;  /* 0x001e580001a97983 */ /* 0x000ea20000300800 */
[----:B------:R-:W-:Y:S01]  /*91630*/  ISETP.LT.AND P4, PT, R99, c[0x0][0x178], !P6 ;  /* 0x00005e0063007a0c */ /* 0x000fe20007781270 */
[----:B------:R-:W2:-:S12]  /*91640*/  LDL.LU R248, [R1+0x146c] ;  /* 0x00146c0001f87983 */ /* 0x000e980000300800 */
[----:B---3--:R1:W-:Y:S04]  /*91650*/  @P4 STG.E [R2.64], R173 ;  /* 0x000000ad02004986 */ /* 0x0083e8000c101906 */
[----:B-1----:R-:W3:Y:S01]  /*91660*/  LDL.LU R173, [R1+0x8ac] ;  /* 0x0008ac0001ad7983 */ /* 0x002ee20000300800 */
[----:B------:R-:W-:Y:S02]  /*91670*/  ISETP.LT.AND P6, PT, R174, c[0x0][0x178], !P6 ;  /* 0x00005e00ae007a0c */ /* 0x000fe400077c1270 */
[----:B------:R-:W-:Y:S02]  /*91680*/  ISETP.LT.AND P5, PT, R138, c[0x0][0x178], !P3 ;  /* 0x00005e008a007a0c */ /* 0x000fe40005fa1270 */
[----:B------:R-:W-:Y:S02]  /*91690*/  ISETP.LT.AND P1, PT, R139, c[0x0][0x178], !P3 ;  /* 0x00005e008b007a0c */ /* 0x000fe40005f21270 */
[----:B------:R-:W-:-:S02]  /*916a0*/  IADD3 R166, R252, 0x198, RZ ;  /* 0x00000198fca67810 */ /* 0x000fc40007ffe0ff */
[----:B------:R-:W-:Y:S01]  /*916b0*/  ISETP.LT.AND P2, PT, R99, c[0x0][0x178], !P3 ;  /* 0x00005e0063007a0c */ /* 0x000fe20005f41270 */
[----:B------:R-:W-:Y:S01]  /*916c0*/  IMAD.WIDE R2, R168, 0x4, R160 ;  /* 0x00000004a8027825 */ /* 0x000fe200078e02a0 */
[----:B------:R-:W3:Y:S01]  /*916d0*/  LDL.LU R251, [R1+0x1e78] ;  /* 0x001e780001fb7983 */ /* 0x000ee20000300800 */
[----:B------:R-:W-:Y:S02]  /*916e0*/  ISETP.GE.AND P4, PT, R166, c[0x0][0x17c], PT ;  /* 0x00005f00a6007a0c */ /* 0x000fe40003f86270 */
[----:B------:R-:W-:Y:S01]  /*916f0*/  IMAD.WIDE R166, R168, 0x4, R162 ;  /* 0x00000004a8a67825 */ /* 0x000fe200078e02a2 */
[----:B------:R-:W-:Y:S01]  /*91700*/  ISETP.LT.AND P3, PT, R174, c[0x0][0x178], !P3 ;  /* 0x00005e00ae007a0c */ /* 0x000fe20005f61270 */
[----:B------:R-:W3:Y:S04]  /*91710*/  LDL.LU R250, [R1+0x1d28] ;  /* 0x001d280001fa7983 */ /* 0x000ee80000300800 */
[----:B----4-:R1:W-:Y:S01]  /*91720*/  @P6 STG.E [R164.64], R175 ;  /* 0x000000afa4006986 */ /* 0x0103e2000c101906 */
[----:B------:R-:W-:Y:S01]  /*91730*/  ISETP.LT.AND P6, PT, R138, c[0x0][0x178], !P0 ;  /* 0x00005e008a007a0c */ /* 0x000fe200047c1270 */
[----:B------:R-:W3:Y:S02]  /*91740*/  LDL.LU R249, [R1+0x16d8] ;  /* 0x0016d80001f97983 */ /* 0x000ee40000300800 */
[----:B-1----:R-:W-:Y:S01]  /*91750*/  IMAD.WIDE R164, R168, 0x4, R6 ;  /* 0x00000004a8a47825 */ /* 0x002fe200078e0206 */
[----:B------:R-:W3:Y:S04]  /*91760*/  LDL.LU R175, [R1+0xd88] ;  /* 0x000d880001af7983 */ /* 0x000ee80000300800 */
[----:B--2---:R1:W-:Y:S01]  /*91770*/  @P5 STG.E [R166.64], R169 ;  /* 0x000000a9a6005986 */ /* 0x0043e2000c101906 */
[----:B------:R-:W-:Y:S01]  /*91780*/  ISETP.LT.AND P5, PT, R139, c[0x0][0x178], !P0 ;  /* 0x00005e008b007a0c */ /* 0x000fe200047a1270 */
[----:B------:R2:W-:Y:S02]  /*91790*/  @P1 STG.E [R2.64], R170 ;  /* 0x000000aa02001986 */ /* 0x0005e4000c101906 */
[----:B------:R2:W-:Y:S01]  /*917a0*/  @P2 STG.E [R164.64], R171 ;  /* 0x000000aba4002986 */ /* 0x0005e2000c101906 */
[----:B------:R-:W-:-:S02]  /*917b0*/  ISETP.LT.AND P2, PT, R99, c[0x0][0x178], !P0 ;  /* 0x00005e0063007a0c */ /* 0x000fc40004741270 */
[C---:B-1----:R-:W-:Y:S01]  /*917c0*/  IADD3 R169, R168.reuse, c[0x0][0x198], RZ ;  /* 0x00006600a8a97a10 */ /* 0x042fe20007ffe0ff */
[----:B--2---:R-:W-:-:S04]  /*917d0*/  IMAD.WIDE R2, R168, 0x4, R4 ;  /* 0x00000004a8027825 */ /* 0x004fc800078e0204 */
[----:B------:R-:W-:-:S04]  /*917e0*/  IMAD.WIDE R164, R169, 0x4, R162 ;  /* 0x00000004a9a47825 */ /* 0x000fc800078e02a2 */
[C---:B------:R-:W-:Y:S01]  /*917f0*/  IMAD.WIDE R166, R169.reuse, 0x4, R160 ;  /* 0x00000004a9a67825 */ /* 0x040fe200078e02a0 */
[----:B------:R-:W-:Y:S01]  /*91800*/  ISETP.LT.AND P0, PT, R174, c[0x0][0x178], !P0 ;  /* 0x00005e00ae007a0c */ /* 0x000fe20004701270 */
[----:B------:R-:W-:Y:S02]  /*91810*/  @P3 STG.E [R2.64], R172 ;  /* 0x000000ac02003986 */ /* 0x000fe4000c101906 */
[----:B------:R1:W-:Y:S02]  /*91820*/  @P6 STG.E [R164.64], R243 ;  /* 0x000000f3a4006986 */ /* 0x0003e4000c101906 */
[----:B------:R2:W-:Y:S01]  /*91830*/  @P5 STG.E [R166.64], R245 ;  /* 0x000000f5a6005986 */ /* 0x0005e2000c101906 */
[----:B-1----:R-:W4:Y:S01]  /*91840*/  LDL.LU R243, [R1+0x1e7c] ;  /* 0x001e7c0001f37983 */ /* 0x002f220000300800 */
[----:B------:R-:W-:-:S04]  /*91850*/  IMAD.WIDE R164, R169, 0x4, R6 ;  /* 0x00000004a9a47825 */ /* 0x000fc800078e0206 */
[----:B--2---:R-:W2:Y:S02]  /*91860*/  LDL.LU R245, [R1+0x1d2c] ;  /* 0x001d2c0001f57983 */ /* 0x004ea40000300800 */
[----:B------:R-:W-:Y:S01]  /*91870*/  IMAD.WIDE R2, R169, 0x4, R4 ;  /* 0x00000004a9027825 */ /* 0x000fe200078e0204 */
[----:B------:R1:W-:Y:S04]  /*91880*/  @P2 STG.E [R164.64], R248 ;  /* 0x000000f8a4002986 */ /* 0x0003e8000c101906 */
[----:B---3--:R3:W-:Y:S01]  /*91890*/  @P0 STG.E [R2.64], R173 ;  /* 0x000000ad02000986 */ /* 0x0087e2000c101906 */
[----:B-1----:R-:W2:Y:S04]  /*918a0*/  LDL.LU R248, [R1+0x16dc] ;  /* 0x0016dc0001f87983 */ /* 0x002ea80000300800 */
[----:B---3--:R-:W3:Y:S01]  /*918b0*/  LDL.LU R173, [R1+0xd8c] ;  /* 0x000d8c0001ad7983 */ /* 0x008ee20000300800 */
[----:B------:R-:W-:-:S02]  /*918c0*/  ISETP.LT.AND P6, PT, R138, c[0x0][0x178], !P4 ;  /* 0x00005e008a007a0c */ /* 0x000fc400067c1270 */
[----:B------:R-:W-:Y:S02]  /*918d0*/  ISETP.LT.AND P3, PT, R139, c[0x0][0x178], !P4 ;  /* 0x00005e008b007a0c */ /* 0x000fe40006761270 */
[----:B------:R-:W-:Y:S02]  /*918e0*/  IADD3 R168, R169, c[0x0][0x198], RZ ;  /* 0x00006600a9a87a10 */ /* 0x000fe40007ffe0ff */
[----:B------:R-:W-:Y:S02]  /*918f0*/  IADD3 R170, R252, 0x199, RZ ;  /* 0x00000199fcaa7810 */ /* 0x000fe40007ffe0ff */
[----:B------:R-:W-:Y:S01]  /*91900*/  ISETP.LT.AND P5, PT, R99, c[0x0][0x178], !P4 ;  /* 0x00005e0063007a0c */ /* 0x000fe200067a1270 */
[----:B------:R-:W3:Y:S01]  /*91910*/  LDL.LU R171, [R1+0x1e68] ;  /* 0x001e680001ab7983 */ /* 0x000ee20000300800 */
[----:B------:R-:W-:Y:S01]  /*91920*/  ISETP.GE.AND P1, PT, R170, c[0x0][0x17c], PT ;  /* 0x00005f00aa007a0c */ /* 0x000fe20003f26270 */
[----:B------:R-:W-:-:S04]  /*91930*/  IMAD.WIDE R166, R168, 0x4, R162 ;  /* 0x00000004a8a67825 */ /* 0x000fc800078e02a2 */
[----:B------:R-:W-:Y:S01]  /*91940*/  IMAD.WIDE R164, R168, 0x4, R160 ;  /* 0x00000004a8a47825 */ /* 0x000fe200078e02a0 */
[----:B------:R-:W-:Y:S02]  /*91950*/  ISETP.LT.AND P4, PT, R174, c[0x0][0x178], !P4 ;  /* 0x00005e00ae007a0c */ /* 0x000fe40006781270 */
[----:B------:R-:W-:Y:S01]  /*91960*/  ISETP.LT.AND P0, PT, R138, c[0x0][0x178], !P1 ;  /* 0x00005e008a007a0c */ /* 0x000fe20004f01270 */
[C---:B------:R-:W-:Y:S01]  /*91970*/  IMAD.WIDE R2, R168.reuse, 0x4, R6 ;  /* 0x00000004a8027825 */ /* 0x040fe200078e0206 */
[----:B------:R1:W-:Y:S03]  /*91980*/  @P6 STG.E [R166.64], R251 ;  /* 0x000000fba6006986 */ /* 0x0003e6000c101906 */
[----:B------:R-:W-:Y:S01]  /*91990*/  @P3 STG.E [R164.64], R250 ;  /* 0x000000faa4003986 */ /* 0x000fe2000c101906 */
[----:B------:R-:W-:Y:S02]  /*919a0*/  ISETP.LT.AND P3, PT, R139, c[0x0][0x178], !P1 ;  /* 0x00005e008b007a0c */ /* 0x000fe40004f61270 */
[----:B------:R-:W-:Y:S01]  /*919b0*/  ISETP.LT.AND P6, PT, R99, c[0x0][0x178], !P1 ;  /* 0x00005e0063007a0c */ /* 0x000fe20004fc1270 */
[----:B------:R1:W-:Y:S02]  /*919c0*/  @P5 STG.E [R2.64], R249 ;  /* 0x000000f902005986 */ /* 0x0003e4000c101906 */
[C---:B-1----:R-:W-:Y:S01]  /*919d0*/  IMAD.WIDE R166, R168.reuse, 0x4, R4 ;  /* 0x00000004a8a67825 */ /* 0x042fe200078e0204 */
[----:B------:R-:W-:-:S02]  /*919e0*/  IADD3 R168, R168, c[0x0][0x198], RZ ;  /* 0x00006600a8a87a10 */ /* 0x000fc40007ffe0ff */
[----:B------:R-:W-:-:S03]  /*919f0*/  ISETP.LT.AND P1, PT, R174, c[0x0][0x178], !P1 ;  /* 0x00005e00ae007a0c */ /* 0x000fc60004f21270 */
[----:B------:R-:W-:-:S04]  /*91a00*/  IMAD.WIDE R2, R168, 0x4, R162 ;  /* 0x00000004a8027825 */ /* 0x000fc800078e02a2 */
[C---:B------:R-:W-:Y:S01]  /*91a10*/  IMAD.WIDE R164, R168.reuse, 0x4, R160 ;  /* 0x00000004a8a47825 */ /* 0x040fe200078e02a0 */
[----:B------:R-:W-:Y:S04]  /*91a20*/  @P4 STG.E [R166.64], R175 ;  /* 0x000000afa6004986 */ /* 0x000fe8000c101906 */
[----:B----4-:R1:W-:Y:S01]  /*91a30*/  @P0 STG.E [R2.64], R243 ;  /* 0x000000f302000986 */ /* 0x0103e2000c101906 */
[----:B--2---:R2:W-:Y:S02]  /*91a40*/  @P3 STG.E [R164.64], R245 ;  /* 0x000000f5a4003986 */ /* 0x0045e4000c101906 */
[C---:B-1----:R-:W-:Y:S01]  /*91a50*/  IMAD.WIDE R2, R168.reuse, 0x4, R6 ;  /* 0x00000004a8027825 */ /* 0x042fe200078e0206 */
[----:B--2---:R-:W2:Y:S03]  /*91a60*/  LDL.LU R245, [R1+0xdb8] ;  /* 0x000db80001f57983 */ /* 0x004ea60000300800 */
[----:B------:R-:W4:Y:S02]  /*91a70*/  LDL.LU R175, [R1+0x1e6c] ;  /* 0x001e6c0001af7983 */ /* 0x000f240000300800 */
[----:B------:R-:W2:Y:S02]  /*91a80*/  LDL.LU R243, [R1+0x16ec] ;  /* 0x0016ec0001f37983 */ /* 0x000ea40000300800 */
[----:B------:R-:W-:Y:S01]  /*91a90*/  IMAD.WIDE R164, R168, 0x4, R4 ;  /* 0x00000004a8a47825 */ /* 0x000fe200078e0204 */
[----:B------:R1:W-:Y:S04]  /*91aa0*/  @P6 STG.E [R2.64], R248 ;  /* 0x000000f802006986 */ /* 0x0003e8000c101906 */
[----:B---3--:R3:W-:Y:S04]  /*91ab0*/  @P1 STG.E [R164.64], R173 ;  /* 0x000000ada4001986 */ /* 0x0087e8000c101906 */
[----:B-1----:R-:W2:Y:S04]  /*91ac0*/  LDL.LU R3, [R1+0x1f18] ;  /* 0x001f180001037983 */ /* 0x002ea80000300800 */
[----:B---3--:R-:W3:Y:S01]  /*91ad0*/  LDL.LU R165, [R1+0x16e8] ;  /* 0x0016e80001a57983 */ /* 0x008ee20000300800 */
[----:B------:R-:W-:-:S02]  /*91ae0*/  IADD3 R170, R252, 0x19a, RZ ;  /* 0x0000019afcaa7810 */ /* 0x000fc40007ffe0ff */
[----:B------:R-:W-:Y:S01]  /*91af0*/  IADD3 R166, R252, 0x19b, RZ ;  /* 0x0000019bfca67810 */ /* 0x000fe20007ffe0ff */
[----:B------:R-:W3:Y:S01]  /*91b00*/  LDL.LU R173, [R1+0xdbc] ;  /* 0x000dbc0001ad7983 */ /* 0x000ee20000300800 */
[----:B------:R-:W3:Y:S01]  /*91b10*/  LDL.LU R172, [R1+0x1f28] ;  /* 0x001f280001ac7983 */ /* 0x000ee20000300800 */
[----:B------:R-:W-:Y:S01]  /*91b20*/  ISETP.GE.AND P2, PT, R170, c[0x0][0x17c], PT ;  /* 0x00005f00aa007a0c */ /* 0x000fe20003f46270 */
[----:B------:R-:W-:Y:S01]  /*91b30*/  IADD3 R170, R168, c[0x0][0x198], RZ ;  /* 0x00006600a8aa7a10 */ /* 0x000fe20007ffe0ff */
[----:B------:R-:W-:Y:S01]  /*91b40*/  ISETP.GE.AND P0, PT, R166, c[0x0][0x17c], PT ;  /* 0x00005f00a6007a0c */ /* 0x000fe20003f06270 */
[----:B------:R-:W3:Y:S01]  /*91b50*/  LDL.LU R251, [R1+0x1e98] ;  /* 0x001e980001fb7983 */ /* 0x000ee20000300800 */
[----:B------:R-:W-:Y:S02]  /*91b60*/  ISETP.LT.AND P4, PT, R138, c[0x0][0x178], !P2 ;  /* 0x00005e008a007a0c */ /* 0x000fe40005781270 */
[----:B------:R-:W-:Y:S02]  /*91b70*/  ISETP.LT.AND P5, PT, R139, c[0x0][0x178], !P2 ;  /* 0x00005e008b007a0c */ /* 0x000fe400057a1270 */
[----:B------:R-:W-:Y:S01]  /*91b80*/  ISETP.LT.AND P3, PT, R99, c[0x0][0x178], !P2 ;  /* 0x00005e0063007a0c */ /* 0x000fe20005761270 */
[----:B------:R-:W-:-:S04]  /*91b90*/  IMAD.WIDE R166, R170, 0x4, R162 ;  /* 0x00000004aaa67825 */ /* 0x000fc800078e02a2 */
[C---:B------:R-:W-:Y:S01]  /*91ba0*/  IMAD.WIDE R168, R170.reuse, 0x4, R160 ;  /* 0x00000004aaa87825 */ /* 0x040fe200078e02a0 */
[----:B------:R-:W3:Y:S03]  /*91bb0*/  LDL.LU R250, [R1+0x18e8] ;  /* 0x0018e80001fa7983 */ /* 0x000ee60000300800 */
[----:B------:R-:W3:Y:S02]  /*91bc0*/  LDL.LU R249, [R1+0x1178] ;  /* 0x0011780001f97983 */ /* 0x000ee40000300800 */
[----:B------:R-:W3:Y:S01]  /*91bd0*/  LDL.LU R248, [R1+0x1f2c] ;  /* 0x001f2c0001f87983 */ /* 0x000ee20000300800 */
[----:B--2---:R1:W-:Y:S01]  /*91be0*/  @P4 STG.E [R166.64], R3 ;  /* 0x00000003a6004986 */ /* 0x0043e2000c101906 */
[----:B------:R2:W-:Y:S02]  /*91bf0*/  @P5 STG.E [R168.64], R171 ;  /* 0x000000aba8005986 */ /* 0x0005e4000c101906 */
[C---:B-1----:R-:W-:Y:S01]  /*91c00*/  IMAD.WIDE R2, R170.reuse, 0x4, R6 ;  /* 0x00000004aa027825 */ /* 0x042fe200078e0206 */
[----:B--2---:R-:W-:-:S04]  /*91c10*/  IADD3 R171, R170, c[0x0][0x198], RZ ;  /* 0x00006600aaab7a10 */ /* 0x004fc80007ffe0ff */
[----:B---3--:R1:W-:Y:S02]  /*91c20*/  @P3 STG.E [R2.64], R165 ;  /* 0x000000a502003986 */ /* 0x0083e4000c101906 */
[----:B-1----:R-:W-:Y:S02]  /*91c30*/  IMAD.WIDE R2, R170, 0x4, R4 ;  /* 0x00000004aa027825 */ /* 0x002fe400078e0204 */
[----:B------:R-:W2:Y:S01]  /*91c40*/  LDL.LU R170, [R1+0x1f1c] ;  /* 0x001f1c0001aa7983 */ /* 0x000ea20000300800 */
[----:B------:R-:W-:Y:S02]  /*91c50*/  ISETP.LT.AND P2, PT, R174, c[0x0][0x178], !P2 ;  /* 0x00005e00ae007a0c */ /* 0x000fe40005741270 */
[----:B------:R-:W-:Y:S02]  /*91c60*/  ISETP.LT.AND P6, PT, R138, c[0x0][0x178], !P0 ;  /* 0x00005e008a007a0c */ /* 0x000fe400047c1270 */
[----:B------:R-:W-:Y:S02]  /*91c70*/  ISETP.LT.AND P4, PT, R139, c[0x0][0x178], !P0 ;  /* 0x00005e008b007a0c */ /* 0x000fe40004781270 */
[----:B------:R-:W-:-:S02]  /*91c80*/  IADD3 R164, R252, 0x19c, RZ ;  /* 0x0000019cfca47810 */ /* 0x000fc40007ffe0ff */
[----:B------:R-:W-:Y:S02]  /*91c90*/  ISETP.LT.AND P5, PT, R99, c[0x0][0x178], !P0 ;  /* 0x00005e0063007a0c */ /* 0x000fe400047a1270 */
[----:B------:R-:W-:Y:S01]  /*91ca0*/  IADD3 R166, R252, 0x19d, RZ ;  /* 0x0000019dfca67810 */ /* 0x000fe20007ffe0ff */
[----:B------:R-:W-:Y:S01]  /*91cb0*/  ISETP.LT.AND P0, PT, R174, c[0x0][0x178], !P0 ;  /* 0x00005e00ae007a0c */ /* 0x000fe20004701270 */
[----:B------:R-:W-:Y:S01]  /*91cc0*/  ISETP.GE.AND P1, PT, R164, c[0x0][0x17c], PT ;  /* 0x00005f00a4007a0c */ /* 0x000fe20003f26270 */
[----:B------:R-:W-:Y:S01]  /*91cd0*/  IMAD.WIDE R164, R171, 0x4, R162 ;  /* 0x00000004aba47825 */ /* 0x000fe200078e02a2 */
[----:B------:R-:W-:-:S03]  /*91ce0*/  ISETP.GE.AND P3, PT, R166, c[0x0][0x17c], PT ;  /* 0x00005f00a6007a0c */ /* 0x000fc60003f66270 */
[----:B------:R-:W-:-:S04]  /*91cf0*/  IMAD.WIDE R166, R171, 0x4, R160 ;  /* 0x00000004aba67825 */ /* 0x000fc800078e02a0 */
[C---:B------:R-:W-:Y:S01]  /*91d00*/  IMAD.WIDE R168, R171.reuse, 0x4, R6 ;  /* 0x00000004aba87825 */ /* 0x040fe200078e0206 */
[----:B------:R1:W-:Y:S04]  /*91d10*/  @P2 STG.E [R2.64], R245 ;  /* 0x000000f502002986 */ /* 0x0003e8000c101906 */
[----:B-1----:R-:W3:Y:S01]  /*91d20*/  LDL.LU R245, [R1+0x32ac] ;  /* 0x0032ac0001f57983 */ /* 0x002ee20000300800 */
[----:B------:R-:W-:-:S03]  /*91d30*/  IMAD.WIDE R2, R171, 0x4, R4 ;  /* 0x00000004ab027825 */ /* 0x000fc600078e0204 */
[----:B--2---:R-:W-:Y:S01]  /*91d40*/  @P6 STG.E [R164.64], R170 ;  /* 0x000000aaa4006986 */ /* 0x004fe2000c101906 */
[----:B----4-:R1:W-:Y:S02]  /*91d50*/  @P4 STG.E [R166.64], R175 ;  /* 0x000000afa6004986 */ /* 0x0103e4000c101906 */
[----:B------:R2:W-:Y:S02]  /*91d60*/  @P5 STG.E [R168.64], R243 ;  /* 0x000000f3a8005986 */ /* 0x0005e4000c101906 */
[----:B------:R4:W-:Y:S01]  /*91d70*/  @P0 STG.E [R2.64], R173 ;  /* 0x000000ad02000986 */ /* 0x0009e2000c101906 */
[----:B-1----:R-:W3:Y:S01]  /*91d80*/  LDL.LU R175, [R1+0x1e9c] ;  /* 0x001e9c0001af7983 */ /* 0x002ee20000300800 */
[----:B--2---:R-:W2:Y:S02]  /*91d90*/  LDL.LU R243, [R1+0x18ec] ;  /* 0x0018ec0001f37983 */ /* 0x004ea40000300800 */
[----:B----4-:R-:W4:Y:S01]  /*91da0*/  LDL.LU R173, [R1+0x117c] ;  /* 0x00117c0001ad7983 */ /* 0x010f220000300800 */
[----:B------:R-:W-:-:S02]  /*91db0*/  ISETP.LT.AND P4, PT, R138, c[0x0][0x178], !P1 ;  /* 0x00005e008a007a0c */ /* 0x000fc40004f81270 */
[----:B------:R-:W-:Y:S02]  /*91dc0*/  ISETP.LT.AND P5, PT, R139, c[0x0][0x178], !P1 ;  /* 0x00005e008b007a0c */ /* 0x000fe40004fa1270 */
[----:B------:R-:W-:Y:S02]  /*91dd0*/  IADD3 R169, R171, c[0x0][0x198], RZ ;  /* 0x00006600aba97a10 */ /* 0x000fe40007ffe0ff */
[----:B------:R-:W-:Y:S02]  /*91de0*/  ISETP.LT.AND P2, PT, R99, c[0x0][0x178], !P1 ;  /* 0x00005e0063007a0c */ /* 0x000fe40004f41270 */
[----:B------:R-:W-:Y:S02]  /*91df0*/  IADD3 R168, R252, 0x19e, RZ ;  /* 0x0000019efca87810 */ /* 0x000fe40007ffe0ff */
[----:B------:R-:W-:Y:S01]  /*91e00*/  ISETP.LT.AND P6, PT, R138, c[0x0][0x178], !P3 ;  /* 0x00005e008a007a0c */ /* 0x000fe20005fc1270 */
[----:B------:R-:W4:Y:S01]  /*91e10*/  LDL.LU R171, [R1+0x1188] ;  /* 0x0011880001ab7983 */ /* 0x000f220000300800 */
[----:B------:R-:W-:-:S04]  /*91e20*/  IMAD.WIDE R164, R169, 0x4, R162 ;  /* 0x00000004a9a47825 */ /* 0x000fc800078e02a2 */
[----:B------:R-:W-:Y:S01]  /*91e30*/  IMAD.WIDE R166, R169, 0x4, R160 ;  /* 0x00000004a9a67825 */ /* 0x000fe200078e02a0 */
[----:B------:R-:W-:Y:S02]  /*91e40*/  ISETP.LT.AND P1, PT, R174, c[0x0][0x178], !P1 ;  /* 0x00005e00ae007a0c */ /* 0x000fe40004f21270 */
[----:B------:R-:W-:Y:S01]  /*91e50*/  ISETP.GE.AND P0, PT, R168, c[0x0][0x17c], PT ;  /* 0x00005f00a8007a0c */ /* 0x000fe20003f06270 */
[----:B------:R1:W-:Y:S01]  /*91e60*/  @P4 STG.E [R164.64], R172 ;  /* 0x000000aca4004986 */ /* 0x0003e2000c101906 */
[----:B------:R1:W-:Y:S01]  /*91e70*/  @P5 STG.E [R166.64], R251 ;  /* 0x000000fba6005986 */ /* 0x0003e2000c101906 */
[----:B------:R-:W-:Y:S02]  /*91e80*/  ISETP.LT.AND P5, PT, R139, c[0x0][0x178], !P3 ;  /* 0x00005e008b007a0c */ /* 0x000fe40005fa1270 */
[C---:B------:R-:W-:Y:S01]  /*91e90*/  IADD3 R168, R169.reuse, c[0x0][0x198], RZ ;  /* 0x00006600a9a87a10 */ /* 0x040fe20007ffe0ff */
[----:B------:R-:W-:Y:S01]  /*91ea0*/  IMAD.WIDE R2, R169, 0x4, R6 ;  /* 0x00000004a9027825 */ /* 0x000fe200078e0206 */
[----:B------:R-:W-:-:S03]  /*91eb0*/  ISETP.LT.AND P4, PT, R99, c[0x0][0x178], !P3 ;  /* 0x00005e0063007a0c */ /* 0x000fc60005f81270 */
[----:B------:R-:W-:Y:S01]  /*91ec0*/  ISETP.LT.AND P3, PT, R174, c[0x0][0x178], !P3 ;  /* 0x00005e00ae007a0c */ /* 0x000fe20005f61270 */
[----:B------:R1:W-:Y:S01]  /*91ed0*/  @P2 STG.E [R2.64], R250 ;  /* 0x000000fa02002986 */ /* 0x0003e2000c101906 */
[----:B------:R-:W-:-:S03]  /*91ee0*/  IADD3 R170, R252, 0x1a0, RZ ;  /* 0x000001a0fcaa7810 */ /* 0x000fc60007ffe0ff */
[----:B-1----:R-:W4:Y:S01]  /*91ef0*/  LDL.LU R172, [R1+0x1f3c] ;  /* 0x001f3c0001ac7983 */ /* 0x002f220000300800 */
[----:B------:R-:W-:-:S04]  /*91f00*/  IMAD.WIDE R164, R169, 0x4, R4 ;  /* 0x00000004a9a47825 */ /* 0x000fc800078e0204 */
[----:B------:R-:W-:-:S04]  /*91f10*/  IMAD.WIDE R166, R168, 0x4, R162 ;  /* 0x00000004a8a67825 */ /* 0x000fc800078e02a2 */
[----:B------:R-:W4:Y:S01]  /*91f20*/  LDL.LU R251, [R1+0x1efc] ;  /* 0x001efc0001fb7983 */ /* 0x000f220000300800 */
[----:B------:R1:W-:Y:S01]  /*91f30*/  @P1 STG.E [R164.64], R249 ;  /* 0x000000f9a4001986 */ /* 0x0003e2000c101906 */
[----:B------:R-:W-:-:S03]  /*91f40*/  IMAD.WIDE R2, R168, 0x4, R160 ;  /* 0x00000004a8027825 */ /* 0x000fc600078e02a0 */
[----:B------:R-:W-:Y:S01]  /*91f50*/  @P6 STG.E [R166.64], R248 ;  /* 0x000000f8a6006986 */ /* 0x000fe2000c101906 */
[C---:B------:R-:W-:Y:S01]  /*91f60*/  IADD3 R169, R168.reuse, c[0x0][0x198], RZ ;  /* 0x00006600a8a97a10 */ /* 0x040fe20007ffe0ff */
[----:B-1----:R-:W-:Y:S02]  /*91f70*/  IMAD.WIDE R164, R168, 0x4, R6 ;  /* 0x00000004a8a47825 */ /* 0x002fe400078e0206 */
[----:B---3--:R1:W-:Y:S03]  /*91f80*/  @P5 STG.E [R2.64], R175 ;  /* 0x000000af02005986 */ /* 0x0083e6000c101906 */
[----:B--2---:R2:W-:Y:S01]  /*91f90*/  @P4 STG.E [R164.64], R243 ;  /* 0x000000f3a4004986 */ /* 0x0045e2000c101906 */
[----:B------:R-:W-:Y:S01]  /*91fa0*/  ISETP.GE.AND P4, PT, R170, c[0x0][0x17c], PT ;  /* 0x00005f00aa007a0c */ /* 0x000fe20003f86270 */
[----:B-1----:R-:W-:Y:S01]  /*91fb0*/  IMAD.WIDE R2, R168, 0x4, R4 ;  /* 0x00000004a8027825 */ /* 0x002fe200078e0204 */
[----:B------:R-:W3:Y:S03]  /*91fc0*/  LDL.LU R175, [R1+0x190c] ;  /* 0x00190c0001af7983 */ /* 0x000ee60000300800 */
[----:B--2---:R-:W2:Y:S02]  /*91fd0*/  LDL.LU R243, [R1+0x118c] ;  /* 0x00118c0001f37983 */ /* 0x004ea40000300800 */
[----:B------:R-:W2:Y:S02]  /*91fe0*/  LDL.LU R168, [R1+0x1908] ;  /* 0x0019080001a87983 */ /* 0x000ea40000300800 */
[----:B------:R-:W2:Y:S01]  /*91ff0*/  LDL.LU R170, [R1+0x1ef8] ;  /* 0x001ef80001aa7983 */ /* 0x000ea20000300800 */
[----:B----4-:R1:W-:Y:S04]  /*92000*/  @P3 STG.E [R2.64], R173 ;  /* 0x000000ad02003986 */ /* 0x0103e8000c101906 */
[----:B-1----:R-:W4:Y:S01]  /*92010*/  LDL.LU R3, [R1+0x1f38] ;  /* 0x001f380001037983 */ /* 0x002f220000300800 */
[----:B------:R-:W-:-:S02]  /*92020*/  ISETP.LT.AND P6, PT, R138, c[0x0][0x178], !P0 ;  /* 0x00005e008a007a0c */ /* 0x000fc400047c1270 */
[----:B------:R-:W-:Y:S02]  /*92030*/  ISETP.LT.AND P2, PT, R139, c[0x0][0x178], !P0 ;  /* 0x00005e008b007a0c */ /* 0x000fe40004741270 */
[----:B------:R-:W-:Y:S02]  /*92040*/  IADD3 R166, R252, 0x19f, RZ ;  /* 0x0000019ffca67810 */ /* 0x000fe40007ffe0ff */
[----:B------:R-:W-:Y:S01]  /*92050*/  ISETP.LT.AND P5, PT, R99, c[0x0][0x178], !P0 ;  /* 0x00005e0063007a0c */ /* 0x000fe200047a1270 */
[C---:B------:R-:W-:Y:S01]  /*92060*/  IMAD.WIDE R164, R169.reuse, 0x4, R162 ;  /* 0x00000004a9a47825 */ /* 0x040fe200078e02a2 */
[----:B------:R-:W3:Y:S01]  /*92070*/  LDL.LU R250, [R1+0x13e0] ;  /* 0x0013e00001fa7983 */ /* 0x000ee20000300800 */
[----:B------:R-:W-:Y:S02]  /*92080*/  ISETP.GE.AND P1, PT, R166, c[0x0][0x17c], PT ;  /* 0x00005f00a6007a0c */ /* 0x000fe40003f26270 */
[----:B------:R-:W-:Y:S01]  /*92090*/  IMAD.WIDE R166, R169, 0x4, R160 ;  /* 0x00000004a9a67825 */ /* 0x000fe200078e02a0 */
[----:B------:R-:W-:Y:S01]  /*920a0*/  ISETP.LT.AND P0, PT, R174, c[0x0][0x178], !P0 ;  /* 0x00005e00ae007a0c */ /* 0x000fe20004701270 */
[----:B------:R-:W3:Y:S01]  /*920b0*/  LDL.LU R249, [R1+0xba0] ;  /* 0x000ba00001f97983 */ /* 0x000ee20000300800 */
[----:B------:R-:W-:Y:S01]  /*920c0*/  ISETP.LT.AND P3, PT, R139, c[0x0][0x178], !P1 ;  /* 0x00005e008b007a0c */ /* 0x000fe20004f61270 */
[----:B------:R-:W3:Y:S02]  /*920d0*/  LDL.LU R248, [R1+0x6a0] ;  /* 0x0006a00001f87983 */ /* 0x000ee40000300800 */
[----:B------:R-:W3:Y:S01]  /*920e0*/  LDL.LU R173, [R1+0x13e4] ;  /* 0x0013e40001ad7983 */ /* 0x000ee20000300800 */
[----:B----4-:R1:W-:Y:S01]  /*920f0*/  @P6 STG.E [R164.64], R3 ;  /* 0x00000003a4006986 */ /* 0x0103e2000c101906 */
[----:B------:R-:W-:Y:S01]  /*92100*/  ISETP.LT.AND P6, PT, R138, c[0x0][0x178], !P1 ;  /* 0x00005e008a007a0c */ /* 0x000fe20004fc1270 */
[----:B--2---:R2:W-:Y:S01]  /*92110*/  @P2 STG.E [R166.64], R170 ;  /* 0x000000aaa6002986 */ /* 0x0045e2000c101906 */
[----:B------:R-:W-:Y:S01]  /*92120*/  ISETP.LT.AND P2, PT, R99, c[0x0][0x178], !P1 ;  /* 0x00005e0063007a0c */ /* 0x000fe20004f41270 */
[----:B-1----:R-:W-:Y:S01]  /*92130*/  IMAD.WIDE R2, R169, 0x4, R6 ;  /* 0x00000004a9027825 */ /* 0x002fe200078e0206 */
[----:B------:R-:W-:-:S02]  /*92140*/  IADD3 R164, R252, 0x1a1, RZ ;  /* 0x000001a1fca47810 */ /* 0x000fc40007ffe0ff */
[----:B--2---:R-:W-:Y:S02]  /*92150*/  IADD3 R170, R169, c[0x0][0x198], RZ ;  /* 0x00006600a9aa7a10 */ /* 0x004fe40007ffe0ff */
[----:B------:R1:W-:Y:S01]  /*92160*/  @P5 STG.E [R2.64], R168 ;  /* 0x000000a802005986 */ /* 0x0003e2000c101906 */
[----:B------:R-:W-:Y:S02]  /*92170*/  ISETP.GE.AND P5, PT, R164, c[0x0][0x17c], PT ;  /* 0x00005f00a4007a0c */ /* 0x000fe40003fa6270 */
[----:B------:R-:W-:-:S04]  /*92180*/  IMAD.WIDE R164, R170, 0x4, R160 ;  /* 0x00000004aaa47825 */ /* 0x000fc800078e02a0 */
[----:B------:R-:W-:-:S04]  /*92190*/  IMAD.WIDE R166, R170, 0x4, R6 ;  /* 0x00000004aaa67825 */ /* 0x000fc800078e0206 */
[----:B-1----:R-:W-:-:S04]  /*921a0*/  IMAD.WIDE R168, R169, 0x4, R4 ;  /* 0x00000004a9a87825 */ /* 0x002fc800078e0204 */
[----:B------:R-:W-:Y:S01]  /*921b0*/  IMAD.WIDE R2, R170, 0x4, R162 ;  /* 0x00000004aa027825 */ /* 0x000fe200078e02a2 */
[----:B------:R-:W-:Y:S04]  /*921c0*/  @P0 STG.E [R168.64], R171 ;  /* 0x000000aba8000986 */ /* 0x000fe8000c101906 */
[----:B------:R-:W-:Y:S02]  /*921d0*/  @P6 STG.E [R2.64], R172 ;  /* 0x000000ac02006986 */ /* 0x000fe4000c101906 */
[----:B------:R-:W-:Y:S02]  /*921e0*/  @P3 STG.E [R164.64], R251 ;  /* 0x000000fba4003986 */ /* 0x000fe4000c101906 */
[----:B---3--:R1:W-:Y:S02]  /*921f0*/  @P2 STG.E [R166.64], R175 ;  /* 0x000000afa6002986 */ /* 0x0083e4000c101906 */
[----:B-1----:R-:W2:Y:S01]  /*92200*/  LDL.LU R175, [R1+0xba4] ;  /* 0x000ba40001af7983 */ /* 0x002ea20000300800 */
[----:B------:R-:W-:Y:S01]  /*92210*/  ISETP.LT.AND P1, PT, R174, c[0x0][0x178], !P1 ;  /* 0x00005e00ae007a0c */ /* 0x000fe20004f21270 */
[----:B------:R-:W-:Y:S01]  /*92220*/  IMAD.WIDE R168, R170, 0x4, R4 ;  /* 0x00000004aaa87825 */ /* 0x000fe200078e0204 */
[----:B------:R-:W-:-:S02]  /*92230*/  ISETP.LT.AND P2, PT, R138, c[0x0][0x178], !P4 ;  /* 0x00005e008a007a0c */ /* 0x000fc40006741270 */
[----:B------:R-:W-:Y:S02]  /*92240*/  ISETP.LT.AND P3, PT, R139, c[0x0][0x178], !P4 ;  /* 0x00005e008b007a0c */ /* 0x000fe40006761270 */
[----:B------:R-:W-:Y:S02]  /*92250*/  IADD3 R170, R170, c[0x0][0x198], RZ ;  /* 0x00006600aaaa7a10 */ /* 0x000fe40007ffe0ff */
[----:B------:R-:W-:-:S05]  /*92260*/  IADD3 R2, R252, 0x1a2, RZ ;  /* 0x000001a2fc027810 */ /* 0x000fca0007ffe0ff */
[----:B------:R1:W-:Y:S01]  /*92270*/  @P1 STG.E [R168.64], R243 ;  /* 0x000000f3a8001986 */ /* 0x0003e2000c101906 */
[----:B------:R-:W-:Y:S01]  /*92280*/  ISETP.LT.AND P1, PT, R99, c[0x0][0x178], !P4 ;  /* 0x00005e0063007a0c */ /* 0x000fe20006721270 */
[----:B------:R-:W-:Y:S01]  /*92290*/  IMAD.WIDE R166, R170, 0x4, R162 ;  /* 0x00000004aaa67825 */ /* 0x000fe200078e02a2 */
[----:B------:R-:W-:-:S03]  /*922a0*/  ISETP.GE.AND P0, PT, R2, c[0x0][0x17c], PT ;  /* 0x00005f0002007a0c */ /* 0x000fc60003f06270 */
[----:B------:R-:W-:-:S04]  /*922b0*/  IMAD.WIDE R2, R170, 0x4, R160 ;  /* 0x00000004aa027825 */ /* 0x000fc800078e02a0 */
[----:B------:R-:W-:Y:S01]  /*922c0*/  IMAD.WIDE R164, R170, 0x4, R6 ;  /* 0x00000004aaa47825 */ /* 0x000fe200078e0206 */
[----:B-1----:R-:W3:Y:S04]  /*922d0*/  LDL.LU R243, [R1+0x6a4] ;  /* 0x0006a40001f37983 */ /* 0x002ee80000300800 */
[----:B------:R1:W-:Y:S01]  /*922e0*/  @P2 STG.E [R166.64], R250 ;  /* 0x000000faa6002986 */ /* 0x0003e2000c101906 */
[----:B------:R-:W-:Y:S01]  /*922f0*/  ISETP.LT.AND P4, PT, R174, c[0x0][0x178], !P4 ;  /* 0x00005e00ae007a0c */ /* 0x000fe20006781270 */
[----:B------:R4:W-:Y:S02]  /*92300*/  @P3 STG.E [R2.64], R249 ;  /* 0x000000f902003986 */ /* 0x0009e4000c101906 */
[----:B------:R-:W3:Y:S01]  /*92310*/  LDL.LU R172, [R1+0x14b0] ;  /* 0x0014b00001ac7983 */ /* 0x000ee20000300800 */
[----:B------:R-:W-:Y:S01]  /*92320*/  ISETP.LT.AND P6, PT, R138, c[0x0][0x178], !P5 ;  /* 0x00005e008a007a0c */ /* 0x000fe20006fc1270 */
[----:B------:R4:W-:Y:S04]  /*92330*/  @P1 STG.E [R164.64], R248 ;  /* 0x000000f8a4001986 */ /* 0x0009e8000c101906 */
[----:B------:R-:W3:Y:S01]  /*92340*/  LDL.LU R251, [R1+0xe90] ;  /* 0x000e900001fb7983 */ /* 0x000ee20000300800 */
[----:B------:R-:W-:-:S02]  /*92350*/  ISETP.LT.AND P1, PT, R139, c[0x0][0x178], !P5 ;  /* 0x00005e008b007a0c */ /* 0x000fc40006f21270 */
[C---:B------:R-:W-:Y:S01]  /*92360*/  IADD3 R168, R170.reuse, c[0x0][0x198], RZ ;  /* 0x00006600aaa87a10 */ /* 0x040fe20007ffe0ff */
[----:B-1----:R-:W-:Y:S01]  /*92370*/  IMAD.WIDE R166, R170, 0x4, R4 ;  /* 0x00000004aaa67825 */ /* 0x002fe200078e0204 */
[----:B------:R-:W3:Y:S03]  /*92380*/  LDL.LU R250, [R1+0xb90] ;  /* 0x000b900001fa7983 */ /* 0x000ee60000300800 */
[C---:B----4-:R-:W-:Y:S01]  /*92390*/  IMAD.WIDE R2, R168.reuse, 0x4, R162 ;  /* 0x00000004a8027825 */ /* 0x050fe200078e02a2 */
[----:B------:R-:W4:Y:S03]  /*923a0*/  LDL.LU R249, [R1+0x690] ;  /* 0x0006900001f97983 */ /* 0x000f260000300800 */
[----:B------:R-:W-:Y:S01]  /*923b0*/  IMAD.WIDE R164, R168, 0x4, R160 ;  /* 0x00000004a8a47825 */ /* 0x000fe200078e02a0 */
[----:B------:R-:W-:Y:S03]  /*923c0*/  @P4 STG.E [R166.64], R244 ;  /* 0x000000f4a6004986 */ /* 0x000fe6000c101906 */
[----:B------:R1:W-:Y:S01]  /*923d0*/  @P6 STG.E [R2.64], R173 ;  /* 0x000000ad02006986 */ /* 0x0003e2000c101906 */
[----:B------:R-:W4:Y:S04]  /*923e0*/  LDL.LU R248, [R1+0x14b4] ;  /* 0x0014b40001f87983 */ /* 0x000f280000300800 */
[----:B-1----:R-:W4:Y:S04]  /*923f0*/  LDL.LU R173, [R1+0xe94] ;  /* 0x000e940001ad7983 */ /* 0x002f280000300800 */
[----:B--2---:R1:W-:Y:S04]  /*92400*/  @P1 STG.E [R164.64], R175 ;  /* 0x000000afa4001986 */ /* 0x0043e8000c101906 */
[----:B-1----:R-:W2:Y:S01]  /*92410*/  LDL.LU R175, [R1+0xb94] ;  /* 0x000b940001af7983 */ /* 0x002ea20000300800 */
[----:B------:R-:W-:Y:S01]  /*92420*/  ISETP.LT.AND P3, PT, R99, c[0x0][0x178], !P5 ;  /* 0x00005e0063007a0c */ /* 0x000fe20006f61270 */
[----:B------:R-:W-:Y:S01]  /*92430*/  ISETP.LT.AND P5, PT, R174, c[0x0][0x178], !P5 ;  /* 0x00005e00ae007a0c */ /* 0x000fe20006fa1270 */
[----:B------:R-:W-:-:S02]  /*92440*/  IADD3 R166, R252, 0x1a3, RZ ;  /* 0x000001a3fca67810 */ /* 0x000fc40007ffe0ff */
[----:B------:R-:W-:Y:S01]  /*92450*/  ISETP.LT.AND P6, PT, R138, c[0x0][0x178], !P0 ;  /* 0x00005e008a007a0c */ /* 0x000fe200047c1270 */
[----:B------:R-:W-:Y:S01]  /*92460*/  IMAD.WIDE R2, R168, 0x4, R6 ;  /* 0x00000004a8027825 */ /* 0x000fe200078e0206 */
[----:B------:R-:W-:Y:S02]  /*92470*/  ISETP.LT.AND P4, PT, R139, c[0x0][0x178], !P0 ;  /* 0x00005e008b007a0c */ /* 0x000fe40004781270 */
[----:B------:R-:W-:Y:S01]  /*92480*/  ISETP.GE.AND P2, PT, R166, c[0x0][0x17c], PT ;  /* 0x00005f00a6007a0c */ /* 0x000fe20003f46270 */
[C---:B------:R-:W-:Y:S01]  /*92490*/  IMAD.WIDE R166, R168.reuse, 0x4, R4 ;  /* 0x00000004a8a67825 */ /* 0x040fe200078e0204 */
[----:B------:R-:W-:-:S03]  /*924a0*/  IADD3 R169, R168, c[0x0][0x198], RZ ;  /* 0x00006600a8a97a10 */ /* 0x000fc60007ffe0ff */
[----:B---3--:R1:W-:Y:S01]  /*924b0*/  @P3 STG.E [R2.64], R243 ;  /* 0x000000f302003986 */ /* 0x0083e2000c101906 */
[----:B------:R3:W-:Y:S01]  /*924c0*/  @P5 STG.E [R166.64], R245 ;  /* 0x000000f5a6005986 */ /* 0x0007e2000c101906 */
[----:B------:R-:W-:Y:S01]  /*924d0*/  ISETP.LT.AND P5, PT, R99, c[0x0][0x178], !P0 ;  /* 0x00005e0063007a0c */ /* 0x000fe200047a1270 */
[C---:B------:R-:W-:Y:S01]  /*924e0*/  IMAD.WIDE R164, R169.reuse, 0x4, R162 ;  /* 0x00000004a9a47825 */ /* 0x040fe200078e02a2 */
[----:B------:R-:W-:Y:S02]  /*924f0*/  ISETP.LT.AND P0, PT, R174, c[0x0][0x178], !P0 ;  /* 0x00005e00ae007a0c */ /* 0x000fe40004701270 */
[----:B------:R-:W-:Y:S01]  /*92500*/  ISETP.LT.AND P1, PT, R138, c[0x0][0x178], !P2 ;  /* 0x00005e008a007a0c */ /* 0x000fe20005721270 */
[----:B-1----:R-:W2:Y:S01]  /*92510*/  LDL.LU R243, [R1+0x694] ;  /* 0x0006940001f37983 */ /* 0x002ea20000300800 */
[----:B------:R-:W-:-:S03]  /*92520*/  IMAD.WIDE R2, R169, 0x4, R160 ;  /* 0x00000004a9027825 */ /* 0x000fc600078e02a0 */
[----:B------:R1:W-:Y:S01]  /*92530*/  @P6 STG.E [R164.64], R172 ;  /* 0x000000aca4006986 */ /* 0x0003e2000c101906 */
[----:B------:R-:W-:Y:S01]  /*92540*/  ISETP.LT.AND P3, PT, R139, c[0x0][0x178], !P2 ;  /* 0x00005e008b007a0c */ /* 0x000fe20005761270 */
[----:B------:R-:W2:Y:S01]  /*92550*/  LDL.LU R168, [R1+0x1b00] ;  /* 0x001b000001a87983 */ /* 0x000ea20000300800 */
[----:B------:R-:W-:Y:S01]  /*92560*/  ISETP.LT.AND P6, PT, R99, c[0x0][0x178], !P2 ;  /* 0x00005e0063007a0c */ /* 0x000fe200057c1270 */
[----:B------:R4:W-:Y:S01]  /*92570*/  @P4 STG.E [R2.64], R251 ;  /* 0x000000fb02004986 */ /* 0x0009e2000c101906 */
[C---:B---3--:R-:W-:Y:S02]  /*92580*/  IADD3 R166, R252.reuse, 0x1a5, RZ ;  /* 0x000001a5fca67810 */ /* 0x048fe40007ffe0ff */
[----:B------:R-:W-:Y:S01]  /*92590*/  IADD3 R167, R252, 0x1a4, RZ ;  /* 0x000001a4fca77810 */ /* 0x000fe20007ffe0ff */
[----:B------:R-:W3:Y:S01]  /*925a0*/  LDL.LU R244, [R1+0xe80] ;  /* 0x000e800001f47983 */ /* 0x000ee20000300800 */
[----:B------:R-:W3:Y:S02]  /*925b0*/  LDL.LU R245, [R1+0x14a0] ;  /* 0x0014a00001f57983 */ /* 0x000ee40000300800 */
[----:B-1----:R-:W-:-:S04]  /*925c0*/  IMAD.WIDE R164, R169, 0x4, R4 ;  /* 0x00000004a9a47825 */ /* 0x002fc800078e0204 */
[C-C-:B----4-:R-:W-:Y:S01]  /*925d0*/  IMAD.WIDE R2, R169.reuse, 0x4, R6.reuse ;  /* 0x00000004a9027825 */ /* 0x150fe200078e0206 */
[----:B------:R-:W-:Y:S02]  /*925e0*/  IADD3 R169, R169, c[0x0][0x198], RZ ;  /* 0x00006600a9a97a10 */ /* 0x000fe40007ffe0ff */
[----:B------:R-:W-:Y:S02]  /*925f0*/  ISETP.GE.AND P4, PT, R167, c[0x0][0x17c], PT ;  /* 0x00005f00a7007a0c */ /* 0x000fe40003f86270 */
[----:B------:R1:W-:Y:S01]  /*92600*/  @P5 STG.E [R2.64], R250 ;  /* 0x000000fa02005986 */ /* 0x0003e2000c101906 */
[----:B------:R4:W-:Y:S01]  /*92610*/  @P0 STG.E [R164.64], R249 ;  /* 0x000000f9a4000986 */ /* 0x0009e2000c101906 */
[----:B------:R-:W-:Y:S01]  /*92620*/  ISETP.GE.AND P5, PT, R166, c[0x0][0x17c], PT ;  /* 0x00005f00a6007a0c */ /* 0x000fe20003fa6270 */
[----:B------:R-:W-:-:S04]  /*92630*/  IMAD.WIDE R166, R169, 0x4, R6 ;  /* 0x00000004a9a67825 */ /* 0x000fc800078e0206 */
[----:B-1----:R-:W-:-:S04]  /*92640*/  IMAD.WIDE R2, R169, 0x4, R162 ;  /* 0x00000004a9027825 */ /* 0x002fc800078e02a2 */
[----:B----4-:R-:W-:Y:S01]  /*92650*/  IMAD.WIDE R164, R169, 0x4, R160 ;  /* 0x00000004a9a47825 */ /* 0x010fe200078e02a0 */
[----:B------:R1:W-:Y:S04]  /*92660*/  @P1 STG.E [R2.64], R248 ;  /* 0x000000f802001986 */ /* 0x0003e8000c101906 */
[----:B------:R-:W-:Y:S01]  /*92670*/  @P3 STG.E [R164.64], R173 ;  /* 0x000000ada4003986 */ /* 0x000fe2000c101906 */
[----:B-1----:R-:W4:Y:S04]  /*92680*/  LDL.LU R248, [R1+0x870] ;  /* 0x0008700001f87983 */ /* 0x002f280000300800 */
[----:B--2---:R1:W-:Y:S04]  /*92690*/  @P6 STG.E [R166.64], R175 ;  /* 0x000000afa6006986 */ /* 0x0043e8000c101906 */
[----:B-1----:R-:W2:Y:S01]  /*926a0*/  LDL.LU R175, [R1+0x1b04] ;  /* 0x001b040001af7983 */ /* 0x002ea20000300800 */
[----:B------:R-:W2:Y:S02]  /*926b0*/  LDL.LU R171, [R1+0x14a4] ;  /* 0x0014a40001ab7983 */ /* 0x000ea40000300800 */
[----:B------:R-:W2:Y:S01]  /*926c0*/  LDL.LU R173, [R1+0xe84] ;  /* 0x000e840001ad7983 */ /* 0x000ea20000300800 */
[----:B------:R-:W-:-:S02]  /*926d0*/  ISETP.LT.AND P2, PT, R174, c[0x0][0x178], !P2 ;  /* 0x00005e00ae007a0c */ /* 0x000fc40005741270 */
[----:B------:R-:W-:Y:S01]  /*926e0*/  ISETP.LT.AND P0, PT, R138, c[0x0][0x178], !P4 ;  /* 0x00005e008a007a0c */ /* 0x000fe20006701270 */
[C---:B------:R-:W-:Y:S01]  /*926f0*/  IMAD.WIDE R2, R169.reuse, 0x4, R4 ;  /* 0x00000004a9027825 */ /* 0x040fe200078e0204 */
[----:B------:R-:W-:Y:S02]  /*92700*/  IADD3 R170, R169, c[0x0][0x198], RZ ;  /* 0x00006600a9aa7a10 */ /* 0x000fe40007ffe0ff */
[----:B------:R-:W-:Y:S02]  /*92710*/  ISETP.LT.AND P1, PT, R139, c[0x0][0x178], !P4 ;  /* 0x00005e008b007a0c */ /* 0x000fe40006721270 */
[----:B------:R-:W-:Y:S02]  /*92720*/  ISETP.LT.AND P6, PT, R99, c[0x0][0x178], !P4 ;  /* 0x00005e0063007a0c */ /* 0x000fe400067c1270 */
[----:B------:R-:W-:Y:S01]  /*92730*/  IADD3 R166, R252, 0x1a6, RZ ;  /* 0x000001a6fca67810 */ /* 0x000fe20007ffe0ff */
[----:B------:R-:W-:Y:S02]  /*92740*/  IMAD.WIDE R164, R170, 0x4, R162 ;  /* 0x00000004aaa47825 */ /* 0x000fe400078e02a2 */
[----:B------:R1:W-:Y:S01]  /*92750*/  @P2 STG.E [R2.64], R243 ;  /* 0x000000f302002986 */ /* 0x0003e2000c101906 */
[----:B------:R-:W-:-:S02]  /*92760*/  ISETP.GE.AND P3, PT, R166, c[0x0][0x17c], PT ;  /* 0x00005f00a6007a0c */ /* 0x000fc40003f66270 */
[----:B------:R-:W-:Y:S01]  /*92770*/  ISETP.LT.AND P4, PT, R174, c[0x0][0x178], !P4 ;  /* 0x00005e00ae007a0c */ /* 0x000fe20006781270 */
[----:B------:R3:W-:Y:S01]  /*92780*/  @P0 STG.E [R164.64], R168 ;  /* 0x000000a8a4000986 */ /* 0x0007e2000c101906 */
[----:B------:R-:W-:Y:S01]  /*92790*/  ISETP.LT.AND P0, PT, R138, c[0x0][0x178], !P5 ;  /* 0x00005e008a007a0c */ /* 0x000fe20006f01270 */
[----:B-1----:R-:W2:Y:S01]  /*927a0*/  LDL.LU R243, [R1+0x874] ;  /* 0x0008740001f37983 */ /* 0x002ea20000300800 */
[----:B------:R-:W2:Y:S02]  /*927b0*/  LDL.LU R172, [R1+0x1d00] ;  /* 0x001d000001ac7983 */ /* 0x000ea40000300800 */
[----:B------:R-:W-:-:S04]  /*927c0*/  IMAD.WIDE R166, R170, 0x4, R160 ;  /* 0x00000004aaa67825 */ /* 0x000fc800078e02a0 */
[C---:B---3--:R-:W-:Y:S01]  /*927d0*/  IMAD.WIDE R168, R170.reuse, 0x4, R6 ;  /* 0x00000004aaa87825 */ /* 0x048fe200078e0206 */
[C---:B------:R-:W-:Y:S01]  /*927e0*/  IADD3 R3, R170.reuse, c[0x0][0x198], RZ ;  /* 0x00006600aa037a10 */ /* 0x040fe20007ffe0ff */
[----:B------:R-:W3:Y:S04]  /*927f0*/  LDL.LU R251, [R1+0x1af0] ;  /* 0x001af00001fb7983 */ /* 0x000ee80000300800 */
[----:B------:R1:W-:Y:S01]  /*92800*/  @P1 STG.E [R166.64], R245 ;  /* 0x000000f5a6001986 */ /* 0x0003e2000c101906 */
[----:B------:R-:W3:Y:S02]  /*92810*/  LDL.LU R250, [R1+0x13f0] ;  /* 0x0013f00001fa7983 */ /* 0x000ee40000300800 */
[----:B------:R-:W-:Y:S01]  /*92820*/  @P6 STG.E [R168.64], R244 ;  /* 0x000000f4a8006986 */ /* 0x000fe2000c101906 */
[----:B------:R-:W-:Y:S01]  /*92830*/  ISETP.LT.AND P1, PT, R139, c[0x0][0x178], !P5 ;  /* 0x00005e008b007a0c */ /* 0x000fe20006f21270 */
[----:B------:R-:W3:Y:S01]  /*92840*/  LDL.LU R249, [R1+0x880] ;  /* 0x0008800001f97983 */ /* 0x000ee20000300800 */
[----:B------:R-:W-:Y:S01]  /*92850*/  IMAD.WIDE R164, R170, 0x4, R4 ;  /* 0x00000004aaa47825 */ /* 0x000fe200078e0204 */
[----:B------:R-:W-:-:S03]  /*92860*/  ISETP.LT.AND P6, PT, R99, c[0x0][0x178], !P5 ;  /* 0x00005e0063007a0c */ /* 0x000fc60006fc1270 */
[C---:B-1----:R-:W-:Y:S01]  /*92870*/  IMAD.WIDE R166, R3.reuse, 0x4, R162 ;  /* 0x0000000403a67825 */ /* 0x042fe200078e02a2 */
[----:B----4-:R1:W-:Y:S04]  /*92880*/  @P4 STG.E [R164.64], R248 ;  /* 0x000000f8a4004986 */ /* 0x0103e8000c101906 */
[----:B-1----:R-:W4:Y:S01]  /*92890*/  LDL.LU R248, [R1+0x1d04] ;  /* 0x001d040001f87983 */ /* 0x002f220000300800 */
[----:B------:R-:W-:-:S03]  /*928a0*/  IMAD.WIDE R164, R3, 0x4, R6 ;  /* 0x0000000403a47825 */ /* 0x000fc600078e0206 */
[----:B--2---:R1:W-:Y:S02]  /*928b0*/  @P0 STG.E [R166.64], R175 ;  /* 0x000000afa6000986 */ /* 0x0043e4000c101906 */
[----:B-1----:R-:W-:Y:S02]  /*928c0*/  IMAD.WIDE R166, R3, 0x4, R160 ;  /* 0x0000000403a67825 */ /* 0x002fe400078e02a0 */
[----:B------:R-:W2:Y:S04]  /*928d0*/  LDL.LU R175, [R1+0x1af4] ;  /* 0x001af40001af7983 */ /* 0x000ea80000300800 */
[----:B------:R-:W-:Y:S01]  /*928e0*/  @P1 STG.E [R166.64], R171 ;  /* 0x000000aba6001986 */ /* 0x000fe2000c101906 */
[----:B------:R1:W-:Y:S03]  /*928f0*/  @P6 STG.E [R164.64], R173 ;  /* 0x000000ada4006986 */ /* 0x0003e6000c101906 */
[----:B-1----:R-:W2:Y:S01]  /*92900*/  LDL.LU R173, [R1+0x13f4] ;  /* 0x0013f40001ad7983 */ /* 0x002ea20000300800 */
[----:B------:R-:W-:-:S02]  /*92910*/  IADD3 R2, R252, 0x1a7, RZ ;  /* 0x000001a7fc027810 */ /* 0x000fc40007ffe0ff */
[----:B------:R-:W-:Y:S02]  /*92920*/  ISETP.LT.AND P5, PT, R174, c[0x0][0x178], !P5 ;  /* 0x00005e00ae007a0c */ /* 0x000fe40006fa1270 */
[----:B------:R-:W-:Y:S01]  /*92930*/  ISETP.GE.AND P2, PT, R2, c[0x0][0x17c], PT ;  /* 0x00005f0002007a0c */ /* 0x000fe20003f46270 */
[----:B------:R-:W-:Y:S01]  /*92940*/  IADD3 R2, R252, 0x1a8, RZ ;  /* 0x000001a8fc027810 */ /* 0x000fe20007ffe0ff */
[----:B------:R-:W-:Y:S01]  /*92950*/  ISETP.LT.AND P4, PT, R138, c[0x0][0x178], !P3 ;  /* 0x00005e008a007a0c */ /* 0x000fe20005f81270 */
[C---:B------:R-:W-:Y:S02]  /*92960*/  IMAD.WIDE R168, R3.reuse, 0x4, R4 ;  /* 0x0000000403a87825 */ /* 0x040fe400078e0204 */
[----:B------:R-:W-:Y:S02]  /*92970*/  ISETP.GE.AND P0, PT, R2, c[0x0][0x17c], PT ;  /* 0x00005f0002007a0c */ /* 0x000fe40003f06270 */
[----:B------:R-:W-:Y:S01]  /*92980*/  IADD3 R2, R3, c[0x0][0x198], RZ ;  /* 0x0000660003027a10 */ /* 0x000fe20007ffe0ff */
[----:B------:R-:W-:-:S03]  /*92990*/  ISETP.LT.AND P1, PT, R139, c[0x0][0x178], !P3 ;  /* 0x00005e008b007a0c */ /* 0x000fc60005f21270 */
[----:B------:R1:W-:Y:S01]  /*929a0*/  @P5 STG.E [R168.64], R243 ;  /* 0x000000f3a8005986 */ /* 0x0003e2000c101906 */
[----:B------:R-:W-:Y:S01]  /*929b0*/  ISETP.LT.AND P5, PT, R99, c[0x0][0x178], !P3 ;  /* 0x00005e0063007a0c */ /* 0x000fe20005fa1270 */
[----:B------:R-:W-:Y:S01]  /*929c0*/  IMAD.WIDE R166, R2, 0x4, R162 ;  /* 0x0000000402a67825 */ /* 0x000fe200078e02a2 */
[----:B------:R-:W-:Y:S02]  /*929d0*/  ISETP.LT.AND P3, PT, R174, c[0x0][0x178], !P3 ;  /* 0x00005e00ae007a0c */ /* 0x000fe40005f61270 */
[----:B------:R-:W-:Y:S01]  /*929e0*/  ISETP.LT.AND P6, PT, R138, c[0x0][0x178], !P2 ;  /* 0x00005e008a007a0c */ /* 0x000fe200057c1270 */
[C---:B------:R-:W-:Y:S01]  /*929f0*/  IMAD.WIDE R164, R2.reuse, 0x4, R6 ;  /* 0x0000000402a47825 */ /* 0x040fe200078e0206 */
[----:B------:R3:W-:Y:S01]  /*92a00*/  @P4 STG.E [R166.64], R172 ;  /* 0x000000aca6004986 */ /* 0x0007e2000c101906 */
[----:B------:R-:W-:Y:S02]  /*92a10*/  ISETP.LT.AND P4, PT, R139, c[0x0][0x178], !P2 ;  /* 0x00005e008b007a0c */ /* 0x000fe40005781270 */
[C---:B------:R-:W-:Y:S01]  /*92a20*/  IADD3 R3, R2.reuse, c[0x0][0x198], RZ ;  /* 0x0000660002037a10 */ /* 0x040fe20007ffe0ff */
[C---:B-1----:R-:W-:Y:S01]  /*92a30*/  IMAD.WIDE R168, R2.reuse, 0x4, R4 ;  /* 0x0000000402a87825 */ /* 0x042fe200078e0204 */
[----:B------:R-:W2:Y:S03]  /*92a40*/  LDL.LU R243, [R1+0x884] ;  /* 0x0008840001f37983 */ /* 0x000ea60000300800 */
[----:B---3--:R-:W-:Y:S01]  /*92a50*/  IMAD.WIDE R166, R2, 0x4, R160 ;  /* 0x0000000402a67825 */ /* 0x008fe200078e02a0 */
[----:B------:R-:W3:Y:S04]  /*92a60*/  LDL.LU R172, [R1+0x16b0] ;  /* 0x0016b00001ac7983 */ /* 0x000ee80000300800 */
[----:B------:R1:W-:Y:S01]  /*92a70*/  @P1 STG.E [R166.64], R251 ;  /* 0x000000fba6001986 */ /* 0x0003e2000c101906 */
[----:B------:R4:W-:Y:S02]  /*92a80*/  @P5 STG.E [R164.64], R250 ;  /* 0x000000faa4005986 */ /* 0x0009e4000c101906 */
[----:B------:R-:W-:Y:S01]  /*92a90*/  @P3 STG.E [R168.64], R249 ;  /* 0x000000f9a8003986 */ /* 0x000fe2000c101906 */
[----:B------:R-:W-:Y:S01]  /*92aa0*/  ISETP.LT.AND P3, PT, R99, c[0x0][0x178], !P2 ;  /* 0x00005e0063007a0c */ /* 0x000fe20005761270 */
[----:B-1----:R-:W-:-:S04]  /*92ab0*/  IMAD.WIDE R166, R3, 0x4, R162 ;  /* 0x0000000403a67825 */ /* 0x002fc800078e02a2 */
[C---:B----4-:R-:W-:Y:S01]  /*92ac0*/  IMAD.WIDE R164, R3.reuse, 0x4, R160 ;  /* 0x0000000403a47825 */ /* 0x050fe200078e02a0 */
[----:B------:R-:W4:Y:S04]  /*92ad0*/  LDL.LU R251, [R1+0x1f04] ;  /* 0x001f040001fb7983 */ /* 0x000f280000300800 */
[----:B------:R1:W-:Y:S04]  /*92ae0*/  @P6 STG.E [R166.64], R248 ;  /* 0x000000f8a6006986 */ /* 0x0003e8000c101906 */
[----:B-1----:R-:W3:Y:S04]  /*92af0*/  LDL.LU R248, [R1+0x1cf4] ;  /* 0x001cf40001f87983 */ /* 0x002ee80000300800 */
[----:B--2---:R1:W-:Y:S02]  /*92b00*/  @P4 STG.E [R164.64], R175 ;  /* 0x000000afa4004986 */ /* 0x0043e4000c101906 */
[----:B-1----:R-:W-:-:S02]  /*92b10*/  IMAD.WIDE R164, R3, 0x4, R6 ;  /* 0x0000000403a47825 */ /* 0x002fc400078e0206 */
[----:B------:R-:W2:Y:S04]  /*92b20*/  LDL.LU R175, [R1+0x16b4] ;  /* 0x0016b40001af7983 */ /* 0x000ea80000300800 */
[----:B------:R1:W-:Y:S04]  /*92b30*/  @P3 STG.E [R164.64], R173 ;  /* 0x000000ada4003986 */ /* 0x0003e8000c101906 */
[----:B-1----:R-:W2:Y:S01]  /*92b40*/  LDL.LU R164, [R1+0x1f00] ;  /* 0x001f000001a47983 */ /* 0x002ea20000300800 */
[----:B------:R-:W3:Y:S01]  /*92b50*/  LDL.LU R165, [R1+0x1cf0] ;  /* 0x001cf00001a57983 */ /* 0x000ee20000300800 */
[----:B------:R-:W-:-:S02]  /*92b60*/  ISETP.LT.AND P2, PT, R174, c[0x0][0x178], !P2 ;  /* 0x00005e00ae007a0c */ /* 0x000fc40005741270 */
[----:B------:R-:W-:Y:S02]  /*92b70*/  IADD3 R170, R252, 0x1a9, RZ ;  /* 0x000001a9fcaa7810 */ /* 0x000fe40007ffe0ff */
[----:B------:R-:W-:Y:S02]  /*92b80*/  ISETP.LT.AND P6, PT, R138, c[0x0][0x178], !P0 ;  /* 0x00005e008a007a0c */ /* 0x000fe400047c1270 */
[----:B------:R-:W-:Y:S02]  /*92b90*/  ISETP.LT.AND P5, PT, R139, c[0x0][0x178], !P0 ;  /* 0x00005e008b007a0c */ /* 0x000fe400047a1270 */
[----:B------:R-:W-:Y:S02]  /*92ba0*/  ISETP.LT.AND P4, PT, R99, c[0x0][0x178], !P0 ;  /* 0x00005e0063007a0c */ /* 0x000fe40004781270 */
[----:B------:R-:W-:Y:S01]  /*92bb0*/  ISETP.GE.AND P1, PT, R170, c[0x0][0x17c], PT ;  /* 0x00005f00aa007a0c */ /* 0x000fe20003f26270 */
[C---:B------:R-:W-:Y:S02]  /*92bc0*/  IADD3 R170, R3.reuse, c[0x0][0x198], RZ ;  /* 0x0000660003aa7a10 */ /* 0x040fe40007ffe0ff */
[----:B------:R-:W-:Y:S01]  /*92bd0*/  IMAD.WIDE R2, R3, 0x4, R4 ;  /* 0x0000000403027825 */ /* 0x000fe200078e0204 */
[----:B------:R-:W-:-:S03]  /*92be0*/  IADD3 R171, R252, 0x1aa, RZ ;  /* 0x000001aafcab7810 */ /* 0x000fc60007ffe0ff */
[----:B------:R-:W-:-:S04]  /*92bf0*/  IMAD.WIDE R166, R170, 0x4, R162 ;  /* 0x00000004aaa67825 */ /* 0x000fc800078e02a2 */
[C---:B------:R-:W-:Y:S01]  /*92c00*/  IMAD.WIDE R168, R170.reuse, 0x4, R160 ;  /* 0x00000004aaa87825 */ /* 0x040fe200078e02a0 */
[----:B------:R1:W-:Y:S01]  /*92c10*/  @P2 STG.E [R2.64], R243 ;  /* 0x000000f302002986 */ /* 0x0003e2000c101906 */
[----:B------:R-:W-:Y:S02]  /*92c20*/  ISETP.GE.AND P3, PT, R171, c[0x0][0x17c], PT ;  /* 0x00005f00ab007a0c */ /* 0x000fe40003f66270 */
[C---:B------:R-:W-:Y:S02]  /*92c30*/  IADD3 R171, R170.reuse, c[0x0][0x198], RZ ;  /* 0x00006600aaab7a10 */ /* 0x040fe40007ffe0ff */
[C---:B-1----:R-:W-:Y:S01]  /*92c40*/  IMAD.WIDE R2, R170.reuse, 0x4, R6 ;  /* 0x00000004aa027825 */ /* 0x042fe200078e0206 */
[----:B------:R-:W4:Y:S03]  /*92c50*/  LDL.LU R243, [R1+0xcf4] ;  /* 0x000cf40001f37983 */ /* 0x000f260000300800 */
[----:B------:R-:W4:Y:S02]  /*92c60*/  LDL.LU R245, [R1+0x1f40] ;  /* 0x001f400001f57983 */ /* 0x000f240000300800 */
[----:B------:R-:W4:Y:S02]  /*92c70*/  LDL.LU R244, [R1+0x1ed0] ;  /* 0x001ed00001f47983 */ /* 0x000f240000300800 */
[----:B------:R-:W4:Y:S01]  /*92c80*/  LDL.LU R250, [R1+0x16c0] ;  /* 0x0016c00001fa7983 */ /* 0x000f220000300800 */
[----:B------:R-:W4:Y:S01]  /*92c90*/  LDL.LU R249, [R1+0xd60] ;  /* 0x000d600001f97983 */ /* 0x000f220000300800 */
[----:B------:R-:W4:Y:S03]  /*92ca0*/  LDL.LU R173, [R1+0x1f44] ;  /* 0x001f440001ad7983 */ /* 0x000f260000300800 */
[----:B--2---:R-:W-:Y:S01]  /*92cb0*/  @P6 STG.E [R166.64], R164 ;  /* 0x000000a4a6006986 */ /* 0x004fe2000c101906 */
[----:B---3--:R-:W-:Y:S02]  /*92cc0*/  @P5 STG.E [R168.64], R165 ;  /* 0x000000a5a8005986 */ /* 0x008fe4000c101906 */
[----:B------:R1:W-:Y:S02]  /*92cd0*/  @P4 STG.E [R2.64], R172 ;  /* 0x000000ac02004986 */ /* 0x0003e4000c101906 */
[----:B-1----:R-:W-:-:S02]  /*92ce0*/  IMAD.WIDE R2, R170, 0x4, R4 ;  /* 0x00000004aa027825 */ /* 0x002fc400078e0204 */
[----:B------:R-:W2:Y:S01]  /*92cf0*/  LDL.LU R170, [R1+0xcf0] ;  /* 0x000cf00001aa7983 */ /* 0x000ea20000300800 */
[----:B------:R-:W-:Y:S02]  /*92d00*/  ISETP.LT.AND P0, PT, R174, c[0x0][0x178], !P0 ;  /* 0x00005e00ae007a0c */ /* 0x000fe40004701270 */
[----:B------:R-:W-:Y:S02]  /*92d10*/  ISETP.LT.AND P6, PT, R138, c[0x0][0x178], !P1 ;  /* 0x00005e008a007a0c */ /* 0x000fe40004fc1270 */
[----:B------:R-:W-:Y:S02]  /*92d20*/  ISETP.LT.AND P5, PT, R139, c[0x0][0x178], !P1 ;  /* 0x00005e008b007a0c */ /* 0x000fe40004fa1270 */
[----:B------:R-:W-:Y:S01]  /*92d30*/  ISETP.LT.AND P2, PT, R99, c[0x0][0x178], !P1 ;  /* 0x00005e0063007a0c */ /* 0x000fe20004f41270 */
[----:B------:R-:W-:-:S04]  /*92d40*/  IMAD.WIDE R164, R171, 0x4, R162 ;  /* 0x00000004aba47825 */ /* 0x000fc800078e02a2 */
[----:B------:R-:W-:-:S04]  /*92d50*/  IMAD.WIDE R166, R171, 0x4, R160 ;  /* 0x00000004aba67825 */ /* 0x000fc800078e02a0 */
[----:B------:R-:W-:Y:S01]  /*92d60*/  IMAD.WIDE R168, R171, 0x4, R6 ;  /* 0x00000004aba87825 */ /* 0x000fe200078e0206 */
[----:B------:R-:W-:Y:S02]  /*92d70*/  ISETP.LT.AND P4, PT, R174, c[0x0][0x178], !P1 ;  /* 0x00005e00ae007a0c */ /* 0x000fe40004f81270 */
[----:B------:R-:W-:-:S04]  /*92d80*/  IADD3 R172, R252, 0x1ab, RZ ;  /* 0x000001abfcac7810 */ /* 0x000fc80007ffe0ff */
[----:B------:R-:W-:Y:S01]  /*92d90*/  ISETP.GE.AND P1, PT, R172, c[0x0][0x17c], PT ;  /* 0x00005f00ac007a0c */ /* 0x000fe20003f26270 */
[----:B--2---:R-:W-:Y:S01]  /*92da0*/  @P0 STG.E [R2.64], R170 ;  /* 0x000000aa02000986 */ /* 0x004fe2000c101906 */
[----:B----4-:R-:W-:Y:S02]  /*92db0*/  @P6 STG.E [R164.64], R251 ;  /* 0x000000fba4006986 */ /* 0x010fe4000c101906 */
[----:B------:R-:W-:Y:S02]  /*92dc0*/  @P5 STG.E [R166.64], R248 ;  /* 0x000000f8a6005986 */ /* 0x000fe4000c101906 */
[----:B------:R1:W-:Y:S02]  /*92dd0*/  @P2 STG.E [R168.64], R175 ;  /* 0x000000afa8002986 */ /* 0x0003e4000c101906 */
[----:B-1----:R-:W2:Y:S01]  /*92de0*/  LDL.LU R175, [R1+0x1ed4] ;  /* 0x001ed40001af7983 */ /* 0x002ea20000300800 */
[----:B------:R-:W-:Y:S01]  /*92df0*/  IMAD.WIDE R2, R171, 0x4, R4 ;  /* 0x00000004ab027825 */ /* 0x000fe200078e0204 */
[----:B------:R-:W-:-:S02]  /*92e00*/  ISETP.LT.AND P5, PT, R138, c[0x0][0x178], !P3 ;  /* 0x00005e008a007a0c */ /* 0x000fc40005fa1270 */
[----:B------:R-:W-:Y:S02]  /*92e10*/  ISETP.LT.AND P0, PT, R139, c[0x0][0x178], !P3 ;  /* 0x00005e008b007a0c */ /* 0x000fe40005f01270 */
[----:B------:R-:W-:Y:S02]  /*92e20*/  ISETP.LT.AND P6, PT, R99, c[0x0][0x178], !P3 ;  /* 0x00005e0063007a0c */ /* 0x000fe40005fc1270 */
[----:B------:R-:W-:Y:S01]  /*92e30*/  IADD3 R171, R171, c[0x0][0x198], RZ ;  /* 0x00006600abab7a10 */ /* 0x000fe20007ffe0ff */
[----:B------:R-:W-:Y:S01]  /*92e40*/  ISETP.LT.AND P3, PT, R174, c[0x0][0x178], !P3 ;  /* 0x00005e00ae007a0c */ /* 0x000fe20005f61270 */
[----:B------:R1:W-:Y:S01]  /*92e50*/  @P4 STG.E [R2.64], R243 ;  /* 0x000000f302004986 */ /* 0x0003e2000c101906 */
[----:B------:R-:W-:Y:S02]  /*92e60*/  IADD3 R164, R252, 0x1ac, RZ ;  /* 0x000001acfca47810 */ /* 0x000fe40007ffe0ff */
[----:B------:R-:W-:-:S04]  /*92e70*/  IMAD.WIDE R168, R171, 0x4, R162 ;  /* 0x00000004aba87825 */ /* 0x000fc800078e02a2 */
[----:B------:R-:W-:Y:S01]  /*92e80*/  IMAD.WIDE R166, R171, 0x4, R160 ;  /* 0x00000004aba67825 */ /* 0x000fe200078e02a0 */
[----:B------:R-:W-:-:S03]  /*92e90*/  ISETP.GE.AND P2, PT, R164, c[0x0][0x17c], PT ;  /* 0x00005f00a4007a0c */ /* 0x000fc60003f46270 */
[C---:B------:R-:W-:Y:S01]  /*92ea0*/  IMAD.WIDE R164, R171.reuse, 0x4, R6 ;  /* 0x00000004aba47825 */ /* 0x040fe200078e0206 */
[----:B-1----:R-:W3:Y:S03]  /*92eb0*/  LDL.LU R243, [R1+0x16c4] ;  /* 0x0016c40001f37983 */ /* 0x002ee60000300800 */
[----:B------:R-:W-:Y:S01]  /*92ec0*/  IMAD.WIDE R2, R171, 0x4, R4 ;  /* 0x00000004ab027825 */ /* 0x000fe200078e0204 */
[----:B------:R1:W-:Y:S03]  /*92ed0*/  @P5 STG.E [R168.64], R245 ;  /* 0x000000f5a8005986 */ /* 0x0003e6000c101906 */
[----:B------:R-:W4:Y:S02]  /*92ee0*/  LDL.LU R248, [R1+0xd64] ;  /* 0x000d640001f87983 */ /* 0x000f240000300800 */
[----:B------:R-:W-:Y:S02]  /*92ef0*/  @P0 STG.E [R166.64], R244 ;  /* 0x000000f4a6000986 */ /* 0x000fe4000c101906 */
[----:B------:R-:W3:Y:S01]  /*92f00*/  LDL.LU R172, [R1+0x1f80] ;  /* 0x001f800001ac7983 */ /* 0x000ee20000300800 */
[----:B------:R1:W-:Y:S04]  /*92f10*/  @P6 STG.E [R164.64], R250 ;  /* 0x000000faa4006986 */ /* 0x0003e8000c101906 */
[----:B------:R-:W3:Y:S01]  /*92f20*/  LDL.LU R251, [R1+0x1ee0] ;  /* 0x001ee00001fb7983 */ /* 0x000ee20000300800 */
[----:B------:R-:W-:Y:S01]  /*92f30*/  ISETP.LT.AND P4, PT, R138, c[0x0][0x178], !P1 ;  /* 0x00005e008a007a0c */ /* 0x000fe20004f81270 */
[----:B------:R1:W-:Y:S01]  /*92f40*/  @P3 STG.E [R2.64], R249 ;  /* 0x000000f902003986 */ /* 0x0003e2000c101906 */
[----:B------:R-:W-:-:S02]  /*92f50*/  ISETP.LT.AND P3, PT, R139, c[0x0][0x178], !P1 ;  /* 0x00005e008b007a0c */ /* 0x000fc40004f61270 */
[----:B------:R-:W-:-:S05]  /*92f60*/  IADD3 R170, R171, c[0x0][0x198], RZ ;  /* 0x00006600abaa7a10 */ /* 0x000fca0007ffe0ff */
[----:B-1----:R-:W-:-:S04]  /*92f70*/  IMAD.WIDE R168, R170, 0x4, R162 ;  /* 0x00000004aaa87825 */ /* 0x002fc800078e02a2 */
[----:B------:R-:W-:Y:S01]  /*92f80*/  IMAD.WIDE R164, R170, 0x4, R160 ;  /* 0x00000004aaa47825 */ /* 0x000fe200078e02a0 */
[----:B------:R-:W4:Y:S03]  /*92f90*/  LDL.LU R250, [R1+0x18b0] ;  /* 0x0018b00001fa7983 */ /* 0x000f260000300800 */
[----:B------:R-:W4:Y:S01]  /*92fa0*/  LDL.LU R249, [R1+0x1120] ;  /* 0x0011200001f97983 */ /* 0x000f220000300800 */
[----:B------:R1:W-:Y:S04]  /*92fb0*/  @P4 STG.E [R168.64], R173 ;  /* 0x000000ada8004986 */ /* 0x0003e8000c101906 */
[----:B-1----:R-:W4:Y:S04]  /*92fc0*/  LDL.LU R173, [R1+0x1f84] ;  /* 0x001f840001ad7983 */ /* 0x002f280000300800 */
[----:B--2---:R1:W-:Y:S04]  /*92fd0*/  @P3 STG.E [R164.64], R175 ;  /* 0x000000afa4003986 */ /* 0x0043e8000c101906 */
[----:B-1----:R-:W2:Y:S01]  /*92fe0*/  LDL.LU R175, [R1+0x1ee4] ;  /* 0x001ee40001af7983 */ /* 0x002ea20000300800 */
[----:B------:R-:W-:-:S02]  /*92ff0*/  ISETP.LT.AND P4, PT, R99, c[0x0][0x178], !P1 ;  /* 0x00005e0063007a0c */ /* 0x000fc40004f81270 */
[----:B------:R-:W-:Y:S02]  /*93000*/  IADD3 R2, R252, 0x1ad, RZ ;  /* 0x000001adfc027810 */ /* 0x000fe40007ffe0ff */
[----:B------:R-:W-:Y:S02]  /*93010*/  ISETP.LT.AND P0, PT, R174, c[0x0][0x178], !P1 ;  /* 0x00005e00ae007a0c */ /* 0x000fe40004f01270 */
[----:B------:R-:W-:Y:S01]  /*93020*/  ISETP.GE.AND P1, PT, R2, c[0x0][0x17c], PT ;  /* 0x00005f0002007a0c */ /* 0x000fe20003f26270 */
[----:B------:R-:W-:Y:S01]  /*93030*/  IMAD.WIDE R2, R170, 0x4, R6 ;  /* 0x00000004aa027825 */ /* 0x000fe200078e0206 */
[----:B------:R-:W-:Y:S02]  /*93040*/  ISETP.LT.AND P6, PT, R138, c[0x0][0x178], !P2 ;  /* 0x00005e008a007a0c */ /* 0x000fe400057c1270 */
[----:B------:R-:W-:Y:S02]  /*93050*/  ISETP.LT.AND P5, PT, R139, c[0x0][0x178], !P2 ;  /* 0x00005e008b007a0c */ /* 0x000fe400057a1270 */
[C---:B------:R-:W-:Y:S01]  /*93060*/  IADD3 R168, R170.reuse, c[0x0][0x198], RZ ;  /* 0x00006600aaa87a10 */ /* 0x040fe20007ffe0ff */
[----:B---3--:R1:W-:Y:S01]  /*93070*/  @P4 STG.E [R2.64], R243 ;  /* 0x000000f302004986 */ /* 0x0083e2000c101906 */
[----:B------:R-:W-:-:S04]  /*93080*/  IMAD.WIDE R170, R170, 0x4, R4 ;  /* 0x00000004aaaa7825 */ /* 0x000fc800078e0204 */
[----:B------:R-:W-:-:S04]  /*93090*/  IMAD.WIDE R166, R168, 0x4, R162 ;  /* 0x00000004a8a67825 */ /* 0x000fc800078e02a2 */
[----:B------:R-:W-:Y:S01]  /*930a0*/  IMAD.WIDE R164, R168, 0x4, R160 ;  /* 0x00000004a8a47825 */ /* 0x000fe200078e02a0 */
[----:B------:R-:W-:-:S03]  /*930b0*/  ISETP.LT.AND P3, PT, R99, c[0x0][0x178], !P2 ;  /* 0x00005e0063007a0c */ /* 0x000fc60005761270 */
[----:B------:R-:W-:Y:S01]  /*930c0*/  ISETP.LT.AND P2, PT, R174, c[0x0][0x178], !P2 ;  /* 0x00005e00ae007a0c */ /* 0x000fe20005741270 */
[----:B-1----:R-:W3:Y:S04]  /*930d0*/  LDL.LU R243, [R1+0x18b4] ;  /* 0x0018b40001f37983 */ /* 0x002ee80000300800 */
[----:B----4-:R1:W-:Y:S01]  /*930e0*/  @P0 STG.E [R170.64], R248 ;  /* 0x000000f8aa000986 */ /* 0x0103e2000c101906 */
[----:B------:R-:W-:Y:S02]  /*930f0*/  @P6 STG.E [R166.64], R172 ;  /* 0x000000aca6006986 */ /* 0x000fe4000c101906 */
[----:B------:R4:W-:Y:S01]  /*93100*/  @P5 STG.E [R164.64], R251 ;  /* 0x000000fba4005986 */ /* 0x0009e2000c101906 */
[----:B------:R-:W-:Y:S02]  /*93110*/  ISETP.LT.AND P5, PT, R138, c[0x0][0x178], !P1 ;  /* 0x00005e008a007a0c */ /* 0x000fe40004fa1270 */
[----:B------:R-:W-:-:S02]  /*93120*/  ISETP.LT.AND P0, PT, R139, c[0x0][0x178], !P1 ;  /* 0x00005e008b007a0c */ /* 0x000fc40004f01270 */
[C---:B------:R-:W-:Y:S01]  /*93130*/  IADD3 R2, R168.reuse, c[0x0][0x198], RZ ;  /* 0x00006600a8027a10 */ /* 0x040fe20007ffe0ff */
[----:B-1----:R-:W3:Y:S01]  /*93140*/  LDL.LU R248, [R1+0x1124] ;  /* 0x0011240001f87983 */ /* 0x002ee20000300800 */
[----:B------:R-:W3:Y:S02]  /*93150*/  LDL.LU R245, [R1+0x1f90] ;  /* 0x001f900001f57983 */ /* 0x000ee40000300800 */
[----:B------:R-:W3:Y:S02]  /*93160*/  LDL.LU R244, [R1+0x1f60] ;  /* 0x001f600001f47983 */ /* 0x000ee40000300800 */
[----:B----4-:R-:W-:-:S04]  /*93170*/  IMAD.WIDE R164, R168, 0x4, R6 ;  /* 0x00000004a8a47825 */ /* 0x010fc800078e0206 */
[----:B------:R-:W-:Y:S01]  /*93180*/  IMAD.WIDE R166, R168, 0x4, R4 ;  /* 0x00000004a8a67825 */ /* 0x000fe200078e0204 */
[----:B------:R-:W4:Y:S04]  /*93190*/  LDL.LU R251, [R1+0x18c0] ;  /* 0x0018c00001fb7983 */ /* 0x000f280000300800 */
[----:B------:R-:W-:Y:S01]  /*931a0*/  @P3 STG.E [R164.64], R250 ;  /* 0x000000faa4003986 */ /* 0x000fe2000c101906 */
[----:B------:R-:W-:-:S04]  /*931b0*/  IMAD.WIDE R168, R2, 0x4, R162 ;  /* 0x0000000402a87825 */ /* 0x000fc800078e02a2 */
[----:B------:R1:W-:Y:S01]  /*931c0*/  @P2 STG.E [R166.64], R249 ;  /* 0x000000f9a6002986 */ /* 0x0003e2000c101906 */
[----:B------:R1:W-:Y:S02]  /*931d0*/  @P5 STG.E [R168.64], R173 ;  /* 0x000000ada8005986 */ /* 0x0003e4000c101906 */
[----:B-1----:R-:W-:Y:S02]  /*931e0*/  IMAD.WIDE R166, R2, 0x4, R160 ;  /* 0x0000000402a67825 */ /* 0x002fe400078e02a0 */
[----:B------:R-:W4:Y:S04]  /*931f0*/  LDL.LU R173, [R1+0x1f94] ;  /* 0x001f940001ad7983 */ /* 0x000f280000300800 */
[----:B--2---:R1:W-:Y:S04]  /*93200*/  @P0 STG.E [R166.64], R175 ;  /* 0x000000afa6000986 */ /* 0x0043e8000c101906 */
[----:B-1----:R-:W2:Y:S01]  /*93210*/  LDL.LU R175, [R1+0x1f64] ;  /* 0x001f640001af7983 */ /* 0x002ea20000300800 */
[----:B------:R-:W-:-:S02]  /*93220*/  ISETP.LT.AND P4, PT, R99, c[0x0][0x178], !P1 ;  /* 0x00005e0063007a0c */ /* 0x000fc40004f81270 */
[C---:B------:R-:W-:Y:S02]  /*93230*/  IADD3 R170, R252.reuse, 0x1ae, RZ ;  /* 0x000001aefcaa7810 */ /* 0x040fe40007ffe0ff */
[----:B------:R-:W-:Y:S01]  /*93240*/  IADD3 R3, R252, 0x1af, RZ ;  /* 0x000001affc037810 */ /* 0x000fe20007ffe0ff */
[----:B------:R-:W-:Y:S01]  /*93250*/  IMAD.WIDE R164, R2, 0x4, R6 ;  /* 0x0000000402a47825 */ /* 0x000fe200078e0206 */
[----:B------:R-:W-:Y:S02]  /*93260*/  ISETP.GE.AND P6, PT, R170, c[0x0][0x17c], PT ;  /* 0x00005f00aa007a0c */ /* 0x000fe40003fc6270 */
[----:B------:R-:W-:Y:S02]  /*93270*/  ISETP.LT.AND P1, PT, R174, c[0x0][0x178], !P1 ;  /* 0x00005e00ae007a0c */ /* 0x000fe40004f21270 */
[----:B------:R-:W-:Y:S02]  /*93280*/  ISETP.GE.AND P3, PT, R3, c[0x0][0x17c], PT ;  /* 0x00005f0003007a0c */ /* 0x000fe40003f66270 */
[----:B------:R-:W-:-:S02]  /*93290*/  ISETP.LT.AND P2, PT, R138, c[0x0][0x178], !P6 ;  /* 0x00005e008a007a0c */ /* 0x000fc40007741270 */
[----:B------:R-:W-:Y:S01]  /*932a0*/  ISETP.LT.AND P5, PT, R139, c[0x0][0x178], !P6 ;  /* 0x00005e008b007a0c */ /* 0x000fe200077a1270 */
[----:B------:R-:W-:Y:S01]  /*932b0*/  IADD3 R3, R2, c[0x0][0x198], RZ ;  /* 0x0000660002037a10 */ /* 0x000fe20007ffe0ff */
[----:B---3--:R1:W-:Y:S01]  /*932c0*/  @P4 STG.E [R164.64], R243 ;  /* 0x000000f3a4004986 */ /* 0x0083e2000c101906 */
[----:B------:R-:W-:-:S03]  /*932d0*/  ISETP.LT.AND P4, PT, R99, c[0x0][0x178], !P6 ;  /* 0x00005e0063007a0c */ /* 0x000fc60007781270 */
[----:B------:R-:W-:-:S04]  /*932e0*/  IMAD.WIDE R166, R3, 0x4, R162 ;  /* 0x0000000403a67825 */ /* 0x000fc800078e02a2 */
[----:B------:R-:W-:Y:S01]  /*932f0*/  IMAD.WIDE R168, R3, 0x4, R160 ;  /* 0x0000000403a87825 */ /* 0x000fe200078e02a0 */
[----:B-1----:R-:W3:Y:S03]  /*93300*/  LDL.LU R243, [R1+0x18c4] ;  /* 0x0018c40001f37983 */ /* 0x002ee60000300800 */
[----:B------:R-:W-:Y:S01]  /*93310*/  IMAD.WIDE R164, R2, 0x4, R4 ;  /* 0x0000000402a47825 */ /* 0x000fe200078e0204 */
[----:B------:R-:W-:-:S03]  /*93320*/  ISETP.LT.AND P6, PT, R174, c[0x0][0x178], !P6 ;  /* 0x00005e00ae007a0c */ /* 0x000fc600077c1270 */
[----:B------:R-:W3:Y:S01]  /*93330*/  LDL.LU R250, [R1+0x13e8] ;  /* 0x0013e80001fa7983 */ /* 0x000ee20000300800 */
[----:B------:R-:W-:Y:S01]  /*93340*/  IADD3 R2, R252, 0x1b1, RZ ;  /* 0x000001b1fc027810 */ /* 0x000fe20007ffe0ff */
[----:B------:R-:W3:Y:S04]  /*93350*/  LDL.LU R249, [R1+0xba8] ;  /* 0x000ba80001f97983 */ /* 0x000ee80000300800 */
[----:B------:R1:W-:Y:S01]  /*93360*/  @P1 STG.E [R164.64], R248 ;  /* 0x000000f8a4001986 */ /* 0x0003e2000c101906 */
[----:B------:R-:W-:Y:S02]  /*93370*/  @P2 STG.E [R166.64], R245 ;  /* 0x000000f5a6002986 */ /* 0x000fe4000c101906 */
[----:B------:R1:W-:Y:S01]  /*93380*/  @P5 STG.E [R168.64], R244 ;  /* 0x000000f4a8005986 */ /* 0x0003e2000c101906 */
[----:B------:R-:W-:-:S02]  /*93390*/  ISETP.LT.AND P5, PT, R138, c[0x0][0x178], !P3 ;  /* 0x00005e008a007a0c */ /* 0x000fc40005fa1270 */
[----:B------:R-:W-:Y:S01]  /*933a0*/  ISETP.LT.AND P1, PT, R139, c[0x0][0x178], !P3 ;  /* 0x00005e008b007a0c */ /* 0x000fe20005f21270 */
[C---:B-1----:R-:W-:Y:S01]  /*933b0*/  IMAD.WIDE R164, R3.reuse, 0x4, R6 ;  /* 0x0000000403a47825 */ /* 0x042fe200078e0206 */
[----:B------:R-:W3:Y:S01]  /*933c0*/  LDL.LU R248, [R1+0x6a8] ;  /* 0x0006a80001f87983 */ /* 0x000ee20000300800 */
[C---:B------:R-:W-:Y:S02]  /*933d0*/  IADD3 R168, R3.reuse, c[0x0][0x198], RZ ;  /* 0x0000660003a87a10 */ /* 0x040fe40007ffe0ff */
[----:B------:R-:W-:Y:S01]  /*933e0*/  IMAD.WIDE R166, R3, 0x4, R4 ;  /* 0x0000000403a67825 */ /* 0x000fe200078e0204 */
[----:B----4-:R1:W-:Y:S01]  /*933f0*/  @P4 STG.E [R164.64], R251 ;  /* 0x000000fba4004986 */ /* 0x0103e2000c101906 */
[----:B------:R-:W-:Y:S02]  /*93400*/  ISETP.GE.AND P4, PT, R2, c[0x0][0x17c], PT ;  /* 0x00005f0002007a0c */ /* 0x000fe40003f86270 */
[----:B------:R-:W-:-:S04]  /*93410*/  IMAD.WIDE R2, R168, 0x4, R162 ;  /* 0x00000004a8027825 */ /* 0x000fc800078e02a2 */
[----:B------:R4:W-:Y:S01]  /*93420*/  @P6 STG.E [R166.64], R246 ;  /* 0x000000f6a6006986 */ /* 0x0009e2000c101906 */
[----:B------:R4:W-:Y:S01]  /*93430*/  @P5 STG.E [R2.64], R173 ;  /* 0x000000ad02005986 */ /* 0x0009e2000c101906 */
[----:B-1----:R-:W-:-:S03]  /*93440*/  IMAD.WIDE R164, R168, 0x4, R160 ;  /* 0x00000004a8a47825 */ /* 0x002fc600078e02a0 */
[----:B----4-:R-:W4:Y:S04]  /*93450*/  LDL.LU R246, [R1+0x32a8] ;  /* 0x0032a80001f67983 */ /* 0x010f280000300800 */
[----:B------:R-:W4:Y:S04]  /*93460*/  LDL.LU R173, [R1+0x13ec] ;  /* 0x0013ec0001ad7983 */ /* 0x000f280000300800 */
[----:B--2---:R1:W-:Y:S04]  /*93470*/  @P1 STG.E [R164.64], R175 ;  /* 0x000000afa4001986 */ /* 0x0043e8000c101906 */
[----:B-1----:R-:W2:Y:S01]  /*93480*/  LDL.LU R175, [R1+0xbac] ;  /* 0x000bac0001af7983 */ /* 0x002ea20000300800 */
[----:B------:R-:W-:-:S02]  /*93490*/  ISETP.LT.AND P2, PT, R99, c[0x0][0x178], !P3 ;  /* 0x00005e0063007a0c */ /* 0x000fc40005f41270 */
[----:B------:R-:W-:Y:S01]  /*934a0*/  IADD3 R170, R252, 0x1b0, RZ ;  /* 0x000001b0fcaa7810 */ /* 0x000fe20007ffe0ff */
[----:B------:R-:W-:Y:S02]  /*934b0*/  ISETP.LT.AND P3, PT, R174, c[0x0][0x178], !P3 ;  /* 0x00005e00ae007a0c */ /* 0x000fe40005f61270 */
[----:B------:R-:W-:Y:S01]  /*934c0*/  IMAD.WIDE R166, R168, 0x4, R6 ;  /* 0x00000004a8a67825 */ /* 0x000fe200078e0206 */
[----:B------:R-:W-:Y:S02]  /*934d0*/  ISETP.GE.AND P0, PT, R170, c[0x0][0x17c], PT ;  /* 0x00005f00aa007a0c */ /* 0x000fe40003f06270 */
[----:B------:R-:W-:Y:S02]  /*934e0*/  IADD3 R2, R168, c[0x0][0x198], RZ ;  /* 0x00006600a8027a10 */ /* 0x000fe40007ffe0ff */
[----:B------:R-:W-:Y:S01]  /*934f0*/  ISETP.LT.AND P6, PT, R138, c[0x0][0x178], !P0 ;  /* 0x00005e008a007a0c */ /* 0x000fe200047c1270 */
[----:B------:R-:W-:Y:S01]  /*93500*/  IMAD.WIDE R164, R168, 0x4, R4 ;  /* 0x00000004a8a47825 */ /* 0x000fe200078e0204 */
[----:B------:R-:W-:Y:S01]  /*93510*/  ISETP.LT.AND P5, PT, R139, c[0x0][0x178], !P0 ;  /* 0x00005e008b007a0c */ /* 0x000fe200047a1270 */
[----:B---3--:R1:W-:Y:S01]  /*93520*/  @P2 STG.E [R166.64], R243 ;  /* 0x000000f3a6002986 */ /* 0x0083e2000c101906 */
[----:B------:R-:W-:-:S02]  /*93530*/  ISETP.LT.AND P2, PT, R99, c[0x0][0x178], !P0 ;  /* 0x00005e0063007a0c */ /* 0x000fc40004741270 */
[----:B------:R3:W-:Y:S01]  /*93540*/  @P3 STG.E [R164.64], R247 ;  /* 0x000000f7a4003986 */ /* 0x0007e2000c101906 */
[----:B------:R-:W-:Y:S01]  /*93550*/  IADD3 R3, R252, 0x1b2, RZ ;  /* 0x000001b2fc037810 */ /* 0x000fe20007ffe0ff */
[----:B-1----:R-:W2:Y:S01]  /*93560*/  LDL.LU R243, [R1+0x6ac] ;  /* 0x0006ac0001f37983 */ /* 0x002ea20000300800 */
[----:B------:R-:W-:-:S04]  /*93570*/  IMAD.WIDE R166, R2, 0x4, R162 ;  /* 0x0000000402a67825 */ /* 0x000fc800078e02a2 */
[----:B---3--:R-:W3:Y:S02]  /*93580*/  LDL.LU R247, [R1+0x32a4] ;  /* 0x0032a40001f77983 */ /* 0x008ee40000300800 */
[----:B------:R-:W-:Y:S01]  /*93590*/  IMAD.WIDE R168, R2, 0x4, R160 ;  /* 0x0000000402a87825 */ /* 0x000fe200078e02a0 */
[----:B------:R-:W-:Y:S01]  /*935a0*/  ISETP.LT.AND P0, PT, R174, c[0x0][0x178], !P0 ;  /* 0x00005e00ae007a0c */ /* 0x000fe20004701270 */
[----:B------:R-:W3:Y:S04]  /*935b0*/  LDL.LU R245, [R1+0x14b8] ;  /* 0x0014b80001f57983 */ /* 0x000ee80000300800 */
[----:B------:R1:W-:Y:S01]  /*935c0*/  @P6 STG.E [R166.64], R250 ;  /* 0x000000faa6006986 */ /* 0x0003e2000c101906 */
[----:B------:R-:W-:Y:S01]  /*935d0*/  ISETP.LT.AND P6, PT, R138, c[0x0][0x178], !P4 ;  /* 0x00005e008a007a0c */ /* 0x000fe200067c1270 */
[----:B------:R-:W3:Y:S01]  /*935e0*/  LDL.LU R244, [R1+0xe98] ;  /* 0x000e980001f47983 */ /* 0x000ee20000300800 */
[----:B------:R-:W-:-:S02]  /*935f0*/  ISETP.LT.AND P3, PT, R139, c[0x0][0x178], !P4 ;  /* 0x00005e008b007a0c */ /* 0x000fc40006761270 */
[----:B------:R-:W-:Y:S01]  /*93600*/  ISETP.GE.AND P1, PT, R3, c[0x0][0x17c], PT ;  /* 0x00005f0003007a0c */ /* 0x000fe20003f26270 */
[C---:B------:R-:W-:Y:S01]  /*93610*/  IMAD.WIDE R164, R2.reuse, 0x4, R6 ;  /* 0x0000000402a47825 */ /* 0x040fe200078e0206 */
[----:B------:R1:W-:Y:S01]  /*93620*/  @P5 STG.E [R168.64], R249 ;  /* 0x000000f9a8005986 */ /* 0x0003e2000c101906 */
[----:B------:R-:W-:-:S03]  /*93630*/  IADD3 R3, R2, c[0x0][0x198], RZ ;  /* 0x0000660002037a10 */ /* 0x000fc60007ffe0ff */
[----:B------:R-:W3:Y:S04]  /*93640*/  LDL.LU R251, [R1+0xb98] ;  /* 0x000b980001fb7983 */ /* 0x000ee80000300800 */
[----:B------:R1:W-:Y:S02]  /*93650*/  @P2 STG.E [R164.64], R248 ;  /* 0x000000f8a4002986 */ /* 0x0003e4000c101906 */
[----:B-1----:R-:W-:Y:S01]  /*93660*/  IMAD.WIDE R166, R2, 0x4, R4 ;  /* 0x0000000402a67825 */ /* 0x002fe200078e0204 */
[----:B------:R-:W-:Y:S01]  /*93670*/  IADD3 R168, R252, 0x1b3, RZ ;  /* 0x000001b3fca87810 */ /* 0x000fe20007ffe0ff */
[----:B------:R-:W3:Y:S02]  /*93680*/  LDL.LU R249, [R1+0x698] ;  /* 0x0006980001f97983 */ /* 0x000ee40000300800 */
[----:B------:R-:W3:Y:S02]  /*93690*/  LDL.LU R248, [R1+0x14bc] ;  /* 0x0014bc0001f87983 */ /* 0x000ee40000300800 */
[----:B------:R-:W-:Y:S01]  /*936a0*/  IMAD.WIDE R164, R3, 0x4, R162 ;  /* 0x0000000403a47825 */ /* 0x000fe200078e02a2 */
[----:B------:R-:W-:-:S03]  /*936b0*/  ISETP.GE.AND P2, PT, R168, c[0x0][0x17c], PT ;  /* 0x00005f00a8007a0c */ /* 0x000fc60003f46270 */
[----:B------:R-:W-:Y:S01]  /*936c0*/  IMAD.WIDE R168, R3, 0x4, R160 ;  /* 0x0000000403a87825 */ /* 0x000fe200078e02a0 */
[----:B----4-:R-:W-:Y:S03]  /*936d0*/  @P0 STG.E [R166.64], R246 ;  /* 0x000000f6a6000986 */ /* 0x010fe6000c101906 */
[----:B------:R1:W-:Y:S02]  /*936e0*/  @P6 STG.E [R164.64], R173 ;  /* 0x000000ada4006986 */ /* 0x0003e4000c101906 */
[----:B-1----:R-:W4:Y:S04]  /*936f0*/  LDL.LU R173, [R1+0xe9c] ;  /* 0x000e9c0001ad7983 */ /* 0x002f280000300800 */
[----:B--2---:R1:W-:Y:S04]  /*93700*/  @P3 STG.E [R168.64], R175 ;  /* 0x000000afa8003986 */ /* 0x0043e8000c101906 */
[----:B-1----:R-:W2:Y:S01]  /*93710*/  LDL.LU R175, [R1+0xb9c] ;  /* 0x000b9c0001af7983 */ /* 0x002ea20000300800 */
[----:B------:R-:W-:Y:S01]  /*93720*/  ISETP.LT.AND P5, PT, R99, c[0x0][0x178], !P4 ;  /* 0x00005e0063007a0c */ /* 0x000fe200067a1270 */
[----:B------:R-:W-:-:S02]  /*93730*/  ISETP.LT.AND P4, PT, R174, c[0x0][0x178], !P4 ;  /* 0x00005e00ae007a0c */ /* 0x000fc40006781270 */
[----:B------:R-:W-:Y:S01]  /*93740*/  IMAD.WIDE R166, R3, 0x4, R6 ;  /* 0x0000000403a67825 */ /* 0x000fe200078e0206 */
[----:B------:R-:W-:Y:S02]  /*93750*/  ISETP.LT.AND P0, PT, R138, c[0x0][0x178], !P1 ;  /* 0x00005e008a007a0c */ /* 0x000fe40004f01270 */
[----:B------:R-:W-:Y:S01]  /*93760*/  ISETP.LT.AND P3, PT, R139, c[0x0][0x178], !P1 ;  /* 0x00005e008b007a0c */ /* 0x000fe20004f61270 */
[----:B------:R-:W-:Y:S01]  /*93770*/  IMAD.WIDE R164, R3, 0x4, R4 ;  /* 0x0000000403a47825 */ /* 0x000fe200078e0204 */
[----:B------:R-:W-:-:S03]  /*93780*/  ISETP.LT.AND P6, PT, R99, c[0x0][0x178], !P1 ;  /* 0x00005e0063007a0c */ /* 0x000fc60004fc1270 */
[----:B------:R-:W-:Y:S02]  /*93790*/  ISETP.LT.AND P1, PT, R174, c[0x0][0x178], !P1 ;  /* 0x00005e00ae007a0c */ /* 0x000fe40004f21270 */
[----:B------:R1:W-:Y:S01]  /*937a0*/  @P5 STG.E [R166.64], R243 ;  /* 0x000000f3a6005986 */ /* 0x0003e2000c101906 */
[----:B---3--:R3:W-:Y:S01]  /*937b0*/  @P4 STG.E [R164.64], R247 ;  /* 0x000000f7a4004986 */ /* 0x0087e2000c101906 */
[----:B------:R-:W-:Y:S02]  /*937c0*/  ISETP.LT.AND P4, PT, R138, c[0x0][0x178], !P2 ;  /* 0x00005e008a007a0c */ /* 0x000fe40005781270 */
[----:B-1----:R-:W-:Y:S01]  /*937d0*/  IADD3 R166, R3, c[0x0][0x198], RZ ;  /* 0x0000660003a67a10 */ /* 0x002fe20007ffe0ff */
[----:B------:R-:W2:Y:S01]  /*937e0*/  LDL.LU R243, [R1+0x69c] ;  /* 0x00069c0001f37983 */ /* 0x000ea20000300800 */
[----:B------:R-:W2:Y:S02]  /*937f0*/  LDL.LU R246, [R1+0x1b08] ;  /* 0x001b080001f67983 */ /* 0x000ea40000300800 */
[----:B------:R-:W2:Y:S02]  /*93800*/  LDL.LU R172, [R1+0x14a8] ;  /* 0x0014a80001ac7983 */ /* 0x000ea40000300800 */
[----:B------:R-:W2:Y:S02]  /*93810*/  LDL.LU R250, [R1+0xe88] ;  /* 0x000e880001fa7983 */ /* 0x000ea40000300800 */
[----:B------:R-:W-:-:S04]  /*93820*/  IMAD.WIDE R2, R166, 0x4, R162 ;  /* 0x00000004a6027825 */ /* 0x000fc800078e02a2 */
[--C-:B---3--:R-:W-:Y:S01]  /*93830*/  IMAD.WIDE R164, R166, 0x4, R160.reuse ;  /* 0x00000004a6a47825 */ /* 0x108fe200078e02a0 */
[----:B------:R-:W-:Y:S02]  /*93840*/  IADD3 R167, R252, 0x1b4, RZ ;  /* 0x000001b4fca77810 */ /* 0x000fe40007ffe0ff */
[----:B------:R-:W-:Y:S02]  /*93850*/  IADD3 R170, R166, c[0x0][0x198], RZ ;  /* 0x00006600a6aa7a10 */ /* 0x000fe40007ffe0ff */
[----:B------:R-:W-:Y:S01]  /*93860*/  ISETP.LT.AND P5, PT, R139, c[0x0][0x178], !P2 ;  /* 0x00005e008b007a0c */ /* 0x000fe200057a1270 */
[----:B------:R1:W-:Y:S01]  /*93870*/  @P0 STG.E [R2.64], R245 ;  /* 0x000000f502000986 */ /* 0x0003e2000c101906 */
[----:B------:R3:W-:Y:S01]  /*93880*/  @P3 STG.E [R164.64], R244 ;  /* 0x000000f4a4003986 */ /* 0x0007e2000c101906 */
[----:B------:R-:W-:Y:S02]  /*93890*/  ISETP.LT.AND P3, PT, R99, c[0x0][0x178], !P2 ;  /* 0x00005e0063007a0c */ /* 0x000fe40005761270 */
[----:B------:R-:W-:Y:S01]  /*938a0*/  ISETP.GE.AND P0, PT, R167, c[0x0][0x17c], PT ;  /* 0x00005f00a7007a0c */ /* 0x000fe20003f06270 */
[----:B------:R-:W-:-:S04]  /*938b0*/  IMAD.WIDE R168, R170, 0x4, R160 ;  /* 0x00000004aaa87825 */ /* 0x000fc800078e02a0 */
[----:B-1----:R-:W-:-:S04]  /*938c0*/  IMAD.WIDE R2, R166, 0x4, R6 ;  /* 0x00000004a6027825 */ /* 0x002fc800078e0206 */
[----:B---3--:R-:W-:-:S04]  /*938d0*/  IMAD.WIDE R164, R166, 0x4, R4 ;  /* 0x00000004a6a47825 */ /* 0x008fc800078e0204 */
[C---:B------:R-:W-:Y:S01]  /*938e0*/  IMAD.WIDE R166, R170.reuse, 0x4, R162 ;  /* 0x00000004aaa67825 */ /* 0x040fe200078e02a2 */
[----:B------:R1:W-:Y:S03]  /*938f0*/  @P6 STG.E [R2.64], R251 ;  /* 0x000000fb02006986 */ /* 0x0003e6000c101906 */
[----:B------:R3:W-:Y:S02]  /*93900*/  @P1 STG.E [R164.64], R249 ;  /* 0x000000f9a4001986 */ /* 0x0007e4000c101906 */
[----:B------:R3:W-:Y:S01]  /*93910*/  @P4 STG.E [R166.64], R248 ;  /* 0x000000f8a6004986 */ /* 0x0007e2000c101906 */
[----:B----4-:R4:W-:Y:S01]  /*93920*/  @P5 STG.E [R168.64], R173 ;  /* 0x000000ada8005986 */ /* 0x0109e2000c101906 */
[----:B-1----:R-:W-:-:S03]  /*93930*/  IMAD.WIDE R2, R170, 0x4, R6 ;  /* 0x00000004aa027825 */ /* 0x002fc600078e0206 */
[----:B---3--:R-:W3:Y:S01]  /*93940*/  LDL.LU R249, [R1+0x878] ;  /* 0x0008780001f97983 */ /* 0x008ee20000300800 */
[----:B------:R-:W3:Y:S02]  /*93950*/  LDL.LU R248, [R1+0x1b0c] ;  /* 0x001b0c0001f87983 */ /* 0x000ee40000300800 */
[----:B----4-:R-:W4:Y:S01]  /*93960*/  LDL.LU R173, [R1+0x14ac] ;  /* 0x0014ac0001ad7983 */ /* 0x010f220000300800 */
[----:B--2---:R1:W-:Y:S04]  /*93970*/  @P3 STG.E [R2.64], R175 ;  /* 0x000000af02003986 */ /* 0x0043e8000c101906 */
[----:B-1----:R-:W2:Y:S01]  /*93980*/  LDL.LU R175, [R1+0xe8c] ;  /* 0x000e8c0001af7983 */ /* 0x002ea20000300800 */
[----:B------:R-:W-:Y:S02]  /*93990*/  ISETP.LT.AND P2, PT, R174, c[0x0][0x178], !P2 ;  /* 0x00005e00ae007a0c */ /* 0x000fe40005741270 */
[----:B------:R-:W-:-:S02]  /*939a0*/  ISETP.LT.AND P6, PT, R138, c[0x0][0x178], !P0 ;  /* 0x00005e008a007a0c */ /* 0x000fc400047c1270 */
[----:B------:R-:W-:Y:S02]  /*939b0*/  ISETP.LT.AND P4, PT, R139, c[0x0][0x178], !P0 ;  /* 0x00005e008b007a0c */ /* 0x000fe40004781270 */
[----:B------:R-:W-:Y:S02]  /*939c0*/  IADD3 R164, R252, 0x1b5, RZ ;  /* 0x000001b5fca47810 */ /* 0x000fe40007ffe0ff */
[----:B------:R-:W-:Y:S02]  /*939d0*/  IADD3 R171, R170, c[0x0][0x198], RZ ;  /* 0x00006600aaab7a10 */ /* 0x000fe40007ffe0ff */
[----:B------:R-:W-:Y:S02]  /*939e0*/  ISETP.LT.AND P5, PT, R99, c[0x0][0x178], !P0 ;  /* 0x00005e0063007a0c */ /* 0x000fe400047a1270 */
[----:B------:R-:W-:Y:S01]  /*939f0*/  IADD3 R166, R252, 0x1b6, RZ ;  /* 0x000001b6fca67810 */ /* 0x000fe20007ffe0ff */
[----:B------:R-:W-:Y:S01]  /*93a00*/  IMAD.WIDE R2, R170, 0x4, R4 ;  /* 0x00000004aa027825 */ /* 0x000fe200078e0204 */
[----:B------:R-:W-:-:S03]  /*93a10*/  ISETP.GE.AND P1, PT, R164, c[0x0][0x17c], PT ;  /* 0x00005f00a4007a0c */ /* 0x000fc60003f26270 */
[----:B------:R-:W-:Y:S01]  /*93a20*/  IMAD.WIDE R164, R171, 0x4, R162 ;  /* 0x00000004aba47825 */ /* 0x000fe200078e02a2 */
[----:B------:R-:W-:-:S03]  /*93a30*/  ISETP.GE.AND P3, PT, R166, c[0x0][0x17c], PT ;  /* 0x00005f00a6007a0c */ /* 0x000fc60003f66270 */
[----:B------:R-:W-:-:S04]  /*93a40*/  IMAD.WIDE R166, R171, 0x4, R160 ;  /* 0x00000004aba67825 */ /* 0x000fc800078e02a0 */
[----:B------:R-:W-:Y:S01]  /*93a50*/  IMAD.WIDE R168, R171, 0x4, R6 ;  /* 0x00000004aba87825 */ /* 0x000fe200078e0206 */
[----:B------:R1:W-:Y:S03]  /*93a60*/  @P2 STG.E [R2.64], R243 ;  /* 0x000000f302002986 */ /* 0x0003e6000c101906 */
[----:B------:R-:W-:Y:S01]  /*93a70*/  @P6 STG.E [R164.64], R246 ;  /* 0x000000f6a4006986 */ /* 0x000fe2000c101906 */
[----:B------:R-:W-:Y:S01]  /*93a80*/  ISETP.LT.AND P0, PT, R174, c[0x0][0x178], !P0 ;  /* 0x00005e00ae007a0c */ /* 0x000fe20004701270 */
[----:B------:R-:W-:Y:S01]  /*93a90*/  @P4 STG.E [R166.64], R172 ;  /* 0x000000aca6004986 */ /* 0x000fe2000c101906 */
[----:B------:R-:W-:Y:S01]  /*93aa0*/  ISETP.LT.AND P4, PT, R138, c[0x0][0x178], !P1 ;  /* 0x00005e008a007a0c */ /* 0x000fe20004f81270 */
[----:B------:R1:W-:Y:S04]  /*93ab0*/  @P5 STG.E [R168.64], R250 ;  /* 0x000000faa8005986 */ /* 0x0003e8000c101906 */
[----:B-1----:R-:W2:Y:S01]  /*93ac0*/  LDL.LU R243, [R1+0x87c] ;  /* 0x00087c0001f37983 */ /* 0x002ea20000300800 */
[----:B------:R-:W2:Y:S01]  /*93ad0*/  LDL.LU R245, [R1+0x1d08] ;  /* 0x001d080001f57983 */ /* 0x000ea20000300800 */
[----:B------:R-:W-:Y:S01]  /*93ae0*/  ISETP.LT.AND P5, PT, R139, c[0x0][0x178], !P1 ;  /* 0x00005e008b007a0c */ /* 0x000fe20004fa1270 */
[----:B------:R-:W2:Y:S01]  /*93af0*/  LDL.LU R244, [R1+0x1af8] ;  /* 0x001af80001f47983 */ /* 0x000ea20000300800 */
[----:B------:R-:W-:-:S02]  /*93b00*/  ISETP.LT.AND P2, PT, R99, c[0x0][0x178], !P1 ;  /* 0x00005e0063007a0c */ /* 0x000fc40004f41270 */
[C---:B------:R-:W-:Y:S01]  /*93b10*/  IADD3 R169, R171.reuse, c[0x0][0x198], RZ ;  /* 0x00006600aba97a10 */ /* 0x040fe20007ffe0ff */
[----:B------:R-:W-:Y:S01]  /*93b20*/  IMAD.WIDE R2, R171, 0x4, R4 ;  /* 0x00000004ab027825 */ /* 0x000fe200078e0204 */
[----:B------:R-:W2:Y:S03]  /*93b30*/  LDL.LU R251, [R1+0x13f8] ;  /* 0x0013f80001fb7983 */ /* 0x000ea60000300800 */
[----:B------:R-:W2:Y:S02]  /*93b40*/  LDL.LU R250, [R1+0x888] ;  /* 0x0008880001fa7983 */ /* 0x000ea40000300800 */
[----:B------:R-:W-:-:S04]  /*93b50*/  IMAD.WIDE R164, R169, 0x4, R162 ;  /* 0x00000004a9a47825 */ /* 0x000fc800078e02a2 */
[C---:B------:R-:W-:Y:S01]  /*93b60*/  IMAD.WIDE R166, R169.reuse, 0x4, R160 ;  /* 0x00000004a9a67825 */ /* 0x040fe200078e02a0 */
[----:B---3--:R1:W-:Y:S03]  /*93b70*/  @P0 STG.E [R2.64], R249 ;  /* 0x000000f902000986 */ /* 0x0083e6000c101906 */
[----:B------:R3:W-:Y:S01]  /*93b80*/  @P4 STG.E [R164.64], R248 ;  /* 0x000000f8a4004986 */ /* 0x0007e2000c101906 */
[----:B----4-:R4:W-:Y:S01]  /*93b90*/  @P5 STG.E [R166.64], R173 ;  /* 0x000000ada6005986 */ /* 0x0109e2000c101906 */
[----:B-1----:R-:W-:-:S03]  /*93ba0*/  IMAD.WIDE R2, R169, 0x4, R6 ;  /* 0x00000004a9027825 */ /* 0x002fc600078e0206 */
[----:B---3--:R-:W3:Y:S01]  /*93bb0*/  LDL.LU R248, [R1+0x1d0c] ;  /* 0x001d0c0001f87983 */ /* 0x008ee20000300800 */
[----:B----4-:R-:W4:Y:S03]  /*93bc0*/  LDL.LU R173, [R1+0x1afc] ;  /* 0x001afc0001ad7983 */ /* 0x010f260000300800 */
[----:B--2---:R1:W-:Y:S04]  /*93bd0*/  @P2 STG.E [R2.64], R175 ;  /* 0x000000af02002986 */ /* 0x0043e8000c101906 */
[----:B-1----:R-:W2:Y:S01]  /*93be0*/  LDL.LU R175, [R1+0x13fc] ;  /* 0x0013fc0001af7983 */ /* 0x002ea20000300800 */
[----:B------:R-:W-:Y:S02]  /*93bf0*/  IADD3 R168, R252, 0x1b7, RZ ;  /* 0x000001b7fca87810 */ /* 0x000fe40007ffe0ff */
[----:B------:R-:W-:-:S02]  /*93c00*/  ISETP.LT.AND P1, PT, R174, c[0x0][0x178], !P1 ;  /* 0x00005e00ae007a0c */ /* 0x000fc40004f21270 */
[----:B------:R-:W-:Y:S01]  /*93c10*/  ISETP.LT.AND P6, PT, R138, c[0x0][0x178], !P3 ;  /* 0x00005e008a007a0c */ /* 0x000fe20005fc1270 */
[----:B------:R-:W-:Y:S01]  /*93c20*/  IMAD.WIDE R164, R169, 0x4, R4 ;  /* 0x00000004a9a47825 */ /* 0x000fe200078e0204 */
[----:B------:R-:W-:-:S03]  /*93c30*/  ISETP.GE.AND P0, PT, R168, c[0x0][0x17c], PT ;  /* 0x00005f00a8007a0c */ /* 0x000fc60003f06270 */
[----:B------:R-:W-:Y:S01]  /*93c40*/  IADD3 R168, R169, c[0x0][0x198], RZ ;  /* 0x00006600a9a87a10 */ /* 0x000fe20007ffe0ff */
[----:B------:R-:W-:Y:S02]  /*93c50*/  ISETP.LT.AND P5, PT, R139, c[0x0][0x178], !P3 ;  /* 0x00005e008b007a0c */ /* 0x000fe40005fa1270 */
[----:B------:R-:W-:Y:S01]  /*93c60*/  ISETP.LT.AND P4, PT, R99, c[0x0][0x178], !P3 ;  /* 0x00005e0063007a0c */ /* 0x000fe20005f81270 */
[----:B------:R-:W2:Y:S01]  /*93c70*/  LDL.LU R249, [R1+0x88c] ;  /* 0x00088c0001f97983 */ /* 0x000ea20000300800 */
[----:B------:R-:W-:Y:S01]  /*93c80*/  IMAD.WIDE R166, R168, 0x4, R162 ;  /* 0x00000004a8a67825 */ /* 0x000fe200078e02a2 */
[----:B------:R-:W-:Y:S02]  /*93c90*/  ISETP.LT.AND P3, PT, R174, c[0x0][0x178], !P3 ;  /* 0x00005e00ae007a0c */ /* 0x000fe40005f61270 */
[----:B------:R1:W-:Y:S02]  /*93ca0*/  @P1 STG.E [R164.64], R243 ;  /* 0x000000f3a4001986 */ /* 0x0003e4000c101906 */
[----:B------:R1:W-:Y:S01]  /*93cb0*/  @P6 STG.E [R166.64], R245 ;  /* 0x000000f5a6006986 */ /* 0x0003e2000c101906 */
[----:B------:R-:W-:Y:S01]  /*93cc0*/  ISETP.LT.AND P6, PT, R138, c[0x0][0x178], !P0 ;  /* 0x00005e008a007a0c */ /* 0x000fe200047c1270 */
[----:B------:R-:W-:Y:S01]  /*93cd0*/  IMAD.WIDE R2, R168, 0x4, R6 ;  /* 0x00000004a8027825 */ /* 0x000fe200078e0206 */
[----:B------:R-:W-:Y:S01]  /*93ce0*/  ISETP.LT.AND P2, PT, R139, c[0x0][0x178], !P0 ;  /* 0x00005e008b007a0c */ /* 0x000fe20004741270 */
[----:B-1----:R-:W2:Y:S01]  /*93cf0*/  LDL.LU R243, [R1+0x1f08] ;  /* 0x001f080001f37983 */ /* 0x002ea20000300800 */
[----:B------:R-:W-:Y:S01]  /*93d00*/  IADD3 R166, R252, 0x1b8, RZ ;  /* 0x000001b8fca67810 */ /* 0x000fe20007ffe0ff */
[----:B------:R-:W-:-:S04]  /*93d10*/  IMAD.WIDE R164, R168, 0x4, R160 ;  /* 0x00000004a8a47825 */ /* 0x000fc800078e02a0 */
[----:B------:R-:W2:Y:S01]  /*93d20*/  LDL.LU R171, [R1+0x1cf8] ;  /* 0x001cf80001ab7983 */ /* 0x000ea20000300800 */
[----:B------:R-:W2:Y:S01]  /*93d30*/  LDL.LU R246, [R1+0x16b8] ;  /* 0x0016b80001f67983 */ /* 0x000ea20000300800 */
[----:B------:R-:W-:Y:S01]  /*93d40*/  ISETP.GE.AND P1, PT, R166, c[0x0][0x17c], PT ;  /* 0x00005f00a6007a0c */ /* 0x000fe20003f26270 */
[C---:B------:R-:W-:Y:S02]  /*93d50*/  IADD3 R166, R168.reuse, c[0x0][0x198], RZ ;  /* 0x00006600a8a67a10 */ /* 0x040fe40007ffe0ff */
[----:B------:R1:W-:Y:S01]  /*93d60*/  @P5 STG.E [R164.64], R244 ;  /* 0x000000f4a4005986 */ /* 0x0003e2000c101906 */
[----:B------:R-:W-:Y:S01]  /*93d70*/  ISETP.LT.AND P5, PT, R99, c[0x0][0x178], !P0 ;  /* 0x00005e0063007a0c */ /* 0x000fe200047a1270 */
[----:B------:R1:W-:Y:S02]  /*93d80*/  @P4 STG.E [R2.64], R251 ;  /* 0x000000fb02004986 */ /* 0x0003e4000c101906 */
[----:B------:R-:W-:-:S05]  /*93d90*/  IMAD.WIDE R168, R168, 0x4, R4 ;  /* 0x00000004a8a87825 */ /* 0x000fca00078e0204 */
[----:B------:R-:W-:Y:S04]  /*93da0*/  @P3 STG.E [R168.64], R250 ;  /* 0x000000faa8003986 */ /* 0x000fe8000c101906 */
[----:B-1----:R-:W2:Y:S01]  /*93db0*/  LDL.LU R244, [R1+0xcf8] ;  /* 0x000cf80001f47983 */ /* 0x002ea20000300800 */
[----:B------:R-:W-:-:S04]  /*93dc0*/  IMAD.WIDE R2, R166, 0x4, R162 ;  /* 0x00000004a6027825 */ /* 0x000fc800078e02a2 */
[C---:B------:R-:W-:Y:S01]  /*93dd0*/  IMAD.WIDE R164, R166.reuse, 0x4, R160 ;  /* 0x00000004a6a47825 */ /* 0x040fe200078e02a0 */
[----:B---3--:R1:W-:Y:S04]  /*93de0*/  @P6 STG.E [R2.64], R248 ;  /* 0x000000f802006986 */ /* 0x0083e8000c101906 */
[----:B----4-:R-:W-:Y:S02]  /*93df0*/  @P2 STG.E [R164.64], R173 ;  /* 0x000000ada4002986 */ /* 0x010fe4000c101906 */
[----:B-1----:R-:W-:-:S05]  /*93e00*/  IMAD.WIDE R2, R166, 0x4, R6 ;  /* 0x00000004a6027825 */ /* 0x002fca00078e0206 */
[----:B--2---:R1:W-:Y:S04]  /*93e10*/  @P5 STG.E [R2.64], R175 ;  /* 0x000000af02005986 */ /* 0x0043e8000c101906 */
[----:B-1----:R-:W2:Y:S01]  /*93e20*/  LDL.LU R175, [R1+0x1f0c] ;  /* 0x001f0c0001af7983 */ /* 0x002ea20000300800 */
[----:B------:R-:W3:Y:S02]  /*93e30*/  LDL.LU R251, [R1+0x1cfc] ;  /* 0x001cfc0001fb7983 */ /* 0x000ee40000300800 */
[----:B------:R-:W4:Y:S01]  /*93e40*/  LDL.LU R248, [R1+0x16bc] ;  /* 0x0016bc0001f87983 */ /* 0x000f220000300800 */
[----:B------:R-:W-:Y:S02]  /*93e50*/  ISETP.LT.AND P0, PT, R174, c[0x0][0x178], !P0 ;  /* 0x00005e00ae007a0c */ /* 0x000fe40004701270 */
[----:B------:R-:W-:-:S02]  /*93e60*/  ISETP.LT.AND P6, PT, R138, c[0x0][0x178], !P1 ;  /* 0x00005e008a007a0c */ /* 0x000fc40004fc1270 */
[----:B------:R-:W-:Y:S02]  /*93e70*/  ISETP.LT.AND P3, PT, R139, c[0x0][0x178], !P1 ;  /* 0x00005e008b007a0c */ /* 0x000fe40004f61270 */
[----:B------:R-:W-:Y:S02]  /*93e80*/  ISETP.LT.AND P2, PT, R99, c[0x0][0x178], !P1 ;  /* 0x00005e0063007a0c */ /* 0x000fe40004f41270 */
[----:B------:R-:W-:Y:S02]  /*93e90*/  IADD3 R170, R166, c[0x0][0x198], RZ ;  /* 0x00006600a6aa7a10 */ /* 0x000fe40007ffe0ff */
[C---:B------:R-:W-:Y:S02]  /*93ea0*/  IADD3 R164, R252.reuse, 0x1ba, RZ ;  /* 0x000001bafca47810 */ /* 0x040fe40007ffe0ff */
[----:B------:R-:W-:Y:S01]  /*93eb0*/  IADD3 R167, R252, 0x1b9, RZ ;  /* 0x000001b9fca77810 */ /* 0x000fe20007ffe0ff */
[----:B------:R-:W-:-:S04]  /*93ec0*/  IMAD.WIDE R168, R166, 0x4, R4 ;  /* 0x00000004a6a87825 */ /* 0x000fc800078e0204 */
[----:B------:R-:W-:Y:S01]  /*93ed0*/  IMAD.WIDE R2, R170, 0x4, R162 ;  /* 0x00000004aa027825 */ /* 0x000fe200078e02a2 */
[----:B------:R-:W-:Y:S02]  /*93ee0*/  ISETP.GE.AND P5, PT, R164, c[0x0][0x17c], PT ;  /* 0x00005f00a4007a0c */ /* 0x000fe40003fa6270 */
[----:B------:R-:W-:Y:S01]  /*93ef0*/  ISETP.GE.AND P4, PT, R167, c[0x0][0x17c], PT ;  /* 0x00005f00a7007a0c */ /* 0x000fe20003f86270 */
[----:B------:R-:W-:-:S04]  /*93f00*/  IMAD.WIDE R164, R170, 0x4, R160 ;  /* 0x00000004aaa47825 */ /* 0x000fc800078e02a0 */
[----:B------:R-:W-:Y:S01]  /*93f10*/  IMAD.WIDE R166, R170, 0x4, R6 ;  /* 0x00000004aaa67825 */ /* 0x000fe200078e0206 */
[----:B------:R1:W-:Y:S03]  /*93f20*/  @P0 STG.E [R168.64], R249 ;  /* 0x000000f9a8000986 */ /* 0x0003e6000c101906 */
[----:B------:R1:W-:Y:S01]  /*93f30*/  @P6 STG.E [R2.64], R243 ;  /* 0x000000f302006986 */ /* 0x0003e2000c101906 */
[----:B------:R-:W4:Y:S01]  /*93f40*/  LDL.LU R173, [R1+0xcfc] ;  /* 0x000cfc0001ad7983 */ /* 0x000f220000300800 */
[----:B------:R-:W-:Y:S01]  /*93f50*/  @P3 STG.E [R164.64], R171 ;  /* 0x000000aba4003986 */ /* 0x000fe2000c101906 */
[----:B------:R-:W-:Y:S01]  /*93f60*/  ISETP.LT.AND P1, PT, R174, c[0x0][0x178], !P1 ;  /* 0x00005e00ae007a0c */ /* 0x000fe20004f21270 */
[----:B------:R-:W4:Y:S01]  /*93f70*/  LDL.LU R247, [R1+0x1f48] ;  /* 0x001f480001f77983 */ /* 0x000f220000300800 */
[----:B------:R1:W-:Y:S01]  /*93f80*/  @P2 STG.E [R166.64], R246 ;  /* 0x000000f6a6002986 */ /* 0x0003e2000c101906 */
[----:B------:R-:W-:-:S03]  /*93f90*/  ISETP.LT.AND P2, PT, R138, c[0x0][0x178], !P4 ;  /* 0x00005e008a007a0c */ /* 0x000fc60006741270 */
[----:B------:R-:W4:Y:S01]  /*93fa0*/  LDL.LU R172, [R1+0x1ed8] ;  /* 0x001ed80001ac7983 */ /* 0x000f220000300800 */
[----:B------:R-:W4:Y:S02]  /*93fb0*/  LDL.LU R245, [R1+0x16c8] ;  /* 0x0016c80001f57983 */ /* 0x000f240000300800 */
[----:B------:R-:W4:Y:S02]  /*93fc0*/  LDL.LU R250, [R1+0xd68] ;  /* 0x000d680001fa7983 */ /* 0x000f240000300800 */
[C---:B-1----:R-:W-:Y:S01]  /*93fd0*/  IMAD.WIDE R168, R170.reuse, 0x4, R4 ;  /* 0x00000004aaa87825 */ /* 0x042fe200078e0204 */
[----:B------:R-:W-:Y:S01]  /*93fe0*/  IADD3 R170, R170, c[0x0][0x198], RZ ;  /* 0x00006600aaaa7a10 */ /* 0x000fe20007ffe0ff */
[----:B------:R-:W4:Y:S02]  /*93ff0*/  LDL.LU R249, [R1+0x1f4c] ;  /* 0x001f4c0001f97983 */ /* 0x000f240000300800 */
[----:B------:R-:W4:Y:S02]  /*94000*/  LDL.LU R243, [R1+0x32a0] ;  /* 0x0032a00001f37983 */ /* 0x000f240000300800 */
[----:B------:R-:W-:Y:S01]  /*94010*/  IMAD.WIDE R166, R170, 0x4, R162 ;  /* 0x00000004aaa67825 */ /* 0x000fe200078e02a2 */
[----:B------:R-:W-:Y:S01]  /*94020*/  @P1 STG.E [R168.64], R244 ;  /* 0x000000f4a8001986 */ /* 0x000fe2000c101906 */
[----:B------:R-:W-:-:S02]  /*94030*/  ISETP.LT.AND P3, PT, R139, c[0x0][0x178], !P4 ;  /* 0x00005e008b007a0c */ /* 0x000fc40006761270 */
[----:B------:R-:W-:Y:S02]  /*94040*/  ISETP.LT.AND P1, PT, R99, c[0x0][0x178], !P4 ;  /* 0x00005e0063007a0c */ /* 0x000fe40006721270 */
[----:B------:R-:W-:Y:S01]  /*94050*/  IADD3 R2, R252, 0x1bb, RZ ;  /* 0x000001bbfc027810 */ /* 0x000fe20007ffe0ff */
[----:B------:R-:W-:-:S03]  /*94060*/  IMAD.WIDE R164, R170, 0x4, R6 ;  /* 0x00000004aaa47825 */ /* 0x000fc600078e0206 */
[----:B------:R-:W-:Y:S01]  /*94070*/  ISETP.GE.AND P0, PT, R2, c[0x0][0x17c], PT ;  /* 0x00005f0002007a0c */ /* 0x000fe20003f06270 */
[----:B------:R-:W-:Y:S01]  /*94080*/  IMAD.WIDE R2, R170, 0x4, R160 ;  /* 0x00000004aa027825 */ /* 0x000fe200078e02a0 */
[----:B--2---:R1:W-:Y:S04]  /*94090*/  @P2 STG.E [R166.64], R175 ;  /* 0x000000afa6002986 */ /* 0x0043e8000c101906 */
[----:B-1----:R-:W2:Y:S01]  /*940a0*/  LDL.LU R175, [R1+0x1edc] ;  /* 0x001edc0001af7983 */ /* 0x002ea20000300800 */
[----:B---3--:R-:W-:Y:S02]  /*940b0*/  @P3 STG.E [R2.64], R251 ;  /* 0x000000fb02003986 */ /* 0x008fe4000c101906 */
[----:B----4-:R1:W-:Y:S02]  /*940c0*/  @P1 STG.E [R164.64], R248 ;  /* 0x000000f8a4001986 */ /* 0x0103e4000c101906 */
[----:B-1----:R-:W3:Y:S01]  /*940d0*/  LDL.LU R248, [R1+0x16cc] ;  /* 0x0016cc0001f87983 */ /* 0x002ee20000300800 */
[----:B------:R-:W-:-:S02]  /*940e0*/  ISETP.LT.AND P4, PT, R174, c[0x0][0x178], !P4 ;  /* 0x00005e00ae007a0c */ /* 0x000fc40006781270 */
[----:B------:R-:W-:Y:S02]  /*940f0*/  ISETP.LT.AND P6, PT, R138, c[0x0][0x178], !P5 ;  /* 0x00005e008a007a0c */ /* 0x000fe40006fc1270 */
[C---:B------:R-:W-:Y:S01]  /*94100*/  IADD3 R168, R170.reuse, c[0x0][0x198], RZ ;  /* 0x00006600aaa87a10 */ /* 0x040fe20007ffe0ff */
[----:B------:R-:W-:Y:S01]  /*94110*/  IMAD.WIDE R166, R170, 0x4, R4 ;  /* 0x00000004aaa67825 */ /* 0x000fe200078e0204 */
[----:B------:R-:W-:Y:S02]  /*94120*/  ISETP.LT.AND P1, PT, R139, c[0x0][0x178], !P5 ;  /* 0x00005e008b007a0c */ /* 0x000fe40006f21270 */
[----:B------:R-:W-:Y:S01]  /*94130*/  ISETP.LT.AND P3, PT, R99, c[0x0][0x178], !P5 ;  /* 0x00005e0063007a0c */ /* 0x000fe20006f61270 */
[----:B------:R-:W-:Y:S01]  /*94140*/  IMAD.WIDE R2, R168, 0x4, R162 ;  /* 0x00000004a8027825 */ /* 0x000fe200078e02a2 */
[----:B------:R-:W-:-:S03]  /*94150*/  ISETP.LT.AND P5, PT, R174, c[0x0][0x178], !P5 ;  /* 0x00005e00ae007a0c */ /* 0x000fc60006fa1270 */
[----:B------:R-:W-:Y:S01]  /*94160*/  IMAD.WIDE R164, R168, 0x4, R160 ;  /* 0x00000004a8a47825 */ /* 0x000fe200078e02a0 */
[----:B------:R1:W-:Y:S03]  /*94170*/  @P4 STG.E [R166.64], R173 ;  /* 0x000000ada6004986 */ /* 0x0003e6000c101906 */
[----:B------:R4:W-:Y:S01]  /*94180*/  @P6 STG.E [R2.64], R247 ;  /* 0x000000f702006986 */ /* 0x0009e2000c101906 */
[----:B------:R-:W-:Y:S02]  /*94190*/  ISETP.LT.AND P6, PT, R138, c[0x0][0x178], !P0 ;  /* 0x00005e008a007a0c */ /* 0x000fe400047c1270 */
[----:B------:R-:W-:Y:S01]  /*941a0*/  ISETP.LT.AND P4, PT, R139, c[0x0][0x178], !P0 ;  /* 0x00005e008b007a0c */ /* 0x000fe20004781270 */
[----:B------:R4:W-:Y:S04]  /*941b0*/  @P1 STG.E [R164.64], R172 ;  /* 0x000000aca4001986 */ /* 0x0009e8000c101906 */
[----:B-1----:R-:W3:Y:S01]  /*941c0*/  LDL.LU R173, [R1+0xd6c] ;  /* 0x000d6c0001ad7983 */ /* 0x002ee20000300800 */
[C---:B------:R-:W-:Y:S01]  /*941d0*/  IADD3 R166, R168.reuse, c[0x0][0x198], RZ ;  /* 0x00006600a8a67a10 */ /* 0x040fe20007ffe0ff */
[----:B----4-:R-:W-:-:S04]  /*941e0*/  IMAD.WIDE R2, R168, 0x4, R6 ;  /* 0x00000004a8027825 */ /* 0x010fc800078e0206 */
[----:B------:R-:W-:-:S04]  /*941f0*/  IMAD.WIDE R168, R168, 0x4, R4 ;  /* 0x00000004a8a87825 */ /* 0x000fc800078e0204 */
[C---:B------:R-:W-:Y:S01]  /*94200*/  IMAD.WIDE R164, R166.reuse, 0x4, R162 ;  /* 0x00000004a6a47825 */ /* 0x040fe200078e02a2 */
[----:B------:R-:W4:Y:S04]  /*94210*/  LDL.LU R246, [R1+0x1f88] ;  /* 0x001f880001f67983 */ /* 0x000f280000300800 */
[----:B------:R1:W-:Y:S01]  /*94220*/  @P3 STG.E [R2.64], R245 ;  /* 0x000000f502003986 */ /* 0x0003e2000c101906 */
[----:B------:R-:W4:Y:S02]  /*94230*/  LDL.LU R244, [R1+0x1ee8] ;  /* 0x001ee80001f47983 */ /* 0x000f240000300800 */
[----:B------:R1:W-:Y:S02]  /*94240*/  @P5 STG.E [R168.64], R250 ;  /* 0x000000faa8005986 */ /* 0x0003e4000c101906 */
[----:B------:R-:W4:Y:S01]  /*94250*/  LDL.LU R251, [R1+0x18b8] ;  /* 0x0018b80001fb7983 */ /* 0x000f220000300800 */
[----:B------:R-:W-:Y:S01]  /*94260*/  @P6 STG.E [R164.64], R249 ;  /* 0x000000f9a4006986 */ /* 0x000fe2000c101906 */
[----:B-1----:R-:W-:-:S03]  /*94270*/  IMAD.WIDE R2, R166, 0x4, R160 ;  /* 0x00000004a6027825 */ /* 0x002fc600078e02a0 */
[----:B------:R-:W4:Y:S01]  /*94280*/  LDL.LU R250, [R1+0x1128] ;  /* 0x0011280001fa7983 */ /* 0x000f220000300800 */
[----:B------:R-:W-:-:S03]  /*94290*/  ISETP.LT.AND P5, PT, R99, c[0x0][0x178], !P0 ;  /* 0x00005e0063007a0c */ /* 0x000fc600047a1270 */
[----:B--2---:R1:W-:Y:S04]  /*942a0*/  @P4 STG.E [R2.64], R175 ;  /* 0x000000af02004986 */ /* 0x0043e8000c101906 */
[----:B-1----:R-:W2:Y:S01]  /*942b0*/  LDL.LU R175, [R1+0x1f8c] ;  /* 0x001f8c0001af7983 */ /* 0x002ea20000300800 */
[----:B------:R-:W-:-:S04]  /*942c0*/  IMAD.WIDE R2, R166, 0x4, R6 ;  /* 0x00000004a6027825 */ /* 0x000fc800078e0206 */
[----:B------:R-:W2:Y:S01]  /*942d0*/  LDL.LU R249, [R1+0x1eec] ;  /* 0x001eec0001f97983 */ /* 0x000ea20000300800 */
[----:B---3--:R1:W-:Y:S04]  /*942e0*/  @P5 STG.E [R2.64], R248 ;  /* 0x000000f802005986 */ /* 0x0083e8000c101906 */
[----:B-1----:R-:W3:Y:S01]  /*942f0*/  LDL.LU R248, [R1+0x18bc] ;  /* 0x0018bc0001f87983 */ /* 0x002ee20000300800 */
[----:B------:R-:W-:Y:S02]  /*94300*/  ISETP.LT.AND P0, PT, R174, c[0x0][0x178], !P0 ;  /* 0x00005e00ae007a0c */ /* 0x000fe40004701270 */
[C---:B------:R-:W-:Y:S02]  /*94310*/  IADD3 R167, R252.reuse, 0x1bc, RZ ;  /* 0x000001bcfca77810 */ /* 0x040fe40007ffe0ff */
[----:B------:R-:W-:Y:S01]  /*94320*/  IADD3 R169, R252, 0x1bd, RZ ;  /* 0x000001bdfca97810 */ /* 0x000fe20007ffe0ff */
[----:B------:R-:W-:Y:S01]  /*94330*/  IMAD.WIDE R164, R166, 0x4, R4 ;  /* 0x00000004a6a47825 */ /* 0x000fe200078e0204 */
[----:B------:R-:W-:-:S02]  /*94340*/  ISETP.GE.AND P2, PT, R167, c[0x0][0x17c], PT ;  /* 0x00005f00a7007a0c */ /* 0x000fc40003f46270 */
[----:B------:R-:W-:Y:S02]  /*94350*/  ISETP.GE.AND P4, PT, R169, c[0x0][0x17c], PT ;  /* 0x00005f00a9007a0c */ /* 0x000fe40003f86270 */
[----:B------:R-:W-:Y:S02]  /*94360*/  ISETP.LT.AND P1, PT, R138, c[0x0][0x178], !P2 ;  /* 0x00005e008a007a0c */ /* 0x000fe40005721270 */
[----:B------:R-:W-:Y:S02]  /*94370*/  ISETP.LT.AND P3, PT, R139, c[0x0][0x178], !P2 ;  /* 0x00005e008b007a0c */ /* 0x000fe40005761270 */
[----:B------:R-:W-:Y:S02]  /*94380*/  IADD3 R168, R166, c[0x0][0x198], RZ ;  /* 0x00006600a6a87a10 */ /* 0x000fe40007ffe0ff */
[----:B------:R-:W-:Y:S01]  /*94390*/  ISETP.LT.AND P6, PT, R99, c[0x0][0x178], !P2 ;  /* 0x00005e0063007a0c */ /* 0x000fe200057c1270 */
[----:B------:R1:W-:Y:S01]  /*943a0*/  @P0 STG.E [R164.64], R173 ;  /* 0x000000ada4000986 */ /* 0x0003e2000c101906 */
[----:B------:R-:W-:-:S02]  /*943b0*/  ISETP.LT.AND P2, PT, R174, c[0x0][0x178], !P2 ;  /* 0x00005e00ae007a0c */ /* 0x000fc40005741270 */
[----:B------:R-:W-:Y:S02]  /*943c0*/  ISETP.LT.AND P0, PT, R138, c[0x0][0x178], !P4 ;  /* 0x00005e008a007a0c */ /* 0x000fe40006701270 */
[----:B------:R-:W-:Y:S01]  /*943d0*/  IADD3 R167, R252, 0x1be, RZ ;  /* 0x000001befca77810 */ /* 0x000fe20007ffe0ff */
[C---:B------:R-:W-:Y:S01]  /*943e0*/  IMAD.WIDE R2, R168.reuse, 0x4, R162 ;  /* 0x00000004a8027825 */ /* 0x040fe200078e02a2 */
[C---:B------:R-:W-:Y:S01]  /*943f0*/  IADD3 R170, R168.reuse, c[0x0][0x198], RZ ;  /* 0x00006600a8aa7a10 */ /* 0x040fe20007ffe0ff */
[----:B-1----:R-:W3:Y:S02]  /*94400*/  LDL.LU R173, [R1+0x112c] ;  /* 0x00112c0001ad7983 */ /* 0x002ee40000300800 */
[----:B------:R-:W3:Y:S01]  /*94410*/  LDL.LU R172, [R1+0x1f98] ;  /* 0x001f980001ac7983 */ /* 0x000ee20000300800 */
[----:B------:R-:W-:Y:S01]  /*94420*/  ISETP.GE.AND P5, PT, R167, c[0x0][0x17c], PT ;  /* 0x00005f00a7007a0c */ /* 0x000fe20003fa6270 */
[----:B------:R-:W-:-:S04]  /*94430*/  IMAD.WIDE R164, R168, 0x4, R160 ;  /* 0x00000004a8a47825 */ /* 0x000fc800078e02a0 */
[C---:B------:R-:W-:Y:S01]  /*94440*/  IMAD.WIDE R166, R168.reuse, 0x4, R6 ;  /* 0x00000004a8a67825 */ /* 0x040fe200078e0206 */
[----:B----4-:R1:W-:Y:S03]  /*94450*/  @P1 STG.E [R2.64], R246 ;  /* 0x000000f602001986 */ /* 0x0103e6000c101906 */
[----:B------:R-:W-:Y:S01]  /*94460*/  IMAD.WIDE R168, R168, 0x4, R4 ;  /* 0x00000004a8a87825 */ /* 0x000fe200078e0204 */
[----:B------:R-:W4:Y:S03]  /*94470*/  LDL.LU R245, [R1+0x1f68] ;  /* 0x001f680001f57983 */ /* 0x000f260000300800 */
[----:B------:R1:W-:Y:S02]  /*94480*/  @P3 STG.E [R164.64], R244 ;  /* 0x000000f4a4003986 */ /* 0x0003e4000c101906 */
[----:B------:R1:W-:Y:S01]  /*94490*/  @P6 STG.E [R166.64], R251 ;  /* 0x000000fba6006986 */ /* 0x0003e2000c101906 */
[----:B------:R-:W-:Y:S01]  /*944a0*/  @P2 STG.E [R168.64], R250 ;  /* 0x000000faa8002986 */ /* 0x000fe2000c101906 */
[----:B-1----:R-:W-:-:S03]  /*944b0*/  IMAD.WIDE R2, R170, 0x4, R162 ;  /* 0x00000004aa027825 */ /* 0x002fc600078e02a2 */
[----:B------:R-:W4:Y:S01]  /*944c0*/  LDL.LU R244, [R1+0x18c8] ;  /* 0x0018c80001f47983 */ /* 0x000f220000300800 */
[----:B------:R-:W4:Y:S01]  /*944d0*/  LDL.LU R251, [R1+0x1158] ;  /* 0x0011580001fb7983 */ /* 0x000f220000300800 */
[----:B------:R-:W-:Y:S02]  /*944e0*/  ISETP.LT.AND P1, PT, R139, c[0x0][0x178], !P4 ;  /* 0x00005e008b007a0c */ /* 0x000fe40006721270 */
[----:B------:R-:W-:Y:S02]  /*944f0*/  ISETP.LT.AND P6, PT, R99, c[0x0][0x178], !P4 ;  /* 0x00005e0063007a0c */ /* 0x000fe400067c1270 */
[----:B------:R-:W-:-:S04]  /*94500*/  IADD3 R164, R252, 0x1bf, RZ ;  /* 0x000001bffca47810 */ /* 0x000fc80007ffe0ff */
[----:B------:R-:W-:Y:S01]  /*94510*/  ISETP.GE.AND P3, PT, R164, c[0x0][0x17c], PT ;  /* 0x00005f00a4007a0c */ /* 0x000fe20003f66270 */
[C---:B------:R-:W-:Y:S01]  /*94520*/  IMAD.WIDE R164, R170.reuse, 0x4, R6 ;  /* 0x00000004aaa47825 */ /* 0x040fe200078e0206 */
[----:B--2---:R1:W-:Y:S04]  /*94530*/  @P0 STG.E [R2.64], R175 ;  /* 0x000000af02000986 */ /* 0x0043e8000c101906 */
[----:B-1----:R-:W2:Y:S01]  /*94540*/  LDL.LU R175, [R1+0x1f9c] ;  /* 0x001f9c0001af7983 */ /* 0x002ea20000300800 */
[----:B------:R-:W-:-:S04]  /*94550*/  IMAD.WIDE R2, R170, 0x4, R160 ;  /* 0x00000004aa027825 */ /* 0x000fc800078e02a0 */
[----:B------:R-:W2:Y:S01]  /*94560*/  LDL.LU R250, [R1+0x1f6c] ;  /* 0x001f6c0001fa7983 */ /* 0x000ea20000300800 */
[----:B------:R1:W-:Y:S04]  /*94570*/  @P1 STG.E [R2.64], R249 ;  /* 0x000000f902001986 */ /* 0x0003e8000c101906 */
[----:B---3--:R3:W-:Y:S04]  /*94580*/  @P6 STG.E [R164.64], R248 ;  /* 0x000000f8a4006986 */ /* 0x0087e8000c101906 */
[----:B-1----:R-:W2:Y:S04]  /*94590*/  LDL.LU R249, [R1+0x18cc] ;  /* 0x0018cc0001f97983 */ /* 0x002ea80000300800 */
[----:B---3--:R-:W3:Y:S01]  /*945a0*/  LDL.LU R248, [R1+0x115c] ;  /* 0x00115c0001f87983 */ /* 0x008ee20000300800 */
[----:B------:R-:W-:-:S02]  /*945b0*/  ISETP.LT.AND P4, PT, R174, c[0x0][0x178], !P4 ;  /* 0x00005e00ae007a0c */ /* 0x000fc40006781270 */
[----:B------:R-:W-:Y:S02]  /*945c0*/  IADD3 R166, R252, 0x1c0, RZ ;  /* 0x000001c0fca67810 */ /* 0x000fe40007ffe0ff */
[----:B------:R-:W-:Y:S02]  /*945d0*/  ISETP.LT.AND P0, PT, R138, c[0x0][0x178], !P5 ;  /* 0x00005e008a007a0c */ /* 0x000fe40006f01270 */
[----:B------:R-:W-:Y:S02]  /*945e0*/  IADD3 R168, R170, c[0x0][0x198], RZ ;  /* 0x00006600aaa87a10 */ /* 0x000fe40007ffe0ff */
[----:B------:R-:W-:Y:S01]  /*945f0*/  ISETP.GE.AND P2, PT, R166, c[0x0][0x17c], PT ;  /* 0x00005f00a6007a0c */ /* 0x000fe20003f46270 */
[----:B------:R-:W-:Y:S01]  /*94600*/  IMAD.WIDE R166, R170, 0x4, R4 ;  /* 0x00000004aaa67825 */ /* 0x000fe200078e0204 */
[----:B------:R-:W-:-:S03]  /*94610*/  ISETP.LT.AND P1, PT, R139, c[0x0][0x178], !P5 ;  /* 0x00005e008b007a0c */ /* 0x000fc60006f21270 */
[----:B------:R-:W-:Y:S01]  /*94620*/  IMAD.WIDE R2, R168, 0x4, R162 ;  /* 0x00000004a8027825 */ /* 0x000fe200078e02a2 */
[----:B------:R-:W-:-:S03]  /*94630*/  ISETP.LT.AND P6, PT, R99, c[0x0][0x178], !P5 ;  /* 0x00005e0063007a0c */ /* 0x000fc60006fc1270 */
[----:B------:R-:W-:Y:S01]  /*94640*/  ISETP.LT.AND P5, PT, R174, c[0x0][0x178], !P5 ;  /* 0x00005e00ae007a0c */ /* 0x000fe20006fa1270 */
[----:B------:R1:W-:Y:S01]  /*94650*/  @P4 STG.E [R166.64], R173 ;  /* 0x000000ada6004986 */ /* 0x0003e2000c101906 */
[----:B------:R-:W-:Y:S01]  /*94660*/  ISETP.LT.AND P4, PT, R138, c[0x0][0x178], !P3 ;  /* 0x00005e008a007a0c */ /* 0x000fe20005f81270 */
[----:B------:R1:W-:Y:S02]  /*94670*/  @P0 STG.E [R2.64], R172 ;  /* 0x000000ac02000986 */ /* 0x0003e4000c101906 */
[----:B------:R-:W-:Y:S01]  /*94680*/  IMAD.WIDE R164, R168, 0x4, R160 ;  /* 0x00000004a8a47825 */ /* 0x000fe200078e02a0 */
[----:B-1----:R-:W-:Y:S01]  /*94690*/  IADD3 R166, R252, 0x1c1, RZ ;  /* 0x000001c1fca67810 */ /* 0x002fe20007ffe0ff */
[----:B------:R-:W3:Y:S03]  /*946a0*/  LDL.LU R173, [R1+0x670] ;  /* 0x0006700001ad7983 */ /* 0x000ee60000300800 */
[----:B------:R-:W-:Y:S01]  /*946b0*/  ISETP.GE.AND P0, PT, R166, c[0x0][0x17c], PT ;  /* 0x00005f00a6007a0c */ /* 0x000fe20003f06270 */
[----:B------:R-:W-:-:S02]  /*946c0*/  IADD3 R166, R168, c[0x0][0x198], RZ ;  /* 0x00006600a8a67a10 */ /* 0x000fc40007ffe0ff */
[----:B------:R-:W-:-:S04]  /*946d0*/  IMAD.WIDE R2, R168, 0x4, R6 ;  /* 0x00000004a8027825 */ /* 0x000fc800078e0206 */
[----:B------:R-:W-:Y:S01]  /*946e0*/  IMAD.WIDE R168, R168, 0x4, R4 ;  /* 0x00000004a8a87825 */ /* 0x000fe200078e0204 */
[----:B----4-:R1:W-:Y:S03]  /*946f0*/  @P1 STG.E [R164.64], R245 ;  /* 0x000000f5a4001986 */ /* 0x0103e6000c101906 */
[----:B------:R-:W-:Y:S01]  /*94700*/  @P6 STG.E [R2.64], R244 ;  /* 0x000000f402006986 */ /* 0x000fe2000c101906 */
[----:B------:R4:W-:Y:S01]  /*94710*/  @P5 STG.E [R168.64], R251 ;  /* 0x000000fba8005986 */ /* 0x0009e2000c101906 */
[----:B-1----:R-:W-:Y:S01]  /*94720*/  IMAD.WIDE R164, R166, 0x4, R162 ;  /* 0x00000004a6a47825 */ /* 0x002fe200078e02a2 */
[----:B------:R-:W-:Y:S02]  /*94730*/  ISETP.LT.AND P1, PT, R139, c[0x0][0x178], !P3 ;  /* 0x00005e008b007a0c */ /* 0x000fe40005f21270 */
[----:B------:R-:W-:Y:S01]  /*94740*/  ISETP.LT.AND P5, PT, R99, c[0x0][0x178], !P3 ;  /* 0x00005e0063007a0c */ /* 0x000fe20005fa1270 */
[----:B------:R-:W-:Y:S01]  /*94750*/  ISETP.LT.AND P3, PT, R174, c[0x0][0x178], !P3 ;  /* 0x00005e00ae007a0c */ /* 0x000fe20005f61270 */
[C---:B----4-:R-:W-:Y:S01]  /*94760*/  IADD3 R168, R166.reuse, c[0x0][0x198], RZ ;  /* 0x00006600a6a87a10 */ /* 0x050fe20007ffe0ff */
[C---:B------:R-:W-:Y:S01]  /*94770*/  IMAD.WIDE R2, R166.reuse, 0x4, R6 ;  /* 0x00000004a6027825 */ /* 0x040fe200078e0206 */
[----:B--2---:R1:W-:Y:S04]  /*94780*/  @P4 STG.E [R164.64], R175 ;  /* 0x000000afa4004986 */ /* 0x0043e8000c101906 */
[----:B-1----:R-:W2:Y:S01]  /*94790*/  LDL.LU R175, [R1+0x674] ;  /* 0x0006740001af7983 */ /* 0x002ea20000300800 */
[----:B------:R-:W-:-:S04]  /*947a0*/  IMAD.WIDE R164, R166, 0x4, R160 ;  /* 0x00000004a6a47825 */ /* 0x000fc800078e02a0 */
[----:B------:R-:W-:Y:S01]  /*947b0*/  IMAD.WIDE R166, R166, 0x4, R4 ;  /* 0x00000004a6a67825 */ /* 0x000fe200078e0204 */
[----:B------:R-:W-:Y:S04]  /*947c0*/  @P1 STG.E [R164.64], R250 ;  /* 0x000000faa4001986 */ /* 0x000fe8000c101906 */
[----:B------:R-:W-:Y:S04]  /*947d0*/  @P5 STG.E [R2.64], R249 ;  /* 0x000000f902005986 */ /* 0x000fe8000c101906 */
[----:B---3--:R1:W-:Y:S04]  /*947e0*/  @P3 STG.E [R166.64], R248 ;  /* 0x000000f8a6003986 */ /* 0x0083e8000c101906 */
[----:B-1----:R-:W3:Y:S01]  /*947f0*/  LDL.LU R248, [R1+0x67c] ;  /* 0x00067c0001f87983 */ /* 0x002ee20000300800 */
[----:B------:R-:W4:Y:S01]  /*94800*/  LDL.LU R249, [R1+0x678] ;  /* 0x0006780001f97983 */ /* 0x000f220000300800 */
[----:B------:R-:W-:-:S02]  /*94810*/  ISETP.LT.AND P6, PT, R138, c[0x0][0x178], !P2 ;  /* 0x00005e008a007a0c */ /* 0x000fc400057c1270 */
[----:B------:R-:W-:Y:S01]  /*94820*/  ISETP.LT.AND P4, PT, R139, c[0x0][0x178], !P2 ;  /* 0x00005e008b007a0c */ /* 0x000fe20005781270 */
[----:B------:R-:W-:Y:S01]  /*94830*/  IMAD.WIDE R164, R168, 0x4, R162 ;  /* 0x00000004a8a47825 */ /* 0x000fe200078e02a2 */
[----:B------:R-:W-:-:S03]  /*94840*/  ISETP.LT.AND P3, PT, R99, c[0x0][0x178], !P2 ;  /* 0x00005e0063007a0c */ /* 0x000fc60005761270 */
[----:B------:R-:W-:Y:S01]  /*94850*/  IMAD.WIDE R2, R168, 0x4, R160 ;  /* 0x00000004a8027825 */ /* 0x000fe200078e02a0 */
[----:B------:R-:W-:Y:S02]  /*94860*/  ISETP.LT.AND P2, PT, R174, c[0x0][0x178], !P2 ;  /* 0x00005e00ae007a0c */ /* 0x000fe40005741270 */
[----:B------:R-:W-:Y:S02]  /*94870*/  ISETP.LT.AND P5, PT, R139, c[0x0][0x178], !P0 ;  /* 0x00005e008b007a0c */ /* 0x000fe400047a1270 */
[----:B------:R-:W-:Y:S02]  /*94880*/  IADD3 R171, R168, c[0x0][0x198], RZ ;  /* 0x00006600a8ab7a10 */ /* 0x000fe40007ffe0ff */
[----:B------:R-:W-:Y:S01]  /*94890*/  IADD3 R169, R252, 0x1c2, RZ ;  /* 0x000001c2fca97810 */ /* 0x000fe20007ffe0ff */
[----:B------:R1:W-:Y:S01]  /*948a0*/  @P6 STG.E [R164.64], R173 ;  /* 0x000000ada4006986 */ /* 0x0003e2000c101906 */
[----:B------:R-:W-:Y:S01]  /*948b0*/  ISETP.LT.AND P6, PT, R138, c[0x0][0x178], !P0 ;  /* 0x00005e008a007a0c */ /* 0x000fe200047c1270 */
[----:B------:R1:W-:Y:S01]  /*948c0*/  @P4 STG.E [R2.64], R212 ;  /* 0x000000d402004986 */ /* 0x0003e2000c101906 */
[----:B------:R-:W-:-:S02]  /*948d0*/  ISETP.LT.AND P4, PT, R99, c[0x0][0x178], !P0 ;  /* 0x00005e0063007a0c */ /* 0x000fc40004781270 */
[----:B------:R-:W-:Y:S01]  /*948e0*/  ISETP.GE.AND P1, PT, R169, c[0x0][0x17c], PT ;  /* 0x00005f00a9007a0c */ /* 0x000fe20003f26270 */
[----:B------:R-:W-:Y:S01]  /*948f0*/  IMAD.WIDE R166, R171, 0x4, R162 ;  /* 0x00000004aba67825 */ /* 0x000fe200078e02a2 */
[----:B------:R-:W-:-:S03]  /*94900*/  ISETP.LT.AND P0, PT, R174, c[0x0][0x178], !P0 ;  /* 0x00005e00ae007a0c */ /* 0x000fc60004701270 */
[----:B-1----:R-:W-:-:S04]  /*94910*/  IMAD.WIDE R164, R168, 0x4, R4 ;  /* 0x00000004a8a47825 */ /* 0x002fc800078e0204 */
[----:B------:R-:W-:-:S04]  /*94920*/  IMAD.WIDE R2, R168, 0x4, R6 ;  /* 0x00000004a8027825 */ /* 0x000fc800078e0206 */
[----:B------:R-:W-:-:S04]  /*94930*/  IMAD.WIDE R168, R171, 0x4, R160 ;  /* 0x00000004aba87825 */ /* 0x000fc800078e02a0 */
[----:B------:R-:W-:Y:S01]  /*94940*/  IMAD.WIDE R172, R171, 0x4, R6 ;  /* 0x00000004abac7825 */ /* 0x000fe200078e0206 */
[----:B------:R1:W-:Y:S03]  /*94950*/  @P3 STG.E [R2.64], R60 ;  /* 0x0000003c02003986 */ /* 0x0003e6000c101906 */
[----:B------:R1:W-:Y:S01]  /*94960*/  @P2 STG.E [R164.64], R92 ;  /* 0x0000005ca4002986 */ /* 0x0003e2000c101906 */
[----:B------:R-:W-:Y:S02]  /*94970*/  ISETP.LT.AND P2, PT, R99, c[0x0][0x178], !P1 ;  /* 0x00005e0063007a0c */ /* 0x000fe40004f41270 */
[----:B------:R-:W-:-:S04]  /*94980*/  IADD3 R170, R252, 0x1c3, RZ ;  /* 0x000001c3fcaa7810 */ /* 0x000fc80007ffe0ff */
[----:B------:R-:W-:Y:S01]  /*94990*/  ISETP.GE.AND P3, PT, R170, c[0x0][0x17c], PT ;  /* 0x00005f00aa007a0c */ /* 0x000fe20003f66270 */
[C---:B------:R-:W-:Y:S02]  /*949a0*/  IADD3 R170, R252.reuse, 0x1c4, RZ ;  /* 0x000001c4fcaa7810 */ /* 0x040fe40007ffe0ff */
[----:B-1----:R-:W-:Y:S01]  /*949b0*/  IMAD.WIDE R2, R171, 0x4, R4 ;  /* 0x00000004ab027825 */ /* 0x002fe200078e0204 */
[----:B------:R-:W-:Y:S01]  /*949c0*/  IADD3 R92, R252, 0x1c5, RZ ;  /* 0x000001c5fc5c7810 */ /* 0x000fe20007ffe0ff */
[----:B--2---:R1:W-:Y:S02]  /*949d0*/  @P6 STG.E [R166.64], R175 ;  /* 0x000000afa6006986 */ /* 0x0043e4000c101906 */
[----:B------:R-:W-:Y:S01]  /*949e0*/  @P5 STG.E [R168.64], R213 ;  /* 0x000000d5a8005986 */ /* 0x000fe2000c101906 */
[----:B------:R-:W-:Y:S02]  /*949f0*/  ISETP.LT.AND P6, PT, R138, c[0x0][0x178], !P1 ;  /* 0x00005e008a007a0c */ /* 0x000fe40004fc1270 */
[----:B------:R-:W-:Y:S01]  /*94a00*/  ISETP.LT.AND P5, PT, R139, c[0x0][0x178], !P1 ;  /* 0x00005e008b007a0c */ /* 0x000fe20004fa1270 */
[----:B------:R2:W-:Y:S01]  /*94a10*/  @P4 STG.E [R172.64], R61 ;  /* 0x0000003dac004986 */ /* 0x0005e2000c101906 */
[----:B------:R-:W-:-:S02]  /*94a20*/  ISETP.LT.AND P4, PT, R174, c[0x0][0x178], !P1 ;  /* 0x00005e00ae007a0c */ /* 0x000fc40004f81270 */
[----:B-1----:R-:W-:Y:S01]  /*94a30*/  IADD3 R175, R171, c[0x0][0x198], RZ ;  /* 0x00006600abaf7a10 */ /* 0x002fe20007ffe0ff */
[----:B------:R-:W-:Y:S04]  /*94a40*/  @P0 STG.E [R2.64], R93 ;  /* 0x0000005d02000986 */ /* 0x000fe8000c101906 */
[----:B--2---:R-:W-:-:S04]  /*94a50*/  IMAD.WIDE R60, R175, 0x4, R162 ;  /* 0x00000004af3c7825 */ /* 0x004fc800078e02a2 */
[----:B------:R-:W-:-:S04]  /*94a60*/  IMAD.WIDE R164, R175, 0x4, R160 ;  /* 0x00000004afa47825 */ /* 0x000fc800078e02a0 */
[----:B------:R-:W-:-:S04]  /*94a70*/  IMAD.WIDE R166, R175, 0x4, R6 ;  /* 0x00000004afa67825 */ /* 0x000fc800078e0206 */
[----:B------:R-:W-:Y:S01]  /*94a80*/  IMAD.WIDE R168, R175, 0x4, R4 ;  /* 0x00000004afa87825 */ /* 0x000fe200078e0204 */
[----:B------:R-:W-:Y:S03]  /*94a90*/  @P6 STG.E [R60.64], R236 ;  /* 0x000000ec3c006986 */ /* 0x000fe6000c101906 */
[----:B------:R1:W-:Y:S01]  /*94aa0*/  @P5 STG.E [R164.64], R28 ;  /* 0x0000001ca4005986 */ /* 0x0003e2000c101906 */
[----:B------:R-:W-:Y:S02]  /*94ab0*/  ISETP.GE.AND P1, PT, R170, c[0x0][0x17c], PT ;  /* 0x00005f00aa007a0c */ /* 0x000fe40003f26270 */
[----:B------:R-:W-:Y:S02]  /*94ac0*/  ISETP.LT.AND P5, PT, R138, c[0x0][0x178], !P3 ;  /* 0x00005e008a007a0c */ /* 0x000fe40005fa1270 */
[----:B------:R-:W-:Y:S01]  /*94ad0*/  ISETP.LT.AND P0, PT, R139, c[0x0][0x178], !P3 ;  /* 0x00005e008b007a0c */ /* 0x000fe20005f01270 */
[----:B------:R2:W-:Y:S01]  /*94ae0*/  @P2 STG.E [R166.64], R56 ;  /* 0x00000038a6002986 */ /* 0x0005e2000c101906 */
[----:B------:R-:W-:-:S02]  /*94af0*/  ISETP.LT.AND P6, PT, R99, c[0x0][0x178], !P3 ;  /* 0x00005e0063007a0c */ /* 0x000fc40005fc1270 */
[----:B------:R-:W-:Y:S01]  /*94b00*/  IADD3 R175, R175, c[0x0][0x198], RZ ;  /* 0x00006600afaf7a10 */ /* 0x000fe20007ffe0ff */
[----:B------:R-:W-:Y:S01]  /*94b10*/  ISETP.LT.AND P3, PT, R174, c[0x0][0x178], !P3 ;  /* 0x00005e00ae007a0c */ /* 0x000fe20005f61270 */
[----:B------:R-:W-:Y:S01]  /*94b20*/  @P4 STG.E [R168.64], R88 ;  /* 0x00000058a8004986 */ /* 0x000fe2000c101906 */
[----:B------:R-:W-:Y:S02]  /*94b30*/  ISETP.LT.AND P4, PT, R138, c[0x0][0x178], !P1 ;  /* 0x00005e008a007a0c */ /* 0x000fe40004f81270 */
[C---:B------:R-:W-:Y:S02]  /*94b40*/  IADD3 R171, R175.reuse, c[0x0][0x198], RZ ;  /* 0x00006600afab7a10 */ /* 0x040fe40007ffe0ff */
[----:B------:R-:W-:Y:S01]  /*94b50*/  ISETP.GE.AND P2, PT, R92, c[0x0][0x17c], PT ;  /* 0x00005f005c007a0c */ /* 0x000fe20003f46270 */
[----:B-1----:R-:W-:-:S04]  /*94b60*/  IMAD.WIDE R164, R175, 0x4, R162 ;  /* 0x00000004afa47825 */ /* 0x002fc800078e02a2 */
[----:B------:R-:W-:-:S04]  /*94b70*/  IMAD.WIDE R92, R175, 0x4, R160 ;  /* 0x00000004af5c7825 */ /* 0x000fc800078e02a0 */
[----:B------:R-:W-:-:S04]  /*94b80*/  IMAD.WIDE R60, R175, 0x4, R6 ;  /* 0x00000004af3c7825 */ /* 0x000fc800078e0206 */
[----:B------:R-:W-:-:S04]  /*94b90*/  IMAD.WIDE R2, R175, 0x4, R4 ;  /* 0x00000004af027825 */ /* 0x000fc800078e0204 */
[----:B--2---:R-:W-:Y:S01]  /*94ba0*/  IMAD.WIDE R166, R171, 0x4, R162 ;  /* 0x00000004aba67825 */ /* 0x004fe200078e02a2 */
[----:B------:R1:W-:Y:S03]  /*94bb0*/  @P5 STG.E [R164.64], R237 ;  /* 0x000000eda4005986 */ /* 0x0003e6000c101906 */
[----:B------:R2:W-:Y:S02]  /*94bc0*/  @P0 STG.E [R92.64], R29 ;  /* 0x0000001d5c000986 */ /* 0x0005e4000c101906 */
[----:B------:R-:W-:Y:S02]  /*94bd0*/  @P6 STG.E [R60.64], R57 ;  /* 0x000000393c006986 */ /* 0x000fe4000c101906 */
[----:B------:R3:W-:Y:S01]  /*94be0*/  @P3 STG.E [R2.64], R89 ;  /* 0x0000005902003986 */ /* 0x0007e2000c101906 */
[----:B------:R-:W-:Y:S01]  /*94bf0*/  ISETP.LT.AND P3, PT, R139, c[0x0][0x178], !P1 ;  /* 0x00005e008b007a0c */ /* 0x000fe20004f61270 */
[----:B------:R4:W-:Y:S01]  /*94c00*/  @P4 STG.E [R166.64], R228 ;  /* 0x000000e4a6004986 */ /* 0x0009e2000c101906 */
[----:B------:R-:W-:-:S02]  /*94c10*/  ISETP.LT.AND P4, PT, R99, c[0x0][0x178], !P1 ;  /* 0x00005e0063007a0c */ /* 0x000fc40004f81270 */
[----:B------:R-:W-:Y:S02]  /*94c20*/  ISETP.LT.AND P0, PT, R174, c[0x0][0x178], !P1 ;  /* 0x00005e00ae007a0c */ /* 0x000fe40004f01270 */
[----:B------:R-:W-:Y:S02]  /*94c30*/  ISETP.LT.AND P6, PT, R138, c[0x0][0x178], !P2 ;  /* 0x00005e008a007a0c */ /* 0x000fe400057c1270 */
[----:B------:R-:W-:Y:S02]  /*94c40*/  ISETP.LT.AND P5, PT, R139, c[0x0][0x178], !P2 ;  /* 0x00005e008b007a0c */ /* 0x000fe400057a1270 */
[----:B------:R-:W-:Y:S02]  /*94c50*/  IADD3 R56, R252, 0x1c6, RZ ;  /* 0x000001c6fc387810 */ /* 0x000fe40007ffe0ff */
[C---:B-1----:R-:W-:Y:S01]  /*94c60*/  IADD3 R165, R171.reuse, c[0x0][0x198], RZ ;  /* 0x00006600aba57a10 */ /* 0x042fe20007ffe0ff */
[----:B--2---:R-:W-:Y:S01]  /*94c70*/  IMAD.WIDE R28, R171, 0x4, R160 ;  /* 0x00000004ab1c7825 */ /* 0x004fe200078e02a0 */
[----:B------:R-:W-:-:S03]  /*94c80*/  ISETP.GE.AND P1, PT, R56, c[0x0][0x17c], PT ;  /* 0x00005f0038007a0c */ /* 0x000fc60003f26270 */
[----:B---3--:R-:W-:-:S04]  /*94c90*/  IMAD.WIDE R2, R171, 0x4, R6 ;  /* 0x00000004ab027825 */ /* 0x008fc800078e0206 */
[----:B------:R-:W-:-:S04]  /*94ca0*/  IMAD.WIDE R56, R171, 0x4, R4 ;  /* 0x00000004ab387825 */ /* 0x000fc800078e0204 */
[----:B------:R-:W-:-:S04]  /*94cb0*/  IMAD.WIDE R60, R165, 0x4, R162 ;  /* 0x00000004a53c7825 */ /* 0x000fc800078e02a2 */
[----:B------:R-:W-:Y:S01]  /*94cc0*/  IMAD.WIDE R88, R165, 0x4, R160 ;  /* 0x00000004a5587825 */ /* 0x000fe200078e02a0 */
[----:B------:R1:W-:Y:S03]  /*94cd0*/  @P3 STG.E [R28.64], R24 ;  /* 0x000000181c003986 */ /* 0x0003e6000c101906 */
[----:B------:R2:W-:Y:S02]  /*94ce0*/  @P4 STG.E [R2.64], R52 ;  /* 0x0000003402004986 */ /* 0x0005e4000c101906 */
[----:B------:R3:W-:Y:S02]  /*94cf0*/  @P0 STG.E [R56.64], R84 ;  /* 0x0000005438000986 */ /* 0x0007e4000c101906 */
[----:B------:R-:W-:Y:S01]  /*94d00*/  @P6 STG.E [R60.64], R229 ;  /* 0x000000e53c006986 */ /* 0x000fe2000c101906 */
[----:B------:R-:W-:Y:S01]  /*94d10*/  ISETP.LT.AND P3, PT, R99, c[0x0][0x178], !P2 ;  /* 0x00005e0063007a0c */ /* 0x000fe20005761270 */
[----:B------:R3:W-:Y:S01]  /*94d20*/  @P5 STG.E [R88.64], R25 ;  /* 0x0000001958005986 */ /* 0x0007e2000c101906 */
[----:B------:R-:W-:-:S02]  /*94d30*/  ISETP.LT.AND P2, PT, R174, c[0x0][0x178], !P2 ;  /* 0x00005e00ae007a0c */ /* 0x000fc40005741270 */
[----:B------:R-:W-:Y:S02]  /*94d40*/  ISETP.LT.AND P5, PT, R138, c[0x0][0x178], !P1 ;  /* 0x00005e008a007a0c */ /* 0x000fe40004fa1270 */
[----:B----4-:R-:W-:Y:S02]  /*94d50*/  IADD3 R167, R165, c[0x0][0x198], RZ ;  /* 0x00006600a5a77a10 */ /* 0x010fe40007ffe0ff */
[----:B------:R-:W-:Y:S02]  /*94d60*/  IADD3 R93, R252, 0x1c7, RZ ;  /* 0x000001c7fc5d7810 */ /* 0x000fe40007ffe0ff */
[----:B------:R-:W-:Y:S02]  /*94d70*/  ISETP.LT.AND P0, PT, R139, c[0x0][0x178], !P1 ;  /* 0x00005e008b007a0c */ /* 0x000fe40004f01270 */
[----:B------:R-:W-:Y:S01]  /*94d80*/  ISETP.LT.AND P4, PT, R99, c[0x0][0x178], !P1 ;  /* 0x00005e0063007a0c */ /* 0x000fe20004f81270 */
[----:B-1----:R-:W-:-:S04]  /*94d90*/  IMAD.WIDE R28, R165, 0x4, R4 ;  /* 0x00000004a51c7825 */ /* 0x002fc800078e0204 */
[----:B--2---:R-:W-:-:S04]  /*94da0*/  IMAD.WIDE R2, R165, 0x4, R6 ;  /* 0x00000004a5027825 */ /* 0x004fc800078e0206 */
[----:B---3--:R-:W-:Y:S01]  /*94db0*/  IMAD.WIDE R56, R167, 0x4, R162 ;  /* 0x00000004a7387825 */ /* 0x008fe200078e02a2 */
[----:B------:R-:W-:Y:S02]  /*94dc0*/  ISETP.GE.AND P6, PT, R93, c[0x0][0x17c], PT ;  /* 0x00005f005d007a0c */ /* 0x000fe40003fc6270 */
[----:B------:R-:W-:Y:S01]  /*94dd0*/  ISETP.LT.AND P1, PT, R174, c[0x0][0x178], !P1 ;  /* 0x00005e00ae007a0c */ /* 0x000fe20004f21270 */
[----:B------:R1:W-:Y:S01]  /*94de0*/  @P3 STG.E [R2.64], R53 ;  /* 0x0000003502003986 */ /* 0x0003e2000c101906 */
[----:B------:R2:W-:Y:S02]  /*94df0*/  @P2 STG.E [R28.64], R85 ;  /* 0x000000551c002986 */ /* 0x0005e4000c101906 */
[----:B------:R-:W-:Y:S01]  /*94e00*/  @P5 STG.E [R56.64], R220 ;  /* 0x000000dc38005986 */ /* 0x000fe2000c101906 */
[----:B------:R-:W-:Y:S01]  /*94e10*/  ISETP.LT.AND P2, PT, R138, c[0x0][0x178], !P6 ;  /* 0x00005e008a007a0c */ /* 0x000fe20007741270 */
[----:B------:R-:W-:Y:S01]  /*94e20*/  IMAD.WIDE R24, R167, 0x4, R160 ;  /* 0x00000004a7187825 */ /* 0x000fe200078e02a0 */
[----:B------:R-:W-:-:S03]  /*94e30*/  ISETP.LT.AND P5, PT, R139, c[0x0][0x178], !P6 ;  /* 0x00005e008b007a0c */ /* 0x000fc600077a1270 */
[C---:B------:R-:W-:Y:S01]  /*94e40*/  IMAD.WIDE R60, R167.reuse, 0x4, R6 ;  /* 0x00000004a73c7825 */ /* 0x040fe200078e0206 */
[----:B------:R-:W-:Y:S02]  /*94e50*/  IADD3 R89, R167, c[0x0][0x198], RZ ;  /* 0x00006600a7597a10 */ /* 0x000fe40007ffe0ff */
[----:B------:R-:W-:Y:S01]  /*94e60*/  IADD3 R92, R252, 0x1c8, RZ ;  /* 0x000001c8fc5c7810 */ /* 0x000fe20007ffe0ff */
[----:B------:R3:W-:Y:S01]  /*94e70*/  @P0 STG.E [R24.64], R20 ;  /* 0x0000001418000986 */ /* 0x0007e2000c101906 */
[----:B------:R-:W-:Y:S01]  /*94e80*/  @P4 STG.E [R60.64], R48 ;  /* 0x000000303c004986 */ /* 0x000fe2000c101906 */
[----:B------:R-:W-:Y:S01]  /*94e90*/  ISETP.LT.AND P4, PT, R99, c[0x0][0x178], !P6 ;  /* 0x00005e0063007a0c */ /* 0x000fe20007781270 */
[----:B-1----:R-:W-:-:S04]  /*94ea0*/  IMAD.WIDE R2, R167, 0x4, R4 ;  /* 0x00000004a7027825 */ /* 0x002fc800078e0204 */
[----:B--2---:R-:W-:-:S04]  /*94eb0*/  IMAD.WIDE R28, R89, 0x4, R162 ;  /* 0x00000004591c7825 */ /* 0x004fc800078e02a2 */
[C---:B------:R-:W-:Y:S01]  /*94ec0*/  IMAD.WIDE R52, R89.reuse, 0x4, R160 ;  /* 0x0000000459347825 */ /* 0x040fe200078e02a0 */
[----:B------:R-:W-:Y:S02]  /*94ed0*/  ISETP.LT.AND P6, PT, R174, c[0x0][0x178], !P6 ;  /* 0x00005e00ae007a0c */ /* 0x000fe400077c1270 */
[----:B------:R-:W-:Y:S01]  /*94ee0*/  ISETP.GE.AND P3, PT, R92, c[0x0][0x17c], PT ;  /* 0x00005f005c007a0c */ /* 0x000fe20003f66270 */
[----:B------:R1:W-:Y:S01]  /*94ef0*/  @P1 STG.E [R2.64], R80 ;  /* 0x0000005002001986 */ /* 0x0003e2000c101906 */
[----:B------:R-:W-:Y:S02]  /*94f00*/  @P2 STG.E [R28.64], R221 ;  /* 0x000000dd1c002986 */ /* 0x000fe4000c101906 */
[----:B------:R2:W-:Y:S01]  /*94f10*/  @P5 STG.E [R52.64], R21 ;  /* 0x0000001534005986 */ /* 0x0005e2000c101906 */
[----:B------:R-:W-:Y:S02]  /*94f20*/  IADD3 R84, R252, 0x1c9, RZ ;  /* 0x000001c9fc547810 */ /* 0x000fe40007ffe0ff */
[----:B------:R-:W-:Y:S01]  /*94f30*/  ISETP.LT.AND P5, PT, R138, c[0x0][0x178], !P3 ;  /* 0x00005e008a007a0c */ /* 0x000fe20005fa1270 */
[----:B---3--:R-:W-:Y:S01]  /*94f40*/  IMAD.WIDE R24, R89, 0x4, R6 ;  /* 0x0000000459187825 */ /* 0x008fe200078e0206 */
[----:B------:R-:W-:-:S03]  /*94f50*/  ISETP.LT.AND P1, PT, R139, c[0x0][0x178], !P3 ;  /* 0x00005e008b007a0c */ /* 0x000fc60005f21270 */
[----:B------:R-:W-:Y:S01]  /*94f60*/  IMAD.WIDE R56, R89, 0x4, R4 ;  /* 0x0000000459387825 */ /* 0x000fe200078e0204 */
[----:B------:R-:W-:Y:S02]  /*94f70*/  ISETP.LT.AND P2, PT, R99, c[0x0][0x178], !P3 ;  /* 0x00005e0063007a0c */ /* 0x000fe40005f41270 */
[----:B------:R-:W-:Y:S02]  /*94f80*/  IADD3 R89, R89, c[0x0][0x198], RZ ;  /* 0x0000660059597a10 */ /* 0x000fe40007ffe0ff */
[----:B------:R-:W-:Y:S02]  /*94f90*/  ISETP.GE.AND P0, PT, R84, c[0x0][0x17c], PT ;  /* 0x00005f0054007a0c */ /* 0x000fe40003f06270 */
[----:B------:R-:W-:Y:S01]  /*94fa0*/  IADD3 R20, R252, 0x1ca, RZ ;  /* 0x000001cafc147810 */ /* 0x000fe20007ffe0ff */
[----:B------:R3:W-:Y:S01]  /*94fb0*/  @P4 STG.E [R24.64], R49 ;  /* 0x0000003118004986 */ /* 0x0007e2000c101906 */
[----:B------:R-:W-:Y:S01]  /*94fc0*/  @P6 STG.E [R56.64], R81 ;  /* 0x0000005138006986 */ /* 0x000fe2000c101906 */
[----:B------:R-:W-:-:S02]  /*94fd0*/  ISETP.LT.AND P3, PT, R174, c[0x0][0x178], !P3 ;  /* 0x00005e00ae007a0c */ /* 0x000fc40005f61270 */
[----:B------:R-:W-:Y:S01]  /*94fe0*/  ISETP.GE.AND P4, PT, R20, c[0x0][0x17c], PT ;  /* 0x00005f0014007a0c */ /* 0x000fe20003f86270 */
[----:B-1----:R-:W-:Y:S01]  /*94ff0*/  IMAD.WIDE R2, R89, 0x4, R162 ;  /* 0x0000000459027825 */ /* 0x002fe200078e02a2 */
[----:B------:R-:W-:-:S03]  /*95000*/  ISETP.LT.AND P6, PT, R138, c[0x0][0x178], !P0 ;  /* 0x00005e008a007a0c */ /* 0x000fc600047c1270 */
[----:B--2---:R-:W-:-:S04]  /*95010*/  IMAD.WIDE R20, R89, 0x4, R160 ;  /* 0x0000000459147825 */ /* 0x004fc800078e02a0 */
[C---:B------:R-:W-:Y:S01]  /*95020*/  IMAD.WIDE R28, R89.reuse, 0x4, R6 ;  /* 0x00000004591c7825 */ /* 0x040fe200078e0206 */
[----:B------:R-:W-:Y:S01]  /*95030*/  IADD3 R61, R89, c[0x0][0x198], RZ ;  /* 0x00006600593d7a10 */ /* 0x000fe20007ffe0ff */
[----:B------:R1:W-:Y:S02]  /*95040*/  @P5 STG.E [R2.64], R240 ;  /* 0x000000f002005986 */ /* 0x0003e4000c101906 */
[----:B------:R-:W-:Y:S01]  /*95050*/  @P1 STG.E [R20.64], R208 ;  /* 0x000000d014001986 */ /* 0x000fe2000c101906 */
[----:B------:R-:W-:Y:S01]  /*95060*/  ISETP.LT.AND P5, PT, R139, c[0x0][0x178], !P0 ;  /* 0x00005e008b007a0c */ /* 0x000fe200047a1270 */
[----:B------:R2:W-:Y:S02]  /*95070*/  @P2 STG.E [R28.64], R44 ;  /* 0x0000002c1c002986 */ /* 0x0005e4000c101906 */
[----:B---3--:R-:W-:-:S04]  /*95080*/  IMAD.WIDE R24, R89, 0x4, R4 ;  /* 0x0000000459187825 */ /* 0x008fc800078e0204 */
[----:B------:R-:W-:Y:S01]  /*95090*/  IMAD.WIDE R48, R61, 0x4, R162 ;  /* 0x000000043d307825 */ /* 0x000fe200078e02a2 */
[----:B------:R-:W-:-:S03]  /*950a0*/  ISETP.LT.AND P2, PT, R99, c[0x0][0x178], !P0 ;  /* 0x00005e0063007a0c */ /* 0x000fc60004741270 */
[----:B------:R-:W-:Y:S01]  /*950b0*/  ISETP.LT.AND P0, PT, R174, c[0x0][0x178], !P0 ;  /* 0x00005e00ae007a0c */ /* 0x000fe20004701270 */
[----:B------:R3:W-:Y:S01]  /*950c0*/  @P3 STG.E [R24.64], R76 ;  /* 0x0000004c18003986 */ /* 0x0007e2000c101906 */
[----:B------:R4:W-:Y:S01]  /*950d0*/  @P6 STG.E [R48.64], R241 ;  /* 0x000000f130006986 */ /* 0x0009e2000c101906 */
[----:B------:R-:W-:Y:S01]  /*950e0*/  ISETP.LT.AND P6, PT, R138, c[0x0][0x178], !P4 ;  /* 0x00005e008a007a0c */ /* 0x000fe200067c1270 */
[----:B------:R-:W-:Y:S01]  /*950f0*/  IMAD.WIDE R52, R61, 0x4, R160 ;  /* 0x000000043d347825 */ /* 0x000fe200078e02a0 */
[----:B------:R-:W-:-:S03]  /*95100*/  ISETP.LT.AND P3, PT, R139, c[0x0][0x178], !P4 ;  /* 0x00005e008b007a0c */ /* 0x000fc60006761270 */
[C---:B-1----:R-:W-:Y:S01]  /*95110*/  IMAD.WIDE R2, R61.reuse, 0x4, R6 ;  /* 0x000000043d027825 */ /* 0x042fe200078e0206 */
[----:B------:R-:W-:Y:S02]  /*95120*/  IADD3 R57, R61, c[0x0][0x198], RZ ;  /* 0x000066003d397a10 */ /* 0x000fe40007ffe0ff */
[C---:B--2---:R-:W-:Y:S02]  /*95130*/  IADD3 R28, R252.reuse, 0x1cc, RZ ;  /* 0x000001ccfc1c7810 */ /* 0x044fe40007ffe0ff */
[----:B------:R-:W-:Y:S01]  /*95140*/  IADD3 R56, R252, 0x1cb, RZ ;  /* 0x000001cbfc387810 */ /* 0x000fe20007ffe0ff */
[----:B------:R1:W-:Y:S01]  /*95150*/  @P5 STG.E [R52.64], R209 ;  /* 0x000000d134005986 */ /* 0x0003e2000c101906 */
[----:B------:R-:W-:Y:S01]  /*95160*/  ISETP.LT.AND P5, PT, R99, c[0x0][0x178], !P4 ;  /* 0x00005e0063007a0c */ /* 0x000fe200067a1270 */
[----:B------:R-:W-:-:S04]  /*95170*/  IMAD.WIDE R20, R61, 0x4, R4 ;  /* 0x000000043d147825 */ /* 0x000fc800078e0204 */
[----:B------:R2:W-:Y:S01]  /*95180*/  @P2 STG.E [R2.64], R45 ;  /* 0x0000002d02002986 */ /* 0x0005e2000c101906 */
[----:B------:R-:W-:Y:S01]  /*95190*/  ISETP.LT.AND P4, PT, R174, c[0x0][0x178], !P4 ;  /* 0x00005e00ae007a0c */ /* 0x000fe20006781270 */
[----:B---3--:R-:W-:Y:S01]  /*951a0*/  IMAD.WIDE R24, R57, 0x4, R162 ;  /* 0x0000000439187825 */ /* 0x008fe200078e02a2 */
[----:B------:R-:W-:-:S03]  /*951b0*/  ISETP.GE.AND P2, PT, R28, c[0x0][0x17c], PT ;  /* 0x00005f001c007a0c */ /* 0x000fc60003f46270 */
[C---:B------:R-:W-:Y:S01]  /*951c0*/  IMAD.WIDE R28, R57.reuse, 0x4, R160 ;  /* 0x00000004391c7825 */ /* 0x040fe200078e02a0 */
[----:B------:R-:W-:Y:S01]  /*951d0*/  ISETP.GE.AND P1, PT, R56, c[0x0][0x17c], PT ;  /* 0x00005f0038007a0c */ /* 0x000fe20003f26270 */
[----:B------:R3:W-:Y:S02]  /*951e0*/  @P0 STG.E [R20.64], R77 ;  /* 0x0000004d14000986 */ /* 0x0007e4000c101906 */
[----:B------:R3:W-:Y:S02]  /*951f0*/  @P6 STG.E [R24.64], R232 ;  /* 0x000000e818006986 */ /* 0x0007e4000c101906 */
[----:B------:R3:W-:Y:S01]  /*95200*/  @P3 STG.E [R28.64], R16 ;  /* 0x000000101c003986 */ /* 0x0007e2000c101906 */
[----:B------:R-:W-:Y:S01]  /*95210*/  ISETP.LT.AND P0, PT, R138, c[0x0][0x178], !P1 ;  /* 0x00005e008a007a0c */ /* 0x000fe20004f01270 */
[----:B----4-:R-:W-:Y:S01]  /*95220*/  IMAD.WIDE R48, R57, 0x4, R6 ;  /* 0x0000000439307825 */ /* 0x010fe200078e0206 */
[----:B------:R-:W-:-:S03]  /*95230*/  ISETP.LT.AND P3, PT, R139, c[0x0][0x178], !P1 ;  /* 0x00005e008b007a0c */ /* 0x000fc60004f61270 */
[C---:B-1----:R-:W-:Y:S01]  /*95240*/  IMAD.WIDE R52, R57.reuse, 0x4, R4 ;  /* 0x0000000439347825 */ /* 0x042fe200078e0204 */
[----:B------:R-:W-:Y:S02]  /*95250*/  IADD3 R57, R57, c[0x0][0x198], RZ ;  /* 0x0000660039397a10 */ /* 0x000fe40007ffe0ff */
[----:B------:R-:W-:Y:S01]  /*95260*/  ISETP.LT.AND P6, PT, R99, c[0x0][0x178], !P1 ;  /* 0x00005e0063007a0c */ /* 0x000fe20004fc1270 */
[----:B------:R1:W-:Y:S01]  /*95270*/  @P5 STG.E [R48.64], R40 ;  /* 0x0000002830005986 */ /* 0x0003e2000c101906 */
[----:B------:R-:W-:Y:S01]  /*95280*/  @P4 STG.E [R52.64], R72 ;  /* 0x0000004834004986 */ /* 0x000fe2000c101906 */
[----:B------:R-:W-:Y:S01]  /*95290*/  ISETP.LT.AND P1, PT, R174, c[0x0][0x178], !P1 ;  /* 0x00005e00ae007a0c */ /* 0x000fe20004f21270 */
[----:B--2---:R-:W-:Y:S01]  /*952a0*/  IMAD.WIDE R2, R57, 0x4, R162 ;  /* 0x0000000439027825 */ /* 0x004fe200078e02a2 */
[----:B------:R-:W-:Y:S02]  /*952b0*/  ISETP.LT.AND P4, PT, R138, c[0x0][0x178], !P2 ;  /* 0x00005e008a007a0c */ /* 0x000fe40005781270 */
[----:B------:R-:W-:Y:S01]  /*952c0*/  ISETP.LT.AND P5, PT, R139, c[0x0][0x178], !P2 ;  /* 0x00005e008b007a0c */ /* 0x000fe200057a1270 */
[----:B---3--:R-:W-:Y:S01]  /*952d0*/  IMAD.WIDE R20, R57, 0x4, R160 ;  /* 0x0000000439147825 */ /* 0x008fe200078e02a0 */
[----:B------:R-:W-:-:S02]  /*952e0*/  IADD3 R44, R252, 0x1cd, RZ ;  /* 0x000001cdfc2c7810 */ /* 0x000fc40007ffe0ff */
[C---:B------:R-:W-:Y:S01]  /*952f0*/  IADD3 R61, R57.reuse, c[0x0][0x198], RZ ;  /* 0x00006600393d7a10 */ /* 0x040fe20007ffe0ff */
[----:B------:R2:W-:Y:S01]  /*95300*/  @P0 STG.E [R2.64], R233 ;  /* 0x000000e902000986 */ /* 0x0005e2000c101906 */
[----:B------:R-:W-:-:S04]  /*95310*/  IMAD.WIDE R24, R57, 0x4, R6 ;  /* 0x0000000439187825 */ /* 0x000fc800078e0206 */
[----:B------:R-:W-:Y:S01]  /*95320*/  @P3 STG.E [R20.64], R17 ;  /* 0x0000001114003986 */ /* 0x000fe2000c101906 */
[----:B------:R-:W-:Y:S01]  /*95330*/  ISETP.GE.AND P0, PT, R44, c[0x0][0x17c], PT ;  /* 0x00005f002c007a0c */ /* 0x000fe20003f06270 */
[----:B------:R-:W-:Y:S01]  /*95340*/  IMAD.WIDE R28, R57, 0x4, R4 ;  /* 0x00000004391c7825 */ /* 0x000fe200078e0204 */
[----:B------:R-:W-:-:S03]  /*95350*/  ISETP.LT.AND P3, PT, R99, c[0x0][0x178], !P2 ;  /* 0x00005e0063007a0c */ /* 0x000fc60005761270 */
[----:B------:R-:W-:-:S04]  /*95360*/  IMAD.WIDE R44, R61, 0x4, R162 ;  /* 0x000000043d2c7825 */ /* 0x000fc800078e02a2 */
[----:B-1----:R-:W-:Y:S01]  /*95370*/  IMAD.WIDE R48, R61, 0x4, R160 ;  /* 0x000000043d307825 */ /* 0x002fe200078e02a0 */
[----:B------:R1:W-:Y:S03]  /*95380*/  @P6 STG.E [R24.64], R41 ;  /* 0x0000002918006986 */ /* 0x0003e6000c101906 */
[----:B------:R3:W-:Y:S01]  /*95390*/  @P1 STG.E [R28.64], R73 ;  /* 0x000000491c001986 */ /* 0x0007e2000c101906 */
[----:B------:R-:W-:Y:S01]  /*953a0*/  ISETP.LT.AND P2, PT, R174, c[0x0][0x178], !P2 ;  /* 0x00005e00ae007a0c */ /* 0x000fe20005741270 */
[----:B------:R4:W-:Y:S01]  /*953b0*/  @P4 STG.E [R44.64], R224 ;  /* 0x000000e02c004986 */ /* 0x0009e2000c101906 */
[----:B------:R-:W-:Y:S01]  /*953c0*/  ISETP.LT.AND P6, PT, R138, c[0x0][0x178], !P0 ;  /* 0x00005e008a007a0c */ /* 0x000fe200047c1270 */
[----:B------:R-:W-:Y:S01]  /*953d0*/  @P5 STG.E [R48.64], R12 ;  /* 0x0000000c30005986 */ /* 0x000fe2000c101906 */
[----:B------:R-:W-:Y:S02]  /*953e0*/  ISETP.LT.AND P4, PT, R139, c[0x0][0x178], !P0 ;  /* 0x00005e008b007a0c */ /* 0x000fe40004781270 */
[----:B------:R-:W-:Y:S01]  /*953f0*/  IADD3 R16, R252, 0x1ce, RZ ;  /* 0x000001cefc107810 */ /* 0x000fe20007ffe0ff */
[----:B--2---:R-:W-:Y:S01]  /*95400*/  IMAD.WIDE R2, R61, 0x4, R6 ;  /* 0x000000043d027825 */ /* 0x004fe200078e0206 */
[----:B------:R-:W-:-:S02]  /*95410*/  ISETP.LT.AND P5, PT, R99, c[0x0][0x178], !P0 ;  /* 0x00005e0063007a0c */ /* 0x000fc400047a1270 */
[C---:B-1----:R-:W-:Y:S02]  /*95420*/  IADD3 R41, R61.reuse, c[0x0][0x198], RZ ;  /* 0x000066003d297a10 */ /* 0x042fe40007ffe0ff */
[----:B------:R-:W-:Y:S02]  /*95430*/  IADD3 R24, R252, 0x1cf, RZ ;  /* 0x000001cffc187810 */ /* 0x000fe40007ffe0ff */
[----:B------:R-:W-:Y:S01]  /*95440*/  ISETP.GE.AND P1, PT, R16, c[0x0][0x17c], PT ;  /* 0x00005f0010007a0c */ /* 0x000fe20003f26270 */
[----:B------:R1:W-:Y:S01]  /*95450*/  @P3 STG.E [R2.64], R36 ;  /* 0x0000002402003986 */ /* 0x0003e2000c101906 */
[----:B------:R-:W-:-:S04]  /*95460*/  IMAD.WIDE R16, R61, 0x4, R4 ;  /* 0x000000043d107825 */ /* 0x000fc800078e0204 */
[----:B------:R-:W-:Y:S01]  /*95470*/  IMAD.WIDE R20, R41, 0x4, R162 ;  /* 0x0000000429147825 */ /* 0x000fe200078e02a2 */
[----:B------:R-:W-:-:S03]  /*95480*/  ISETP.GE.AND P3, PT, R24, c[0x0][0x17c], PT ;  /* 0x00005f0018007a0c */ /* 0x000fc60003f66270 */
[----:B------:R-:W-:-:S04]  /*95490*/  IMAD.WIDE R24, R41, 0x4, R160 ;  /* 0x0000000429187825 */ /* 0x000fc800078e02a0 */
[----:B---3--:R-:W-:Y:S01]  /*954a0*/  IMAD.WIDE R28, R41, 0x4, R6 ;  /* 0x00000004291c7825 */ /* 0x008fe200078e0206 */
[----:B------:R2:W-:Y:S03]  /*954b0*/  @P2 STG.E [R16.64], R68 ;  /* 0x0000004410002986 */ /* 0x0005e6000c101906 */
[----:B------:R-:W-:Y:S01]  /*954c0*/  @P6 STG.E [R20.64], R225 ;  /* 0x000000e114006986 */ /* 0x000fe2000c101906 */
[----:B------:R-:W-:Y:S01]  /*954d0*/  ISETP.LT.AND P0, PT, R174, c[0x0][0x178], !P0 ;  /* 0x00005e00ae007a0c */ /* 0x000fe20004701270 */
[----:B------:R3:W-:Y:S01]  /*954e0*/  @P4 STG.E [R24.64], R13 ;  /* 0x0000000d18004986 */ /* 0x0007e2000c101906 */
[----:B------:R3:W-:Y:S01]  /*954f0*/  @P5 STG.E [R28.64], R37 ;  /* 0x000000251c005986 */ /* 0x0007e2000c101906 */
[----:B------:R-:W-:Y:S02]  /*95500*/  ISETP.LT.AND P4, PT, R138, c[0x0][0x178], !P1 ;  /* 0x00005e008a007a0c */ /* 0x000fe40004f81270 */
[----:B------:R-:W-:-:S02]  /*95510*/  ISETP.LT.AND P5, PT, R139, c[0x0][0x178], !P1 ;  /* 0x00005e008b007a0c */ /* 0x000fc40004fa1270 */
[----:B------:R-:W-:Y:S02]  /*95520*/  ISETP.LT.AND P2, PT, R99, c[0x0][0x178], !P1 ;  /* 0x00005e0063007a0c */ /* 0x000fe40004f41270 */
[C---:B----4-:R-:W-:Y:S01]  /*95530*/  IADD3 R45, R41.reuse, c[0x0][0x198], RZ ;  /* 0x00006600292d7a10 */ /* 0x050fe20007ffe0ff */
[----:B------:R-:W-:Y:S01]  /*95540*/  ISETP.LT.AND P1, PT, R174, c[0x0][0x178], !P1 ;  /* 0x00005e00ae007a0c */ /* 0x000fe20004f21270 */
[----:B------:R-:W-:Y:S01]  /*95550*/  ISETP.LT.AND P6, PT, R138, c[0x0][0x178], !P3 ;  /* 0x00005e008a007a0c */ /* 0x000fe20005fc1270 */
[----:B-1----:R-:W-:-:S04]  /*95560*/  IMAD.WIDE R2, R41, 0x4, R4 ;  /* 0x0000000429027825 */ /* 0x002fc800078e0204 */
[----:B--2---:R-:W-:-:S04]  /*95570*/  IMAD.WIDE R16, R45, 0x4, R162 ;  /* 0x000000042d107825 */ /* 0x004fc800078e02a2 */
[C---:B---3--:R-:W-:Y:S01]  /*95580*/  IMAD.WIDE R12, R45.reuse, 0x4, R160 ;  /* 0x000000042d0c7825 */ /* 0x048fe200078e02a0 */
[C---:B------:R-:W-:Y:S02]  /*95590*/  IADD3 R37, R45.reuse, c[0x0][0x198], RZ ;  /* 0x000066002d257a10 */ /* 0x040fe40007ffe0ff */
[----:B------:R-:W-:Y:S01]  /*955a0*/  IADD3 R36, R252, 0x1d0, RZ ;  /* 0x000001d0fc247810 */ /* 0x000fe20007ffe0ff */
[----:B------:R-:W-:-:S04]  /*955b0*/  IMAD.WIDE R20, R45, 0x4, R6 ;  /* 0x000000042d147825 */ /* 0x000fc800078e0206 */
[----:B------:R-:W-:Y:S01]  /*955c0*/  IMAD.WIDE R24, R45, 0x4, R4 ;  /* 0x000000042d187825 */ /* 0x000fe200078e0204 */
[----:B------:R1:W-:Y:S03]  /*955d0*/  @P0 STG.E [R2.64], R69 ;  /* 0x0000004502000986 */ /* 0x0003e6000c101906 */
[----:B------:R-:W-:-:S04]  /*955e0*/  IMAD.WIDE R28, R37, 0x4, R162 ;  /* 0x00000004251c7825 */ /* 0x000fc800078e02a2 */
[----:B------:R-:W-:Y:S01]  /*955f0*/  @P4 STG.E [R16.64], R216 ;  /* 0x000000d810004986 */ /* 0x000fe2000c101906 */
[----:B------:R-:W-:Y:S01]  /*95600*/  ISETP.GE.AND P0, PT, R36, c[0x0][0x17c], PT ;  /* 0x00005f0024007a0c */ /* 0x000fe20003f06270 */
[----:B------:R2:W-:Y:S01]  /*95610*/  @P5 STG.E [R12.64], R8 ;  /* 0x000000080c005986 */ /* 0x0005e2000c101906 */
[----:B------:R-:W-:Y:S01]  /*95620*/  ISETP.LT.AND P5, PT, R139, c[0x0][0x178], !P3 ;  /* 0x00005e008b007a0c */ /* 0x000fe20005fa1270 */
[----:B------:R3:W-:Y:S01]  /*95630*/  @P2 STG.E [R20.64], R32 ;  /* 0x0000002014002986 */ /* 0x0007e2000c101906 */
[----:B------:R-:W-:Y:S01]  /*95640*/  ISETP.LT.AND P4, PT, R99, c[0x0][0x178], !P3 ;  /* 0x00005e0063007a0c */ /* 0x000fe20005f81270 */
[----:B------:R4:W-:Y:S01]  /*95650*/  @P1 STG.E [R24.64], R64 ;  /* 0x0000004018001986 */ /* 0x0009e2000c101906 */
[----:B------:R4:W-:Y:S01]  /*95660*/  @P6 STG.E [R28.64], R217 ;  /* 0x000000d91c006986 */ /* 0x0009e2000c101906 */
[----:B------:R-:W-:Y:S02]  /*95670*/  ISETP.LT.AND P3, PT, R174, c[0x0][0x178], !P3 ;  /* 0x00005e00ae007a0c */ /* 0x000fe40005f61270 */
[----:B------:R-:W-:-:S02]  /*95680*/  ISETP.LT.AND P6, PT, R138, c[0x0][0x178], !P0 ;  /* 0x00005e008a007a0c */ /* 0x000fc400047c1270 */
[----:B------:R-:W-:Y:S02]  /*95690*/  ISETP.LT.AND P2, PT, R139, c[0x0][0x178], !P0 ;  /* 0x00005e008b007a0c */ /* 0x000fe40004741270 */
[C---:B------:R-:W-:Y:S01]  /*956a0*/  IADD3 R41, R37.reuse, c[0x0][0x198], RZ ;  /* 0x0000660025297a10 */ /* 0x040fe20007ffe0ff */
[----:B-1----:R-:W-:Y:S01]  /*956b0*/  IMAD.WIDE R2, R37, 0x4, R160 ;  /* 0x0000000425027825 */ /* 0x002fe200078e02a0 */
[----:B------:R-:W-:-:S03]  /*956c0*/  IADD3 R36, R252, 0x1d1, RZ ;  /* 0x000001d1fc247810 */ /* 0x000fc60007ffe0ff */
[----:B--2---:R-:W-:-:S04]  /*956d0*/  IMAD.WIDE R12, R37, 0x4, R6 ;  /* 0x00000004250c7825 */ /* 0x004fc800078e0206 */
[----:B------:R-:W-:-:S04]  /*956e0*/  IMAD.WIDE R16, R37, 0x4, R4 ;  /* 0x0000000425107825 */ /* 0x000fc800078e0204 */
[C---:B---3--:R-:W-:Y:S01]  /*956f0*/  IMAD.WIDE R20, R41.reuse, 0x4, R162 ;  /* 0x0000000429147825 */ /* 0x048fe200078e02a2 */
[----:B------:R-:W-:Y:S01]  /*95700*/  ISETP.GE.AND P1, PT, R36, c[0x0][0x17c], PT ;  /* 0x00005f0024007a0c */ /* 0x000fe20003f26270 */
[----:B------:R1:W-:Y:S02]  /*95710*/  @P5 STG.E [R2.64], R9 ;  /* 0x0000000902005986 */ /* 0x0003e4000c101906 */
[----:B----4-:R-:W-:-:S04]  /*95720*/  IMAD.WIDE R24, R41, 0x4, R160 ;  /* 0x0000000429187825 */ /* 0x010fc800078e02a0 */
[----:B------:R2:W-:Y:S01]  /*95730*/  @P4 STG.E [R12.64], R33 ;  /* 0x000000210c004986 */ /* 0x0005e2000c101906 */
[----:B------:R-:W-:Y:S01]  /*95740*/  ISETP.LT.AND P5, PT, R99, c[0x0][0x178], !P0 ;  /* 0x00005e0063007a0c */ /* 0x000fe200047a1270 */
[----:B------:R3:W-:Y:S01]  /*95750*/  @P3 STG.E [R16.64], R65 ;  /* 0x0000004110003986 */ /* 0x0007e2000c101906 */
[----:B------:R4:W-:Y:S01]  /*95760*/  @P6 STG.E [R20.64], R249 ;  /* 0x000000f914006986 */ /* 0x0009e2000c101906 */
[----:B------:R-:W-:Y:S02]  /*95770*/  ISETP.LT.AND P0, PT, R174, c[0x0][0x178], !P0 ;  /* 0x00005e00ae007a0c */ /* 0x000fe40004701270 */
[----:B------:R-:W-:Y:S01]  /*95780*/  ISETP.LT.AND P6, PT, R138, c[0x0][0x178], !P1 ;  /* 0x00005e008a007a0c */ /* 0x000fe20004fc1270 */
[----:B------:R4:W-:Y:S01]  /*95790*/  @P2 STG.E [R24.64], R214 ;  /* 0x000000d618002986 */ /* 0x0009e2000c101906 */
[----:B------:R-:W-:Y:S02]  /*957a0*/  ISETP.LT.AND P3, PT, R139, c[0x0][0x178], !P1 ;  /* 0x00005e008b007a0c */ /* 0x000fe40004f61270 */
[----:B------:R-:W-:-:S02]  /*957b0*/  IADD3 R8, R252, 0x1d2, RZ ;  /* 0x000001d2fc087810 */ /* 0x000fc40007ffe0ff */
[----:B------:R-:W-:Y:S02]  /*957c0*/  ISETP.LT.AND P2, PT, R99, c[0x0][0x178], !P1 ;  /* 0x00005e0063007a0c */ /* 0x000fe40004f41270 */
[C---:B------:R-:W-:Y:S01]  /*957d0*/  IADD3 R29, R41.reuse, c[0x0][0x198], RZ ;  /* 0x00006600291d7a10 */ /* 0x040fe20007ffe0ff */
[----:B------:R-:W-:Y:S01]  /*957e0*/  ISETP.LT.AND P1, PT, R174, c[0x0][0x178], !P1 ;  /* 0x00005e00ae007a0c */ /* 0x000fe20004f21270 */
[----:B------:R-:W-:Y:S01]  /*957f0*/  ISETP.GE.AND P4, PT, R8, c[0x0][0x17c], PT ;  /* 0x00005f0008007a0c */ /* 0x000fe20003f86270 */
[----:B-1----:R-:W-:-:S04]  /*95800*/  IMAD.WIDE R2, R41, 0x4, R6 ;  /* 0x0000000429027825 */ /* 0x002fc800078e0206 */
[----:B------:R-:W-:-:S04]  /*95810*/  IMAD.WIDE R8, R41, 0x4, R4 ;  /* 0x0000000429087825 */ /* 0x000fc800078e0204 */
[----:B--2---:R-:W-:-:S04]  /*95820*/  IMAD.WIDE R12, R29, 0x4, R162 ;  /* 0x000000041d0c7825 */ /* 0x004fc800078e02a2 */
[----:B---3--:R-:W-:-:S04]  /*95830*/  IMAD.WIDE R16, R29, 0x4, R160 ;  /* 0x000000041d107825 */ /* 0x008fc800078e02a0 */
[C---:B----4-:R-:W-:Y:S01]  /*95840*/  IMAD.WIDE R20, R29.reuse, 0x4, R6 ;  /* 0x000000041d147825 */ /* 0x050fe200078e0206 */
[----:B------:R1:W-:Y:S03]  /*95850*/  @P5 STG.E [R2.64], R62 ;  /* 0x0000003e02005986 */ /* 0x0003e6000c101906 */
[----:B------:R2:W-:Y:S02]  /*95860*/  @P0 STG.E [R8.64], R94 ;  /* 0x0000005e08000986 */ /* 0x0005e4000c101906 */
[----:B------:R-:W-:-:S04]  /*95870*/  IMAD.WIDE R24, R29, 0x4, R4 ;  /* 0x000000041d187825 */ /* 0x000fc800078e0204 */
[----:B------:R3:W-:Y:S01]  /*95880*/  @P6 STG.E [R12.64], R248 ;  /* 0x000000f80c006986 */ /* 0x0007e2000c101906 */
[----:B------:R4:W-:Y:S01]  /*95890*/  @P3 STG.E [R16.64], R215 ;  /* 0x000000d710003986 */ /* 0x0009e2000c101906 */
[----:B------:R1:W-:Y:S01]  /*958a0*/  @P2 STG.E [R20.64], R63 ;  /* 0x0000003f14002986 */ /* 0x0003e2000c101906 */
[----:B------:R-:W-:Y:S02]  /*958b0*/  IADD3 R28, R252, 0x1d3, RZ ;  /* 0x000001d3fc1c7810 */ /* 0x000fe40007ffe0ff */
[----:B------:R-:W-:Y:S01]  /*958c0*/  ISETP.LT.AND P2, PT, R138, c[0x0][0x178], !P4 ;  /* 0x00005e008a007a0c */ /* 0x000fe20006741270 */
[----:B------:R-:W-:Y:S01]  /*958d0*/  @P1 STG.E [R24.64], R95 ;  /* 0x0000005f18001986 */ /* 0x000fe2000c101906 */
[----:B------:R-:W-:Y:S02]  /*958e0*/  ISETP.LT.AND P3, PT, R139, c[0x0][0x178], !P4 ;  /* 0x00005e008b007a0c */ /* 0x000fe40006761270 */
[----:B------:R-:W-:Y:S02]  /*958f0*/  ISETP.LT.AND P1, PT, R99, c[0x0][0x178], !P4 ;  /* 0x00005e0063007a0c */ /* 0x000fe40006721270 */
[----:B------:R-:W-:-:S02]  /*95900*/  IADD3 R29, R29, c[0x0][0x198], RZ ;  /* 0x000066001d1d7a10 */ /* 0x000fc40007ffe0ff */
[----:B------:R-:W-:Y:S01]  /*95910*/  ISETP.GE.AND P5, PT, R28, c[0x0][0x17c], PT ;  /* 0x00005f001c007a0c */ /* 0x000fe20003fa6270 */
[----:B------:R-:W-:-:S03]  /*95920*/  ISETP.LT.AND P4, PT, R174, c[0x0][0x178], !P4 ;  /* 0x00005e00ae007a0c */ /* 0x000fc60006781270 */
[----:B------:R-:W-:Y:S01]  /*95930*/  ISETP.LT.AND P6, PT, R138, c[0x0][0x178], !P5 ;  /* 0x00005e008a007a0c */ /* 0x000fe20006fc1270 */
[----:B-1----:R-:W-:-:S04]  /*95940*/  IMAD.WIDE R2, R29, 0x4, R162 ;  /* 0x000000041d027825 */ /* 0x002fc800078e02a2 */
[----:B--2---:R-:W-:-:S04]  /*95950*/  IMAD.WIDE R8, R29, 0x4, R160 ;  /* 0x000000041d087825 */ /* 0x004fc800078e02a0 */
[C---:B---3--:R-:W-:Y:S01]  /*95960*/  IMAD.WIDE R12, R29.reuse, 0x4, R6 ;  /* 0x000000041d0c7825 */ /* 0x048fe200078e0206 */
[C---:B------:R-:W-:Y:S02]  /*95970*/  IADD3 R33, R29.reuse, c[0x0][0x198], RZ ;  /* 0x000066001d217a10 */ /* 0x040fe40007ffe0ff */
[----:B------:R-:W-:Y:S01]  /*95980*/  IADD3 R28, R252, 0x1d4, RZ ;  /* 0x000001d4fc1c7810 */ /* 0x000fe20007ffe0ff */
[----:B------:R1:W-:Y:S01]  /*95990*/  @P2 STG.E [R2.64], R238 ;  /* 0x000000ee02002986 */ /* 0x0003e2000c101906 */
[----:B------:R2:W-:Y:S02]  /*959a0*/  @P3 STG.E [R8.64], R30 ;  /* 0x0000001e08003986 */ /* 0x0005e4000c101906 */
[----:B----4-:R-:W-:-:S04]  /*959b0*/  IMAD.WIDE R16, R29, 0x4, R4 ;  /* 0x000000041d107825 */ /* 0x010fc800078e0204 */
[----:B------:R3:W-:Y:S02]  /*959c0*/  @P1 STG.E [R12.64], R58 ;  /* 0x0000003a0c001986 */ /* 0x0007e4000c101906 */
[----:B------:R-:W-:Y:S01]  /*959d0*/  IMAD.WIDE R20, R33, 0x4, R162 ;  /* 0x0000000421147825 */ /* 0x000fe200078e02a2 */
[----:B------:R-:W-:Y:S02]  /*959e0*/  ISETP.LT.AND P1, PT, R139, c[0x0][0x178], !P5 ;  /* 0x00005e008b007a0c */ /* 0x000fe40006f21270 */
[----:B------:R-:W-:Y:S02]  /*959f0*/  ISETP.LT.AND P3, PT, R99, c[0x0][0x178], !P5 ;  /* 0x00005e0063007a0c */ /* 0x000fe40006f61270 */
[----:B------:R-:W-:Y:S01]  /*95a00*/  ISETP.GE.AND P0, PT, R28, c[0x0][0x17c], PT ;  /* 0x00005f001c007a0c */ /* 0x000fe20003f06270 */
[----:B------:R-:W-:Y:S01]  /*95a10*/  ISETP.LT.AND P5, PT, R174, c[0x0][0x178], !P5 ;  /* 0x00005e00ae007a0c */ /* 0x000fe20006fa1270 */
[----:B------:R4:W-:Y:S01]  /*95a20*/  @P4 STG.E [R16.64], R90 ;  /* 0x0000005a10004986 */ /* 0x0009e2000c101906 */
[----:B------:R4:W-:Y:S01]  /*95a30*/  @P6 STG.E [R20.64], R239 ;  /* 0x000000ef14006986 */ /* 0x0009e2000c101906 */
[----:B------:R-:W-:Y:S01]  /*95a40*/  ISETP.LT.AND P6, PT, R138, c[0x0][0x178], !P0 ;  /* 0x00005e008a007a0c */ /* 0x000fe200047c1270 */
[C---:B-1----:R-:W-:Y:S01]  /*95a50*/  IMAD.WIDE R2, R33.reuse, 0x4, R160 ;  /* 0x0000000421027825 */ /* 0x042fe200078e02a0 */
[----:B------:R-:W-:-:S03]  /*95a60*/  IADD3 R29, R33, c[0x0][0x198], RZ ;  /* 0x00006600211d7a10 */ /* 0x000fc60007ffe0ff */
[----:B--2---:R-:W-:Y:S01]  /*95a70*/  IMAD.WIDE R8, R33, 0x4, R6 ;  /* 0x0000000421087825 */ /* 0x004fe200078e0206 */
[----:B------:R-:W-:-:S03]  /*95a80*/  IADD3 R24, R252, 0x1d5, RZ ;  /* 0x000001d5fc187810 */ /* 0x000fc60007ffe0ff */
[----:B---3--:R-:W-:Y:S01]  /*95a90*/  IMAD.WIDE R12, R33, 0x4, R4 ;  /* 0x00000004210c7825 */ /* 0x008fe200078e0204 */
[----:B------:R-:W-:Y:S01]  /*95aa0*/  ISETP.LT.AND P4, PT, R139, c[0x0][0x178], !P0 ;  /* 0x00005e008b007a0c */ /* 0x000fe20004781270 */
[----:B------:R1:W-:Y:S01]  /*95ab0*/  @P1 STG.E [R2.64], R31 ;  /* 0x0000001f02001986 */ /* 0x0003e2000c101906 */
[----:B------:R-:W-:Y:S01]  /*95ac0*/  ISETP.GE.AND P2, PT, R24, c[0x0][0x17c], PT ;  /* 0x00005f0018007a0c */ /* 0x000fe20003f46270 */
[----:B------:R2:W-:Y:S02]  /*95ad0*/  @P3 STG.E [R8.64], R59 ;  /* 0x0000003b08003986 */ /* 0x0005e4000c101906 */
[----:B----4-:R-:W-:Y:S01]  /*95ae0*/  IMAD.WIDE R16, R29, 0x4, R162 ;  /* 0x000000041d107825 */ /* 0x010fe200078e02a2 */
[----:B------:R3:W-:Y:S01]  /*95af0*/  @P5 STG.E [R12.64], R91 ;  /* 0x0000005b0c005986 */ /* 0x0007e2000c101906 */
[----:B------:R-:W-:Y:S02]  /*95b00*/  ISETP.LT.AND P5, PT, R99, c[0x0][0x178], !P0 ;  /* 0x00005e0063007a0c */ /* 0x000fe400047a1270 */
[----:B------:R-:W-:Y:S01]  /*95b10*/  ISETP.LT.AND P0, PT, R174, c[0x0][0x178], !P0 ;  /* 0x00005e00ae007a0c */ /* 0x000fe20004701270 */
[----:B------:R-:W-:Y:S01]  /*95b20*/  ISETP.LT.AND P1, PT, R138, c[0x0][0x178], !P2 ;  /* 0x00005e008a007a0c */ /* 0x000fe20005721270 */
[----:B------:R4:W-:Y:S01]  /*95b30*/  @P6 STG.E [R16.64], R230 ;  /* 0x000000e610006986 */ /* 0x0009e2000c101906 */
[----:B------:R-:W-:Y:S01]  /*95b40*/  ISETP.LT.AND P3, PT, R139, c[0x0][0x178], !P2 ;  /* 0x00005e008b007a0c */ /* 0x000fe20005761270 */
[----:B------:R-:W-:-:S04]  /*95b50*/  IMAD.WIDE R20, R29, 0x4, R160 ;  /* 0x000000041d147825 */ /* 0x000fc800078e02a0 */
[----:B-1----:R-:W-:Y:S01]  /*95b60*/  IMAD.WIDE R2, R29, 0x4, R6 ;  /* 0x000000041d027825 */ /* 0x002fe200078e0206 */
[----:B------:R-:W-:-:S03]  /*95b70*/  ISETP.LT.AND P6, PT, R99, c[0x0][0x178], !P2 ;  /* 0x00005e0063007a0c */ /* 0x000fc600057c1270 */
[C---:B--2---:R-:W-:Y:S01]  /*95b80*/  IMAD.WIDE R8, R29.reuse, 0x4, R4 ;  /* 0x000000041d087825 */ /* 0x044fe200078e0204 */
[----:B------:R-:W-:Y:S02]  /*95b90*/  IADD3 R29, R29, c[0x0][0x198], RZ ;  /* 0x000066001d1d7a10 */ /* 0x000fe40007ffe0ff */
[----:B------:R-:W-:Y:S01]  /*95ba0*/  IADD3 R25, R252, 0x1d6, RZ ;  /* 0x000001d6fc197810 */ /* 0x000fe20007ffe0ff */
[----:B------:R1:W-:Y:S02]  /*95bb0*/  @P4 STG.E [R20.64], R26 ;  /* 0x0000001a14004986 */ /* 0x0003e4000c101906 */
[----:B---3--:R-:W-:-:S04]  /*95bc0*/  IMAD.WIDE R12, R29, 0x4, R162 ;  /* 0x000000041d0c7825 */ /* 0x008fc800078e02a2 */
[----:B----4-:R-:W-:Y:S01]  /*95bd0*/  IMAD.WIDE R16, R29, 0x4, R160 ;  /* 0x000000041d107825 */ /* 0x010fe200078e02a0 */
[----:B------:R-:W-:Y:S01]  /*95be0*/  ISETP.GE.AND P4, PT, R25, c[0x0][0x17c], PT ;  /* 0x00005f0019007a0c */ /* 0x000fe20003f86270 */
[----:B------:R2:W-:Y:S02]  /*95bf0*/  @P5 STG.E [R2.64], R54 ;  /* 0x0000003602005986 */ /* 0x0005e4000c101906 */
[----:B------:R3:W-:Y:S01]  /*95c00*/  @P0 STG.E [R8.64], R86 ;  /* 0x0000005608000986 */ /* 0x0007e2000c101906 */
[----:B------:R-:W-:Y:S01]  /*95c10*/  ISETP.LT.AND P2, PT, R174, c[0x0][0x178], !P2 ;  /* 0x00005e00ae007a0c */ /* 0x000fe20005741270 */
[----:B------:R4:W-:Y:S02]  /*95c20*/  @P1 STG.E [R12.64], R231 ;  /* 0x000000e70c001986 */ /* 0x0009e4000c101906 */
[----:B-1----:R-:W-:Y:S01]  /*95c30*/  IMAD.WIDE R20, R29, 0x4, R6 ;  /* 0x000000041d147825 */ /* 0x002fe200078e0206 */
[----:B------:R-:W-:Y:S01]  /*95c40*/  ISETP.LT.AND P0, PT, R138, c[0x0][0x178], !P4 ;  /* 0x00005e008a007a0c */ /* 0x000fe20006701270 */
[----:B------:R1:W-:Y:S03]  /*95c50*/  @P3 STG.E [R16.64], R27 ;  /* 0x0000001b10003986 */ /* 0x0003e6000c101906 */
[----:B------:R1:W-:Y:S01]  /*95c60*/  @P6 STG.E [R20.64], R55 ;  /* 0x0000003714006986 */ /* 0x0003e2000c101906 */
[----:B------:R-:W-:-:S02]  /*95c70*/  ISETP.LT.AND P1, PT, R139, c[0x0][0x178], !P4 ;  /* 0x00005e008b007a0c */ /* 0x000fc40006721270 */
[----:B------:R-:W-:Y:S02]  /*95c80*/  ISETP.LT.AND P6, PT, R99, c[0x0][0x178], !P4 ;  /* 0x00005e0063007a0c */ /* 0x000fe400067c1270 */
[C---:B------:R-:W-:Y:S02]  /*95c90*/  IADD3 R25, R29.reuse, c[0x0][0x198], RZ ;  /* 0x000066001d197a10 */ /* 0x040fe40007ffe0ff */
[----:B------:R-:W-:Y:S01]  /*95ca0*/  IADD3 R24, R252, 0x1d7, RZ ;  /* 0x000001d7fc187810 */ /* 0x000fe20007ffe0ff */
[----:B--2---:R-:W-:-:S04]  /*95cb0*/  IMAD.WIDE R2, R29, 0x4, R4 ;  /* 0x000000041d027825 */ /* 0x004fc800078e0204 */
[----:B---3--:R-:W-:-:S04]  /*95cc0*/  IMAD.WIDE R8, R25, 0x4, R162 ;  /* 0x0000000419087825 */ /* 0x008fc800078e02a2 */
[----:B----4-:R-:W-:Y:S01]  /*95cd0*/  IMAD.WIDE R12, R25, 0x4, R160 ;  /* 0x00000004190c7825 */ /* 0x010fe200078e02a0 */
[----:B------:R-:W-:-:S03]  /*95ce0*/  ISETP.GE.AND P5, PT, R24, c[0x0][0x17c], PT ;  /* 0x00005f0018007a0c */ /* 0x000fc60003fa6270 */
[----:B-1----:R-:W-:Y:S01]  /*95cf0*/  IMAD.WIDE R16, R25, 0x4, R6 ;  /* 0x0000000419107825 */ /* 0x002fe200078e0206 */
[----:B------:R1:W-:Y:S01]  /*95d00*/  @P2 STG.E [R2.64], R87 ;  /* 0x0000005702002986 */ /* 0x0003e2000c101906 */
[----:B------:R-:W-:Y:S02]  /*95d10*/  ISETP.LT.AND P4, PT, R174, c[0x0][0x178], !P4 ;  /* 0x00005e00ae007a0c */ /* 0x000fe40006781270 */
[----:B------:R2:W-:Y:S01]  /*95d20*/  @P0 STG.E [R8.64], R222 ;  /* 0x000000de08000986 */ /* 0x0005e2000c101906 */
[----:B------:R-:W-:Y:S01]  /*95d30*/  ISETP.LT.AND P0, PT, R138, c[0x0][0x178], !P5 ;  /* 0x00005e008a007a0c */ /* 0x000fe20006f01270 */
[----:B------:R3:W-:Y:S01]  /*95d40*/  @P1 STG.E [R12.64], R22 ;  /* 0x000000160c001986 */ /* 0x0007e2000c101906 */
[----:B------:R4:W-:Y:S01]  /*95d50*/  @P6 STG.E [R16.64], R50 ;  /* 0x0000003210006986 */ /* 0x0009e2000c101906 */
[----:B------:R-:W-:Y:S02]  /*95d60*/  ISETP.LT.AND P1, PT, R139, c[0x0][0x178], !P5 ;  /* 0x00005e008b007a0c */ /* 0x000fe40006f21270 */
[----:B------:R-:W-:-:S02]  /*95d70*/  ISETP.LT.AND P6, PT, R99, c[0x0][0x178], !P5 ;  /* 0x00005e0063007a0c */ /* 0x000fc40006fc1270 */
[C---:B------:R-:W-:Y:S01]  /*95d80*/  IADD3 R27, R25.reuse, c[0x0][0x198], RZ ;  /* 0x00006600191b7a10 */ /* 0x040fe20007ffe0ff */
[----:B------:R-:W-:Y:S01]  /*95d90*/  ISETP.LT.AND P5, PT, R174, c[0x0][0x178], !P5 ;  /* 0x00005e00ae007a0c */ /* 0x000fe20006fa1270 */
[----:B------:R-:W-:Y:S01]  /*95da0*/  IADD3 R24, R252, 0x1d8, RZ ;  /* 0x000001d8fc187810 */ /* 0x000fe20007ffe0ff */
[----:B------:R-:W-:-:S04]  /*95db0*/  IMAD.WIDE R20, R25, 0x4, R4 ;  /* 0x0000000419147825 */ /* 0x000fc800078e0204 */
[----:B-1----:R-:W-:-:S04]  /*95dc0*/  IMAD.WIDE R2, R27, 0x4, R162 ;  /* 0x000000041b027825 */ /* 0x002fc800078e02a2 */
[----:B--2---:R-:W-:-:S04]  /*95dd0*/  IMAD.WIDE R8, R27, 0x4, R160 ;  /* 0x000000041b087825 */ /* 0x004fc800078e02a0 */
[----:B---3--:R-:W-:Y:S01]  /*95de0*/  IMAD.WIDE R12, R27, 0x4, R6 ;  /* 0x000000041b0c7825 */ /* 0x008fe200078e0206 */
[----:B------:R-:W-:-:S03]  /*95df0*/  ISETP.GE.AND P3, PT, R24, c[0x0][0x17c], PT ;  /* 0x00005f0018007a0c */ /* 0x000fc60003f66270 */
[----:B----4-:R-:W-:Y:S01]  /*95e00*/  IMAD.WIDE R16, R27, 0x4, R4 ;  /* 0x000000041b107825 */ /* 0x010fe200078e0204 */
[----:B------:R-:W-:Y:S01]  /*95e10*/  IADD3 R24, R252, 0x1d9, RZ ;  /* 0x000001d9fc187810 */ /* 0x000fe20007ffe0ff */
[----:B------:R1:W-:Y:S02]  /*95e20*/  @P4 STG.E [R20.64], R82 ;  /* 0x0000005214004986 */ /* 0x0003e4000c101906 */
[----:B------:R-:W-:Y:S02]  /*95e30*/  @P0 STG.E [R2.64], R223 ;  /* 0x000000df02000986 */ /* 0x000fe4000c101906 */
[----:B------:R2:W-:Y:S01]  /*95e40*/  @P1 STG.E [R8.64], R23 ;  /* 0x0000001708001986 */ /* 0x0005e2000c101906 */
[----:B------:R-:W-:Y:S01]  /*95e50*/  ISETP.LT.AND P4, PT, R138, c[0x0][0x178], !P3 ;  /* 0x00005e008a007a0c */ /* 0x000fe20005f81270 */
[----:B------:R3:W-:Y:S01]  /*95e60*/  @P6 STG.E [R12.64], R51 ;  /* 0x000000330c006986 */ /* 0x0007e2000c101906 */
[----:B------:R-:W-:Y:S02]  /*95e70*/  ISETP.GE.AND P2, PT, R24, c[0x0][0x17c], PT ;  /* 0x00005f0018007a0c */ /* 0x000fe40003f46270 */
[----:B------:R-:W-:Y:S01]  /*95e80*/  ISETP.LT.AND P1, PT, R139, c[0x0][0x178], !P3 ;  /* 0x00005e008b007a0c */ /* 0x000fe20005f21270 */
[----:B------:R4:W-:Y:S01]  /*95e90*/  @P5 STG.E [R16.64], R83 ;  /* 0x0000005310005986 */ /* 0x0009e2000c101906 */
[----:B------:R-:W-:-:S02]  /*95ea0*/  ISETP.LT.AND P5, PT, R99, c[0x0][0x178], !P3 ;  /* 0x00005e0063007a0c */ /* 0x000fc40005fa1270 */
[----:B------:R-:W-:Y:S01]  /*95eb0*/  IADD3 R25, R27, c[0x0][0x198], RZ ;  /* 0x000066001b197a10 */ /* 0x000fe20007ffe0ff */
[----:B------:R-:W-:Y:S01]  /*95ec0*/  ISETP.LT.AND P3, PT, R174, c[0x0][0x178], !P3 ;  /* 0x00005e00ae007a0c */ /* 0x000fe20005f61270 */
[----:B------:R-:W-:-:S03]  /*95ed0*/  ISETP.LT.AND P6, PT, R138, c[0x0][0x178], !P2 ;  /* 0x00005e008a007a0c */ /* 0x000fc600057c1270 */
[C---:B-1----:R-:W-:Y:S01]  /*95ee0*/  IMAD.WIDE R20, R25.reuse, 0x4, R162 ;  /* 0x0000000419147825 */ /* 0x042fe200078e02a2 */
[----:B--2---:R-:W-:-:S03]  /*95ef0*/  IADD3 R23, R25, c[0x0][0x198], RZ ;  /* 0x0000660019177a10 */ /* 0x004fc60007ffe0ff */
[----:B------:R-:W-:-:S04]  /*95f00*/  IMAD.WIDE R2, R25, 0x4, R160 ;  /* 0x0000000419027825 */ /* 0x000fc800078e02a0 */
[----:B------:R-:W-:Y:S01]  /*95f10*/  IMAD.WIDE R8, R25, 0x4, R6 ;  /* 0x0000000419087825 */ /* 0x000fe200078e0206 */
[----:B------:R-:W-:-:S03]  /*95f20*/  IADD3 R24, R252, 0x1da, RZ ;  /* 0x000001dafc187810 */ /* 0x000fc60007ffe0ff */
[----:B---3--:R-:W-:Y:S01]  /*95f30*/  IMAD.WIDE R12, R25, 0x4, R4 ;  /* 0x00000004190c7825 */ /* 0x008fe200078e0204 */
[----:B------:R1:W-:Y:S03]  /*95f40*/  @P4 STG.E [R20.64], R242 ;  /* 0x000000f214004986 */ /* 0x0003e6000c101906 */
[----:B----4-:R-:W-:-:S04]  /*95f50*/  IMAD.WIDE R16, R23, 0x4, R162 ;  /* 0x0000000417107825 */ /* 0x010fc800078e02a2 */
[----:B------:R2:W-:Y:S01]  /*95f60*/  @P1 STG.E [R2.64], R210 ;  /* 0x000000d202001986 */ /* 0x0005e2000c101906 */
[----:B------:R-:W-:Y:S01]  /*95f70*/  ISETP.GE.AND P0, PT, R24, c[0x0][0x17c], PT ;  /* 0x00005f0018007a0c */ /* 0x000fe20003f06270 */
[----:B------:R3:W-:Y:S01]  /*95f80*/  @P5 STG.E [R8.64], R46 ;  /* 0x0000002e08005986 */ /* 0x0007e2000c101906 */
[----:B------:R-:W-:Y:S01]  /*95f90*/  ISETP.LT.AND P4, PT, R139, c[0x0][0x178], !P2 ;  /* 0x00005e008b007a0c */ /* 0x000fe20005781270 */
[----:B------:R4:W-:Y:S01]  /*95fa0*/  @P3 STG.E [R12.64], R78 ;  /* 0x0000004e0c003986 */ /* 0x0009e2000c101906 */
[----:B------:R-:W-:Y:S01]  /*95fb0*/  ISETP.LT.AND P3, PT, R99, c[0x0][0x178], !P2 ;  /* 0x00005e0063007a0c */ /* 0x000fe20005761270 */
[----:B------:R4:W-:Y:S01]  /*95fc0*/  @P6 STG.E [R16.64], R243 ;  /* 0x000000f310006986 */ /* 0x0009e2000c101906 */
[----:B------:R-:W-:Y:S02]  /*95fd0*/  ISETP.LT.AND P2, PT, R174, c[0x0][0x178], !P2 ;  /* 0x00005e00ae007a0c */ /* 0x000fe40005741270 */
[----:B------:R-:W-:Y:S02]  /*95fe0*/  ISETP.LT.AND P6, PT, R138, c[0x0][0x178], !P0 ;  /* 0x00005e008a007a0c */ /* 0x000fe400047c1270 */
[----:B------:R-:W-:-:S02]  /*95ff0*/  ISETP.LT.AND P5, PT, R139, c[0x0][0x178], !P0 ;  /* 0x00005e008b007a0c */ /* 0x000fc400047a1270 */
[C---:B------:R-:W-:Y:S01]  /*96000*/  IADD3 R25, R23.reuse, c[0x0][0x198], RZ ;  /* 0x0000660017197a10 */ /* 0x040fe20007ffe0ff */
[----:B-1----:R-:W-:Y:S01]  /*96010*/  IMAD.WIDE R20, R23, 0x4, R160 ;  /* 0x0000000417147825 */ /* 0x002fe200078e02a0 */
[----:B------:R-:W-:-:S03]  /*96020*/  IADD3 R22, R252, 0x1db, RZ ;  /* 0x000001dbfc167810 */ /* 0x000fc60007ffe0ff */
[----:B--2---:R-:W-:-:S04]  /*96030*/  IMAD.WIDE R2, R23, 0x4, R6 ;  /* 0x0000000417027825 */ /* 0x004fc800078e0206 */
[----:B---3--:R-:W-:-:S04]  /*96040*/  IMAD.WIDE R8, R23, 0x4, R4 ;  /* 0x0000000417087825 */ /* 0x008fc800078e0204 */
[----:B----4-:R-:W-:-:S04]  /*96050*/  IMAD.WIDE R12, R25, 0x4, R162 ;  /* 0x00000004190c7825 */ /* 0x010fc800078e02a2 */
[----:B------:R-:W-:Y:S01]  /*96060*/  IMAD.WIDE R16, R25, 0x4, R160 ;  /* 0x0000000419107825 */ /* 0x000fe200078e02a0 */
[----:B------:R-:W-:Y:S01]  /*96070*/  ISETP.GE.AND P1, PT, R22, c[0x0][0x17c], PT ;  /* 0x00005f0016007a0c */ /* 0x000fe20003f26270 */
[----:B------:R1:W-:Y:S02]  /*96080*/  @P4 STG.E [R20.64], R211 ;  /* 0x000000d314004986 */ /* 0x0003e4000c101906 */
[----:B------:R2:W-:Y:S01]  /*96090*/  @P3 STG.E [R2.64], R47 ;  /* 0x0000002f02003986 */ /* 0x0005e2000c101906 */
[----:B------:R-:W-:Y:S01]  /*960a0*/  ISETP.LT.AND P4, PT, R99, c[0x0][0x178], !P0 ;  /* 0x00005e0063007a0c */ /* 0x000fe20004781270 */
[----:B------:R3:W-:Y:S01]  /*960b0*/  @P2 STG.E [R8.64], R79 ;  /* 0x0000004f08002986 */ /* 0x0007e2000c101906 */
[----:B------:R4:W-:Y:S01]  /*960c0*/  @P6 STG.E [R12.64], R234 ;  /* 0x000000ea0c006986 */ /* 0x0009e2000c101906 */
[----:B------:R-:W-:Y:S01]  /*960d0*/  ISETP.LT.AND P0, PT, R174, c[0x0][0x178], !P0 ;  /* 0x00005e00ae007a0c */ /* 0x000fe20004701270 */
[----:B------:R4:W-:Y:S01]  /*960e0*/  @P5 STG.E [R16.64], R18 ;  /* 0x0000001210005986 */ /* 0x0009e2000c101906 */
[----:B------:R-:W-:-:S02]  /*960f0*/  ISETP.LT.AND P6, PT, R138, c[0x0][0x178], !P1 ;  /* 0x00005e008a007a0c */ /* 0x000fc40004fc1270 */
[----:B------:R-:W-:Y:S02]  /*96100*/  ISETP.LT.AND P5, PT, R139, c[0x0][0x178], !P1 ;  /* 0x00005e008b007a0c */ /* 0x000fe40004fa1270 */
[----:B------:R-:W-:Y:S02]  /*96110*/  ISETP.LT.AND P2, PT, R99, c[0x0][0x178], !P1 ;  /* 0x00005e0063007a0c */ /* 0x000fe40004f41270 */
[C---:B------:R-:W-:Y:S01]  /*96120*/  IADD3 R23, R25.reuse, c[0x0][0x198], RZ ;  /* 0x0000660019177a10 */ /* 0x040fe20007ffe0ff */
[----:B-1----:R-:W-:-:S04]  /*96130*/  IMAD.WIDE R20, R25, 0x4, R6 ;  /* 0x0000000419147825 */ /* 0x002fc800078e0206 */
[----:B--2---:R-:W-:Y:S01]  /*96140*/  IMAD.WIDE R2, R25, 0x4, R4 ;  /* 0x0000000419027825 */ /* 0x004fe200078e0204 */
[----:B------:R-:W-:-:S03]  /*96150*/  IADD3 R22, R252, 0x1dc, RZ ;  /* 0x000001dcfc167810 */ /* 0x000fc60007ffe0ff */
[----:B---3--:R-:W-:-:S04]  /*96160*/  IMAD.WIDE R8, R23, 0x4, R162 ;  /* 0x0000000417087825 */ /* 0x008fc800078e02a2 */
[----:B----4-:R-:W-:-:S04]  /*96170*/  IMAD.WIDE R12, R23, 0x4, R160 ;  /* 0x00000004170c7825 */ /* 0x010fc800078e02a0 */
[----:B------:R-:W-:Y:S01]  /*96180*/  IMAD.WIDE R16, R23, 0x4, R6 ;  /* 0x0000000417107825 */ /* 0x000fe200078e0206 */
[----:B------:R1:W-:Y:S01]  /*96190*/  @P4 STG.E [R20.64], R42 ;  /* 0x0000002a14004986 */ /* 0x0003e2000c101906 */
[----:B------:R-:W-:Y:S02]  /*961a0*/  ISETP.GE.AND P3, PT, R22, c[0x0][0x17c], PT ;  /* 0x00005f0016007a0c */ /* 0x000fe40003f66270 */
[----:B------:R2:W-:Y:S01]  /*961b0*/  @P0 STG.E [R2.64], R74 ;  /* 0x0000004a02000986 */ /* 0x0005e2000c101906 */
[----:B------:R-:W-:Y:S01]  /*961c0*/  ISETP.LT.AND P4, PT, R174, c[0x0][0x178], !P1 ;  /* 0x00005e00ae007a0c */ /* 0x000fe20004f81270 */
[----:B------:R3:W-:Y:S01]  /*961d0*/  @P6 STG.E [R8.64], R235 ;  /* 0x000000eb08006986 */ /* 0x0007e2000c101906 */
[----:B------:R4:W-:Y:S02]  /*961e0*/  @P5 STG.E [R12.64], R19 ;  /* 0x000000130c005986 */ /* 0x0009e4000c101906 */
[----:B------:R2:W-:Y:S01]  /*961f0*/  @P2 STG.E [R16.64], R43 ;  /* 0x0000002b10002986 */ /* 0x0005e2000c101906 */
[----:B------:R-:W-:-:S02]  /*96200*/  ISETP.LT.AND P2, PT, R138, c[0x0][0x178], !P3 ;  /* 0x00005e008a007a0c */ /* 0x000fc40005f41270 */
[----:B------:R-:W-:Y:S02]  /*96210*/  IADD3 R22, R252, 0x1dd, RZ ;  /* 0x000001ddfc167810 */ /* 0x000fe40007ffe0ff */
[----:B------:R-:W-:Y:S01]  /*96220*/  ISETP.LT.AND P0, PT, R139, c[0x0][0x178], !P3 ;  /* 0x00005e008b007a0c */ /* 0x000fe20005f01270 */
[C---:B-1----:R-:W-:Y:S01]  /*96230*/  IMAD.WIDE R20, R23.reuse, 0x4, R4 ;  /* 0x0000000417147825 */ /* 0x042fe200078e0204 */
[----:B------:R-:W-:Y:S02]  /*96240*/  IADD3 R23, R23, c[0x0][0x198], RZ ;  /* 0x0000660017177a10 */ /* 0x000fe40007ffe0ff */
[----:B------:R-:W-:Y:S01]  /*96250*/  ISETP.LT.AND P5, PT, R99, c[0x0][0x178], !P3 ;  /* 0x00005e0063007a0c */ /* 0x000fe20005fa1270 */
[----:B------:R-:W-:Y:S01]  /*96260*/  ISETP.LT.AND P3, PT, R174, c[0x0][0x178], !P3 ;  /* 0x00005e00ae007a0c */ /* 0x000fe20005f61270 */
[----:B------:R-:W-:Y:S01]  /*96270*/  ISETP.GE.AND P1, PT, R22, c[0x0][0x17c], PT ;  /* 0x00005f0016007a0c */ /* 0x000fe20003f26270 */
[C---:B--2---:R-:W-:Y:S01]  /*96280*/  IMAD.WIDE R2, R23.reuse, 0x4, R162 ;  /* 0x0000000417027825 */ /* 0x044fe200078e02a2 */
[----:B------:R-:W-:Y:S02]  /*96290*/  @P4 STG.E [R20.64], R75 ;  /* 0x0000004b14004986 */ /* 0x000fe4000c101906 */
[----:B------:R-:W-:Y:S01]  /*962a0*/  ISETP.LT.AND P4, PT, R138, c[0x0][0x178], !P1 ;  /* 0x00005e008a007a0c */ /* 0x000fe20004f81270 */
[----:B---3--:R-:W-:-:S04]  /*962b0*/  IMAD.WIDE R8, R23, 0x4, R160 ;  /* 0x0000000417087825 */ /* 0x008fc800078e02a0 */
[C---:B----4-:R-:W-:Y:S01]  /*962c0*/  IMAD.WIDE R12, R23.reuse, 0x4, R6 ;  /* 0x00000004170c7825 */ /* 0x050fe200078e0206 */
[----:B------:R1:W-:Y:S01]  /*962d0*/  @P2 STG.E [R2.64], R226 ;  /* 0x000000e202002986 */ /* 0x0003e2000c101906 */
[----:B------:R-:W-:Y:S02]  /*962e0*/  IADD3 R18, R252, 0x1de, RZ ;  /* 0x000001defc127810 */ /* 0x000fe40007ffe0ff */
[C---:B------:R-:W-:Y:S01]  /*962f0*/  IADD3 R25, R23.reuse, c[0x0][0x198], RZ ;  /* 0x0000660017197a10 */ /* 0x040fe20007ffe0ff */
[----:B------:R-:W-:Y:S01]  /*96300*/  IMAD.WIDE R16, R23, 0x4, R4 ;  /* 0x0000000417107825 */ /* 0x000fe200078e0204 */
[----:B------:R-:W-:Y:S01]  /*96310*/  ISETP.LT.AND P2, PT, R139, c[0x0][0x178], !P1 ;  /* 0x00005e008b007a0c */ /* 0x000fe20004f41270 */
[----:B------:R2:W-:Y:S01]  /*96320*/  @P0 STG.E [R8.64], R14 ;  /* 0x0000000e08000986 */ /* 0x0005e2000c101906 */
[----:B------:R-:W-:Y:S01]  /*96330*/  ISETP.GE.AND P6, PT, R18, c[0x0][0x17c], PT ;  /* 0x00005f0012007a0c */ /* 0x000fe20003fc6270 */
[----:B------:R-:W-:Y:S02]  /*96340*/  @P5 STG.E [R12.64], R38 ;  /* 0x000000260c005986 */ /* 0x000fe4000c101906 */
[----:B------:R-:W-:Y:S01]  /*96350*/  IMAD.WIDE R18, R25, 0x4, R162 ;  /* 0x0000000419127825 */ /* 0x000fe200078e02a2 */
[----:B------:R3:W-:Y:S01]  /*96360*/  @P3 STG.E [R16.64], R70 ;  /* 0x0000004610003986 */ /* 0x0007e2000c101906 */
[----:B------:R-:W-:-:S02]  /*96370*/  ISETP.LT.AND P3, PT, R99, c[0x0][0x178], !P1 ;  /* 0x00005e0063007a0c */ /* 0x000fc40004f61270 */
[----:B------:R-:W-:Y:S02]  /*96380*/  ISETP.LT.AND P1, PT, R174, c[0x0][0x178], !P1 ;  /* 0x00005e00ae007a0c */ /* 0x000fe40004f21270 */
[----:B-1----:R-:W-:Y:S01]  /*96390*/  IMAD.WIDE R2, R25, 0x4, R160 ;  /* 0x0000000419027825 */ /* 0x002fe200078e02a0 */
[----:B------:R1:W-:Y:S01]  /*963a0*/  @P4 STG.E [R18.64], R227 ;  /* 0x000000e312004986 */ /* 0x0003e2000c101906 */
[----:B------:R-:W-:Y:S02]  /*963b0*/  ISETP.LT.AND P5, PT, R138, c[0x0][0x178], !P6 ;  /* 0x00005e008a007a0c */ /* 0x000fe400077a1270 */
[----:B------:R-:W-:Y:S02]  /*963c0*/  ISETP.LT.AND P4, PT, R139, c[0x0][0x178], !P6 ;  /* 0x00005e008b007a0c */ /* 0x000fe40007781270 */
[C---:B------:R-:W-:Y:S01]  /*963d0*/  IADD3 R27, R25.reuse, c[0x0][0x198], RZ ;  /* 0x00006600191b7a10 */ /* 0x040fe20007ffe0ff */
[----:B------:R4:W-:Y:S01]  /*963e0*/  @P2 STG.E [R2.64], R15 ;  /* 0x0000000f02002986 */ /* 0x0009e2000c101906 */
[----:B------:R-:W-:Y:S01]  /*963f0*/  IADD3 R20, R252, 0x1df, RZ ;  /* 0x000001dffc147810 */ /* 0x000fe20007ffe0ff */
[----:B--2---:R-:W-:-:S04]  /*96400*/  IMAD.WIDE R8, R25, 0x4, R6 ;  /* 0x0000000419087825 */ /* 0x004fc800078e0206 */
[----:B------:R-:W2:Y:S04]  /*96410*/  LDS.128 R12, [R0] ;  /* 0x00000000000c7984 */ /* 0x000ea80000000c00 */
[----:B---3--:R-:W-:Y:S01]  /*96420*/  IMAD.WIDE R16, R25, 0x4, R4 ;  /* 0x0000000419107825 */ /* 0x008fe200078e0204 */
[----:B------:R-:W-:-:S03]  /*96430*/  ISETP.GE.AND P0, PT, R20, c[0x0][0x17c], PT ;  /* 0x00005f0014007a0c */ /* 0x000fc60003f06270 */
[----:B------:R-:W-:-:S04]  /*96440*/  IMAD.WIDE R20, R27, 0x4, R160 ;  /* 0x000000041b147825 */ /* 0x000fc800078e02a0 */
[----:B-1----:R-:W-:Y:S01]  /*96450*/  IMAD.WIDE R18, R27, 0x4, R162 ;  /* 0x000000041b127825 */ /* 0x002fe200078e02a2 */
[----:B------:R1:W-:Y:S03]  /*96460*/  @P3 STG.E [R8.64], R39 ;  /* 0x0000002708003986 */ /* 0x0003e6000c101906 */
[----:B------:R3:W-:Y:S01]  /*96470*/  @P1 STG.E [R16.64], R71 ;  /* 0x0000004710001986 */ /* 0x0007e2000c101906 */
[----:B------:R-:W-:Y:S01]  /*96480*/  ISETP.LT.AND P1, PT, R99, c[0x0][0x178], !P6 ;  /* 0x00005e0063007a0c */ /* 0x000fe20007721270 */
[----:B------:R-:W-:Y:S01]  /*96490*/  ISETP.LT.AND P6, PT, R174, c[0x0][0x178], !P6 ;  /* 0x00005e00ae007a0c */ /* 0x000fe200077c1270 */
[----:B------:R3:W-:Y:S01]  /*964a0*/  @P5 STG.E [R18.64], R218 ;  /* 0x000000da12005986 */ /* 0x0007e2000c101906 */
[----:B------:R-:W-:Y:S01]  /*964b0*/  ISETP.LT.AND P3, PT, R138, c[0x0][0x178], !P0 ;  /* 0x00005e008a007a0c */ /* 0x000fe20004761270 */
[----:B------:R3:W-:Y:S01]  /*964c0*/  @P4 STG.E [R20.64], R10 ;  /* 0x0000000a14004986 */ /* 0x0007e2000c101906 */
[----:B------:R-:W-:-:S02]  /*964d0*/  ISETP.LT.AND P4, PT, R139, c[0x0][0x178], !P0 ;  /* 0x00005e008b007a0c */ /* 0x000fc40004781270 */
[----:B------:R-:W-:Y:S02]  /*964e0*/  IADD3 R25, R27, c[0x0][0x198], RZ ;  /* 0x000066001b197a10 */ /* 0x000fe40007ffe0ff */
[----:B------:R-:W-:Y:S02]  /*964f0*/  ISETP.LT.AND P2, PT, R99, c[0x0][0x178], !P0 ;  /* 0x00005e0063007a0c */ /* 0x000fe40004741270 */
[----:B------:R-:W-:Y:S01]  /*96500*/  IADD3 R23, R252, 0x1e0, RZ ;  /* 0x000001e0fc177810 */ /* 0x000fe20007ffe0ff */
[----:B----4-:R-:W-:Y:S01]  /*96510*/  IMAD.WIDE R2, R27, 0x4, R6 ;  /* 0x000000041b027825 */ /* 0x010fe200078e0206 */
[----:B------:R-:W-:-:S03]  /*96520*/  ISETP.LT.AND P0, PT, R174, c[0x0][0x178], !P0 ;  /* 0x00005e00ae007a0c */ /* 0x000fc60004701270 */
[----:B-1----:R-:W-:-:S04]  /*96530*/  IMAD.WIDE R8, R27, 0x4, R4 ;  /* 0x000000041b087825 */ /* 0x002fc800078e0204 */
[----:B---3--:R-:W-:Y:S01]  /*96540*/  IMAD.WIDE R16, R25, 0x4, R162 ;  /* 0x0000000419107825 */ /* 0x008fe200078e02a2 */
[----:B------:R-:W-:-:S03]  /*96550*/  ISETP.GE.AND P5, PT, R23, c[0x0][0x17c], PT ;  /* 0x00005f0017007a0c */ /* 0x000fc60003fa6270 */
[C---:B------:R-:W-:Y:S01]  /*96560*/  IMAD.WIDE R18, R25.reuse, 0x4, R160 ;  /* 0x0000000419127825 */ /* 0x040fe200078e02a0 */
[----:B------:R1:W-:Y:S03]  /*96570*/  @P1 STG.E [R2.64], R34 ;  /* 0x0000002202001986 */ /* 0x0003e6000c101906 */
[----:B------:R-:W-:Y:S02]  /*96580*/  @P6 STG.E [R8.64], R66 ;  /* 0x0000004208006986 */ /* 0x000fe4000c101906 */
[----:B------:R-:W-:-:S04]  /*96590*/  IMAD.WIDE R20, R25, 0x4, R6 ;  /* 0x0000000419147825 */ /* 0x000fc800078e0206 */
[----:B------:R3:W-:Y:S01]  /*965a0*/  @P3 STG.E [R16.64], R219 ;  /* 0x000000db10003986 */ /* 0x0007e2000c101906 */
[----:B------:R-:W-:Y:S01]  /*965b0*/  ISETP.LT.AND P3, PT, R138, c[0x0][0x178], !P5 ;  /* 0x00005e008a007a0c */ /* 0x000fe20006f61270 */
[----:B------:R4:W-:Y:S01]  /*965c0*/  @P4 STG.E [R18.64], R11 ;  /* 0x0000000b12004986 */ /* 0x0009e2000c101906 */
[----:B------:R-:W-:Y:S02]  /*965d0*/  IADD3 R10, R252, 0x1e3, RZ ;  /* 0x000001e3fc0a7810 */ /* 0x000fe40007ffe0ff */
[----:B------:R-:W-:Y:S02]  /*965e0*/  ISETP.LT.AND P4, PT, R139, c[0x0][0x178], !P5 ;  /* 0x00005e008b007a0c */ /* 0x000fe40006f81270 */
[----:B------:R-:W-:Y:S02]  /*965f0*/  LOP3.LUT R250, R0, 0x20, RZ, 0x3c, !PT ;  /* 0x0000002000fa7812 */ /* 0x000fe400078e3cff */
[----:B------:R-:W-:Y:S01]  /*96600*/  IADD3 R22, R252, 0x1e1, RZ ;  /* 0x000001e1fc167810 */ /* 0x000fe20007ffe0ff */
[C---:B-1----:R-:W-:Y:S01]  /*96610*/  IMAD.WIDE R2, R25.reuse, 0x4, R4 ;  /* 0x0000000419027825 */ /* 0x042fe200078e0204 */
[----:B------:R-:W-:-:S02]  /*96620*/  IADD3 R27, R25, c[0x0][0x198], RZ ;  /* 0x00006600191b7a10 */ /* 0x000fc40007ffe0ff */
[----:B------:R-:W-:Y:S01]  /*96630*/  ISETP.LT.AND P6, PT, R99, c[0x0][0x178], !P5 ;  /* 0x00005e0063007a0c */ /* 0x000fe20006fc1270 */
[----:B------:R1:W-:Y:S01]  /*96640*/  @P2 STG.E [R20.64], R35 ;  /* 0x0000002314002986 */ /* 0x0003e2000c101906 */
[----:B------:R-:W-:Y:S01]  /*96650*/  ISETP.LT.AND P5, PT, R174, c[0x0][0x178], !P5 ;  /* 0x00005e00ae007a0c */ /* 0x000fe20006fa1270 */
[----:B------:R2:W-:Y:S01]  /*96660*/  @P0 STG.E [R2.64], R67 ;  /* 0x0000004302000986 */ /* 0x0005e2000c101906 */
[----:B------:R-:W-:Y:S02]  /*96670*/  ISETP.GE.AND P0, PT, R10, c[0x0][0x17c], PT ;  /* 0x00005f000a007a0c */ /* 0x000fe40003f06270 */
[----:B------:R-:W-:Y:S01]  /*96680*/  ISETP.GE.AND P1, PT, R22, c[0x0][0x17c], PT ;  /* 0x00005f0016007a0c */ /* 0x000fe20003f26270 */
[----:B------:R-:W2:Y:S01]  /*96690*/  LDS.128 R8, [R250] ;  /* 0x00000000fa087984 */ /* 0x000ea20000000c00 */
[----:B------:R-:W-:-:S04]  /*966a0*/  IMAD.WIDE R22, R27, 0x4, R162 ;  /* 0x000000041b167825 */ /* 0x000fc800078e02a2 */
[----:B---3--:R-:W-:-:S04]  /*966b0*/  IMAD.WIDE R16, R27, 0x4, R160 ;  /* 0x000000041b107825 */ /* 0x008fc800078e02a0 */
[C---:B----4-:R-:W-:Y:S01]  /*966c0*/  IMAD.WIDE R18, R27.reuse, 0x4, R6 ;  /* 0x000000041b127825 */ /* 0x050fe200078e0206 */
[----:B------:R-:W-:Y:S01]  /*966d0*/  IADD3 R24, R252, 0x1e2, RZ ;  /* 0x000001e2fc187810 */ /* 0x000fe20007ffe0ff */
[----:B------:R3:W-:Y:S02]  /*966e0*/  @P3 STG.E [R22.64], R124 ;  /* 0x0000007c16003986 */ /* 0x0007e4000c101906 */
[----:B-1----:R-:W-:Y:S01]  /*966f0*/  IMAD.WIDE R20, R27, 0x4, R4 ;  /* 0x000000041b147825 */ /* 0x002fe200078e0204 */
[----:B------:R-:W-:-:S03]  /*96700*/  ISETP.LT.AND P3, PT, R138, c[0x0][0x178], !P1 ;  /* 0x00005e008a007a0c */ /* 0x000fc60004f61270 */
[----:B------:R-:W-:Y:S01]  /*96710*/  @P4 STG.E [R16.64], R156 ;  /* 0x0000009c10004986 */ /* 0x000fe2000c101906 */
[----:B------:R-:W-:Y:S01]  /*96720*/  @P6 STG.E [R18.64], R176 ;  /* 0x000000b012006986 */ /* 0x000fe2000c101906 */
[----:B------:R-:W-:Y:S02]  /*96730*/  IADD3 R29, R27, c[0x0][0x198], RZ ;  /* 0x000066001b1d7a10 */ /* 0x000fe40007ffe0ff */
[----:B------:R-:W-:Y:S01]  /*96740*/  ISETP.LT.AND P4, PT, R139, c[0x0][0x178], !P1 ;  /* 0x00005e008b007a0c */ /* 0x000fe20004f81270 */
[----:B--2---:R1:W-:Y:S01]  /*96750*/  @P5 STG.E [R20.64], R12 ;  /* 0x0000000c14005986 */ /* 0x0043e2000c101906 */
[----:B------:R-:W-:Y:S02]  /*96760*/  ISETP.GE.AND P2, PT, R24, c[0x0][0x17c], PT ;  /* 0x00005f0018007a0c */ /* 0x000fe40003f46270 */
[----:B------:R-:W-:Y:S01]  /*96770*/  ISETP.LT.AND P5, PT, R99, c[0x0][0x178], !P1 ;  /* 0x00005e0063007a0c */ /* 0x000fe20004fa1270 */
[----:B------:R-:W-:Y:S02]  /*96780*/  ISETP.LT.AND P1, PT, R174, c[0x0][0x178], !P1 ;  /* 0x00005e00ae007a0c */ /* 0x000fe40004f21270 */
[----:B------:R-:W-:Y:S01]  /*96790*/  IMAD.WIDE R2, R29, 0x4, R162 ;  /* 0x000000041d027825 */ /* 0x000fe200078e02a2 */
[----:B------:R-:W-:-:S02]  /*967a0*/  ISETP.LT.AND P6, PT, R138, c[0x0][0x178], !P2 ;  /* 0x00005e008a007a0c */ /* 0x000fc400057c1270 */
[C---:B------:R-:W-:Y:S01]  /*967b0*/  IADD3 R31, R29.reuse, c[0x0][0x198], RZ ;  /* 0x000066001d1f7a10 */ /* 0x040fe20007ffe0ff */
[----:B---3--:R-:W-:-:S04]  /*967c0*/  IMAD.WIDE R22, R29, 0x4, R160 ;  /* 0x000000041d167825 */ /* 0x008fc800078e02a0 */
[C---:B------:R-:W-:Y:S01]  /*967d0*/  IMAD.WIDE R24, R29.reuse, 0x4, R6 ;  /* 0x000000041d187825 */ /* 0x040fe200078e0206 */
[----:B------:R2:W-:Y:S03]  /*967e0*/  @P3 STG.E [R2.64], R125 ;  /* 0x0000007d02003986 */ /* 0x0005e6000c101906 */
[----:B------:R-:W-:Y:S01]  /*967f0*/  IMAD.WIDE R26, R29, 0x4, R4 ;  /* 0x000000041d1a7825 */ /* 0x000fe200078e0204 */
[----:B------:R-:W-:Y:S02]  /*96800*/  ISETP.LT.AND P3, PT, R139, c[0x0][0x178], !P2 ;  /* 0x00005e008b007a0c */ /* 0x000fe40005761270 */
[----:B------:R-:W-:Y:S01]  /*96810*/  LOP3.LUT R249, R0, 0x40, RZ, 0x3c, !PT ;  /* 0x0000004000f97812 */ /* 0x000fe200078e3cff */
[----:B-1----:R-:W-:Y:S01]  /*96820*/  IMAD.WIDE R20, R31, 0x4, R162 ;  /* 0x000000041f147825 */ /* 0x002fe200078e02a2 */
[----:B------:R-:W-:Y:S03]  /*96830*/  @P4 STG.E [R22.64], R157 ;  /* 0x0000009d16004986 */ /* 0x000fe6000c101906 */
[----:B------:R-:W-:Y:S02]  /*96840*/  @P5 STG.E [R24.64], R177 ;  /* 0x000000b118005986 */ /* 0x000fe4000c101906 */
[----:B------:R1:W-:Y:S01]  /*96850*/  @P1 STG.E [R26.64], R13 ;  /* 0x0000000d1a001986 */ /* 0x0003e2000c101906 */
[----:B------:R-:W-:Y:S01]  /*96860*/  ISETP.LT.AND P1, PT, R99, c[0x0][0x178], !P2 ;  /* 0x00005e0063007a0c */ /* 0x000fe20005721270 */
[----:B------:R-:W-:Y:S01]  /*96870*/  ISETP.LT.AND P2, PT, R174, c[0x0][0x178], !P2 ;  /* 0x00005e00ae007a0c */ /* 0x000fe20005741270 */
[----:B------:R-:W3:Y:S04]  /*96880*/  LDS.128 R16, [R249] ;  /* 0x00000000f9107984 */ /* 0x000ee80000000c00 */
[----:B------:R4:W-:Y:S01]  /*96890*/  @P6 STG.E [R20.64], R120 ;  /* 0x0000007814006986 */ /* 0x0009e2000c101906 */
[----:B------:R-:W-:Y:S01]  /*968a0*/  ISETP.LT.AND P5, PT, R138, c[0x0][0x178], !P0 ;  /* 0x00005e008a007a0c */ /* 0x000fe200047a1270 */
[----:B--2---:R-:W-:Y:S01]  /*968b0*/  IMAD.WIDE R2, R31, 0x4, R160 ;  /* 0x000000041f027825 */ /* 0x004fe200078e02a0 */
[----:B------:R-:W-:-:S02]  /*968c0*/  ISETP.LT.AND P6, PT, R139, c[0x0][0x178], !P0 ;  /* 0x00005e008b007a0c */ /* 0x000fc400047c1270 */
[C---:B------:R-:W-:Y:S02]  /*968d0*/  IADD3 R29, R31.reuse, c[0x0][0x198], RZ ;  /* 0x000066001f1d7a10 */ /* 0x040fe40007ffe0ff */
[----:B------:R-:W-:Y:S01]  /*968e0*/  IADD3 R28, R252, 0x1e4, RZ ;  /* 0x000001e4fc1c7810 */ /* 0x000fe20007ffe0ff */
[----:B------:R2:W-:Y:S01]  /*968f0*/  @P3 STG.E [R2.64], R152 ;  /* 0x0000009802003986 */ /* 0x0005e2000c101906 */
[----:B-1----:R-:W-:Y:S01]  /*96900*/  IMAD.WIDE R12, R31, 0x4, R6 ;  /* 0x000000041f0c7825 */ /* 0x002fe200078e0206 */
[----:B------:R-:W-:-:S03]  /*96910*/  ISETP.LT.AND P3, PT, R99, c[0x0][0x178], !P0 ;  /* 0x00005e0063007a0c */ /* 0x000fc60004761270 */
[----:B------:R-:W-:-:S04]  /*96920*/  IMAD.WIDE R22, R29, 0x4, R162 ;  /* 0x000000041d167825 */ /* 0x000fc800078e02a2 */
[----:B----4-:R-:W-:Y:S01]  /*96930*/  IMAD.WIDE R20, R31, 0x4, R4 ;  /* 0x000000041f147825 */ /* 0x010fe200078e0204 */
[----:B------:R-:W-:-:S03]  /*96940*/  ISETP.GE.AND P4, PT, R28, c[0x0][0x17c], PT ;  /* 0x00005f001c007a0c */ /* 0x000fc60003f86270 */
[----:B------:R-:W-:Y:S01]  /*96950*/  IMAD.WIDE R24, R29, 0x4, R160 ;  /* 0x000000041d187825 */ /* 0x000fe200078e02a0 */
[----:B------:R1:W-:Y:S03]  /*96960*/  @P1 STG.E [R12.64], R184 ;  /* 0x000000b80c001986 */ /* 0x0003e6000c101906 */
[----:B------:R-:W-:Y:S01]  /*96970*/  @P2 STG.E [R20.64], R8 ;  /* 0x0000000814002986 */ /* 0x000fe2000c101906 */
[----:B------:R-:W-:Y:S02]  /*96980*/  ISETP.LT.AND P0, PT, R174, c[0x0][0x178], !P0 ;  /* 0x00005e00ae007a0c */ /* 0x000fe40004701270 */
[----:B------:R-:W-:Y:S01]  /*96990*/  LOP3.LUT R248, R0, 0x60, RZ, 0x3c, !PT ;  /* 0x0000006000f87812 */ /* 0x000fe200078e3cff */
[----:B------:R-:W-:Y:S01]  /*969a0*/  @P5 STG.E [R22.64], R121 ;  /* 0x0000007916005986 */ /* 0x000fe2000c101906 */
[----:B------:R-:W-:Y:S01]  /*969b0*/  ISETP.LT.AND P2, PT, R138, c[0x0][0x178], !P4 ;  /* 0x00005e008a007a0c */ /* 0x000fe20006741270 */
[----:B------:R4:W-:Y:S01]  /*969c0*/  @P6 STG.E [R24.64], R153 ;  /* 0x0000009918006986 */ /* 0x0009e2000c101906 */
[----:B------:R-:W-:Y:S01]  /*969d0*/  ISETP.LT.AND P5, PT, R139, c[0x0][0x178], !P4 ;  /* 0x00005e008b007a0c */ /* 0x000fe200067a1270 */
[----:B--2---:R-:W-:Y:S01]  /*969e0*/  IMAD.WIDE R2, R29, 0x4, R6 ;  /* 0x000000041d027825 */ /* 0x004fe200078e0206 */
[----:B------:R-:W-:-:S02]  /*969f0*/  ISETP.LT.AND P6, PT, R99, c[0x0][0x178], !P4 ;  /* 0x00005e0063007a0c */ /* 0x000fc400067c1270 */
[----:B------:R-:W-:Y:S02]  /*96a00*/  IADD3 R31, R29, c[0x0][0x198], RZ ;  /* 0x000066001d1f7a10 */ /* 0x000fe40007ffe0ff */
[C---:B------:R-:W-:Y:S01]  /*96a10*/  IADD3 R26, R252.reuse, 0x1e6, RZ ;  /* 0x000001e6fc1a7810 */ /* 0x040fe20007ffe0ff */
[----:B------:R-:W2:Y:S01]  /*96a20*/  LDS.128 R20, [R248] ;  /* 0x00000000f8147984 */ /* 0x000ea20000000c00 */
[----:B------:R-:W-:-:S03]  /*96a30*/  IADD3 R28, R252, 0x1e5, RZ ;  /* 0x000001e5fc1c7810 */ /* 0x000fc60007ffe0ff */
[----:B------:R3:W-:Y:S01]  /*96a40*/  @P3 STG.E [R2.64], R185 ;  /* 0x000000b902003986 */ /* 0x0007e2000c101906 */
[----:B-1----:R-:W-:Y:S01]  /*96a50*/  IMAD.WIDE R12, R29, 0x4, R4 ;  /* 0x000000041d0c7825 */ /* 0x002fe200078e0204 */
[----:B------:R-:W-:-:S03]  /*96a60*/  ISETP.GE.AND P3, PT, R26, c[0x0][0x17c], PT ;  /* 0x00005f001a007a0c */ /* 0x000fc60003f66270 */
[----:B----4-:R-:W-:Y:S01]  /*96a70*/  IMAD.WIDE R24, R31, 0x4, R162 ;  /* 0x000000041f187825 */ /* 0x010fe200078e02a2 */
[----:B------:R-:W-:-:S03]  /*96a80*/  ISETP.GE.AND P1, PT, R28, c[0x0][0x17c], PT ;  /* 0x00005f001c007a0c */ /* 0x000fc60003f26270 */
[----:B------:R-:W-:-:S04]  /*96a90*/  IMAD.WIDE R26, R31, 0x4, R160 ;  /* 0x000000041f1a7825 */ /* 0x000fc800078e02a0 */
[----:B------:R-:W-:Y:S01]  /*96aa0*/  IMAD.WIDE R28, R31, 0x4, R6 ;  /* 0x000000041f1c7825 */ /* 0x000fe200078e0206 */
[----:B------:R1:W-:Y:S01]  /*96ab0*/  @P0 STG.E [R12.64], R9 ;  /* 0x000000090c000986 */ /* 0x0003e2000c101906 */
[----:B------:R-:W-:Y:S02]  /*96ac0*/  ISETP.LT.AND P4, PT, R174, c[0x0][0x178], !P4 ;  /* 0x00005e00ae007a0c */ /* 0x000fe40006781270 */
[----:B------:R-:W-:Y:S02]  /*96ad0*/  @P2 STG.E [R24.64], R112 ;  /* 0x0000007018002986 */ /* 0x000fe4000c101906 */
[----:B------:R-:W-:Y:S01]  /*96ae0*/  @P5 STG.E [R26.64], R128 ;  /* 0x000000801a005986 */ /* 0x000fe2000c101906 */
[----:B------:R-:W-:Y:S01]  /*96af0*/  ISETP.LT.AND P0, PT, R138, c[0x0][0x178], !P1 ;  /* 0x00005e008a007a0c */ /* 0x000fe20004f01270 */
[----:B------:R4:W-:Y:S01]  /*96b00*/  @P6 STG.E [R28.64], R192 ;  /* 0x000000c01c006986 */ /* 0x0009e2000c101906 */
[----:B------:R-:W-:Y:S01]  /*96b10*/  ISETP.LT.AND P5, PT, R139, c[0x0][0x178], !P1 ;  /* 0x00005e008b007a0c */ /* 0x000fe20004fa1270 */
[----:B---3--:R-:W-:Y:S01]  /*96b20*/  IMAD.WIDE R2, R31, 0x4, R4 ;  /* 0x000000041f027825 */ /* 0x008fe200078e0204 */
[----:B------:R-:W-:-:S02]  /*96b30*/  ISETP.LT.AND P6, PT, R99, c[0x0][0x178], !P1 ;  /* 0x00005e0063007a0c */ /* 0x000fc40004fc1270 */
[----:B------:R-:W-:Y:S02]  /*96b40*/  IADD3 R8, R252, 0x1e7, RZ ;  /* 0x000001e7fc087810 */ /* 0x000fe40007ffe0ff */
[----:B------:R-:W-:Y:S02]  /*96b50*/  IADD3 R31, R31, c[0x0][0x198], RZ ;  /* 0x000066001f1f7a10 */ /* 0x000fe40007ffe0ff */
[----:B------:R-:W-:-:S03]  /*96b60*/  ISETP.GE.AND P2, PT, R8, c[0x0][0x17c], PT ;  /* 0x00005f0008007a0c */ /* 0x000fc60003f46270 */
[----:B-1----:R-:W-:-:S04]  /*96b70*/  IMAD.WIDE R8, R31, 0x4, R162 ;  /* 0x000000041f087825 */ /* 0x002fc800078e02a2 */
[----:B------:R-:W-:-:S04]  /*96b80*/  IMAD.WIDE R12, R31, 0x4, R160 ;  /* 0x000000041f0c7825 */ /* 0x000fc800078e02a0 */
[----:B----4-:R-:W-:Y:S01]  /*96b90*/  IMAD.WIDE R28, R31, 0x4, R6 ;  /* 0x000000041f1c7825 */ /* 0x010fe200078e0206 */
        /* <DEDUP_REMOVED lines=9> */
[----:B------:R-:W-:Y:S02]  /*96c30*/  ISETP.LT.AND P3, PT, R174, c[0x0][0x178], !P3 ;  /* 0x00005e00ae007a0c */ /* 0x000fe40005f61270 */
[----:B-1----:R-:W-:-:S04]  /*96c40*/  IMAD.WIDE R2, R31, 0x4, R4 ;  /* 0x000000041f027825 */ /* 0x002fc800078e0204 */
[----:B------:R-:W-:-:S04]  /*96c50*/  IMAD.WIDE R30, R33, 0x4, R162 ;  /* 0x00000004211e7825 */ /* 0x000fc800078e02a2 */
[----:B---3--:R-:W-:Y:S01]  /*96c60*/  IMAD.WIDE R8, R33, 0x4, R160 ;  /* 0x0000000421087825 */ /* 0x008fe200078e02a0 */
[----:B------:R-:W-:-:S03]  /*96c70*/  IADD3 R24, R252, 0x1e8, RZ ;  /* 0x000001e8fc187810 */ /* 0x000fc60007ffe0ff */
[----:B----4-:R-:W-:-:S04]  /*96c80*/  IMAD.WIDE R12, R33, 0x4, R6 ;  /* 0x00000004210c7825 */ /* 0x010fc800078e0206 */
[----:B--2---:R-:W-:Y:S01]  /*96c90*/  IMAD.WIDE R28, R33, 0x4, R4 ;  /* 0x00000004211c7825 */ /* 0x004fe200078e0204 */
[----:B------:R1:W-:Y:S03]  /*96ca0*/  @P1 STG.E [R2.64], R17 ;  /* 0x0000001102001986 */ /* 0x0003e6000c101906 */
[----:B------:R-:W-:Y:S02]  /*96cb0*/  @P4 STG.E [R30.64], R116 ;  /* 0x000000741e004986 */ /* 0x000fe4000c101906 */
[----:B------:R2:W-:Y:S01]  /*96cc0*/  @P5 STG.E [R8.64], R144 ;  /* 0x0000009008005986 */ /* 0x0005e2000c101906 */
[----:B------:R-:W-:Y:S01]  /*96cd0*/  ISETP.GE.AND P0, PT, R24, c[0x0][0x17c], PT ;  /* 0x00005f0018007a0c */ /* 0x000fe20003f06270 */
[----:B------:R3:W-:Y:S01]  /*96ce0*/  @P6 STG.E [R12.64], R200 ;  /* 0x000000c80c006986 */ /* 0x0007e2000c101906 */
[----:B------:R-:W-:-:S03]  /*96cf0*/  ISETP.LT.AND P4, PT, R138, c[0x0][0x178], !P2 ;  /* 0x00005e008a007a0c */ /* 0x000fc60005781270 */
[----:B------:R-:W4:Y:S01]  /*96d00*/  LDS.128 R24, [R0+0x800] ;  /* 0x0008000000187984 */ /* 0x000f220000000c00 */
[----:B------:R-:W-:Y:S01]  /*96d10*/  @P3 STG.E [R28.64], R20 ;  /* 0x000000141c003986 */ /* 0x000fe2000c101906 */
[----:B------:R-:W-:Y:S02]  /*96d20*/  ISETP.LT.AND P3, PT, R139, c[0x0][0x178], !P2 ;  /* 0x00005e008b007a0c */ /* 0x000fe40005761270 */
[----:B------:R-:W-:Y:S02]  /*96d30*/  ISETP.LT.AND P5, PT, R99, c[0x0][0x178], !P2 ;  /* 0x00005e0063007a0c */ /* 0x000fe400057a1270 */
[----:B------:R-:W-:Y:S02]  /*96d40*/  IADD3 R33, R33, c[0x0][0x198], RZ ;  /* 0x0000660021217a10 */ /* 0x000fe40007ffe0ff */
[----:B------:R-:W-:Y:S02]  /*96d50*/  ISETP.LT.AND P6, PT, R138, c[0x0][0x178], !P0 ;  /* 0x00005e008a007a0c */ /* 0x000fe400047c1270 */
[----:B------:R-:W-:Y:S01]  /*96d60*/  IADD3 R16, R252, 0x1e9, RZ ;  /* 0x000001e9fc107810 */ /* 0x000fe20007ffe0ff */
[----:B------:R-:W4:Y:S01]  /*96d70*/  LDS.128 R28, [R250+0x800] ;  /* 0x00080000fa1c7984 */ /* 0x000f220000000c00 */
[----:B-1----:R-:W-:-:S04]  /*96d80*/  IMAD.WIDE R2, R33, 0x4, R162 ;  /* 0x0000000421027825 */ /* 0x002fc800078e02a2 */
[----:B--2---:R-:W-:-:S04]  /*96d90*/  IMAD.WIDE R8, R33, 0x4, R160 ;  /* 0x0000000421087825 */ /* 0x004fc800078e02a0 */
[----:B---3--:R-:W-:Y:S01]  /*96da0*/  IMAD.WIDE R12, R33, 0x4, R6 ;  /* 0x00000004210c7825 */ /* 0x008fe200078e0206 */
[----:B------:R-:W-:Y:S01]  /*96db0*/  ISETP.LT.AND P2, PT, R174, c[0x0][0x178], !P2 ;  /* 0x00005e00ae007a0c */ /* 0x000fe20005741270 */
[----:B------:R1:W-:Y:S02]  /*96dc0*/  @P4 STG.E [R2.64], R117 ;  /* 0x0000007502004986 */ /* 0x0003e4000c101906 */
[----:B------:R2:W-:Y:S01]  /*96dd0*/  @P3 STG.E [R8.64], R145 ;  /* 0x0000009108003986 */ /* 0x0005e2000c101906 */
[----:B------:R-:W-:Y:S01]  /*96de0*/  ISETP.LT.AND P3, PT, R139, c[0x0][0x178], !P0 ;  /* 0x00005e008b007a0c */ /* 0x000fe20004761270 */
[----:B------:R3:W-:Y:S01]  /*96df0*/  @P5 STG.E [R12.64], R201 ;  /* 0x000000c90c005986 */ /* 0x0007e2000c101906 */
[----:B------:R-:W-:Y:S02]  /*96e00*/  ISETP.LT.AND P5, PT, R99, c[0x0][0x178], !P0 ;  /* 0x00005e0063007a0c */ /* 0x000fe400047a1270 */
[C---:B------:R-:W-:Y:S02]  /*96e10*/  IADD3 R35, R33.reuse, c[0x0][0x198], RZ ;  /* 0x0000660021237a10 */ /* 0x040fe40007ffe0ff */
[----:B------:R-:W-:Y:S01]  /*96e20*/  ISETP.GE.AND P1, PT, R16, c[0x0][0x17c], PT ;  /* 0x00005f0010007a0c */ /* 0x000fe20003f26270 */
[----:B------:R-:W-:-:S04]  /*96e30*/  IMAD.WIDE R16, R33, 0x4, R4 ;  /* 0x0000000421107825 */ /* 0x000fc800078e0204 */
[----:B------:R-:W-:-:S04]  /*96e40*/  IMAD.WIDE R32, R35, 0x4, R162 ;  /* 0x0000000423207825 */ /* 0x000fc800078e02a2 */
[----:B-1----:R-:W-:-:S04]  /*96e50*/  IMAD.WIDE R2, R35, 0x4, R160 ;  /* 0x0000000423027825 */ /* 0x002fc800078e02a0 */
[----:B--2---:R-:W-:Y:S01]  /*96e60*/  IMAD.WIDE R8, R35, 0x4, R6 ;  /* 0x0000000423087825 */ /* 0x004fe200078e0206 */
[----:B------:R1:W-:Y:S03]  /*96e70*/  @P2 STG.E [R16.64], R21 ;  /* 0x0000001510002986 */ /* 0x0003e6000c101906 */
[----:B------:R-:W-:Y:S01]  /*96e80*/  @P6 STG.E [R32.64], R108 ;  /* 0x0000006c20006986 */ /* 0x000fe2000c101906 */
[----:B------:R-:W-:Y:S02]  /*96e90*/  ISETP.LT.AND P0, PT, R174, c[0x0][0x178], !P0 ;  /* 0x00005e00ae007a0c */ /* 0x000fe40004701270 */
[----:B------:R-:W-:Y:S01]  /*96ea0*/  ISETP.LT.AND P6, PT, R138, c[0x0][0x178], !P1 ;  /* 0x00005e008a007a0c */ /* 0x000fe20004fc1270 */
[----:B------:R2:W-:Y:S01]  /*96eb0*/  @P3 STG.E [R2.64], R140 ;  /* 0x0000008c02003986 */ /* 0x0005e2000c101906 */
[----:B------:R-:W-:Y:S01]  /*96ec0*/  ISETP.LT.AND P3, PT, R139, c[0x0][0x178], !P1 ;  /* 0x00005e008b007a0c */ /* 0x000fe20004f61270 */
[----:B------:R4:W-:Y:S01]  /*96ed0*/  @P5 STG.E [R8.64], R180 ;  /* 0x000000b408005986 */ /* 0x0009e2000c101906 */
[----:B------:R-:W-:-:S02]  /*96ee0*/  ISETP.LT.AND P5, PT, R99, c[0x0][0x178], !P1 ;  /* 0x00005e0063007a0c */ /* 0x000fc40004fa1270 */
[C---:B------:R-:W-:Y:S01]  /*96ef0*/  IADD3 R37, R35.reuse, c[0x0][0x198], RZ ;  /* 0x0000660023257a10 */ /* 0x040fe20007ffe0ff */
[----:B------:R-:W-:Y:S01]  /*96f00*/  ISETP.LT.AND P1, PT, R174, c[0x0][0x178], !P1 ;  /* 0x00005e00ae007a0c */ /* 0x000fe20004f21270 */
[----:B------:R-:W-:Y:S01]  /*96f10*/  IADD3 R0, R252, 0x1ea, RZ ;  /* 0x000001eafc007810 */ /* 0x000fe20007ffe0ff */
[----:B---3--:R-:W-:-:S04]  /*96f20*/  IMAD.WIDE R12, R35, 0x4, R4 ;  /* 0x00000004230c7825 */ /* 0x008fc800078e0204 */
[----:B-1----:R-:W-:-:S04]  /*96f30*/  IMAD.WIDE R16, R37, 0x4, R162 ;  /* 0x0000000425107825 */ /* 0x002fc800078e02a2 */
[----:B------:R-:W-:-:S04]  /*96f40*/  IMAD.WIDE R20, R37, 0x4, R6 ;  /* 0x0000000425147825 */ /* 0x000fc800078e0206 */
[----:B--2---:R-:W-:Y:S01]  /*96f50*/  IMAD.WIDE R2, R37, 0x4, R160 ;  /* 0x0000000425027825 */ /* 0x004fe200078e02a0 */
[----:B------:R-:W-:-:S03]  /*96f60*/  ISETP.GE.AND P4, PT, R0, c[0x0][0x17c], PT ;  /* 0x00005f0000007a0c */ /* 0x000fc60003f86270 */
[----:B------:R-:W-:Y:S01]  /*96f70*/  IADD3 R0, R252, 0x1eb, RZ ;  /* 0x000001ebfc007810 */ /* 0x000fe20007ffe0ff */
[----:B----4-:R1:W-:Y:S01]  /*96f80*/  @P0 STG.E [R12.64], R24 ;  /* 0x000000180c000986 */ /* 0x0103e2000c101906 */
[----:B------:R-:W-:-:S04]  /*96f90*/  IMAD.WIDE R8, R37, 0x4, R4 ;  /* 0x0000000425087825 */ /* 0x000fc800078e0204 */
[----:B------:R2:W-:Y:S02]  /*96fa0*/  @P6 STG.E [R16.64], R109 ;  /* 0x0000006d10006986 */ /* 0x0005e4000c101906 */
[----:B------:R3:W-:Y:S01]  /*96fb0*/  @P3 STG.E [R2.64], R141 ;  /* 0x0000008d02003986 */ /* 0x0007e2000c101906 */
[----:B------:R-:W-:Y:S02]  /*96fc0*/  ISETP.GE.AND P2, PT, R0, c[0x0][0x17c], PT ;  /* 0x00005f0000007a0c */ /* 0x000fe40003f46270 */
[----:B------:R-:W-:Y:S01]  /*96fd0*/  ISETP.LT.AND P0, PT, R138, c[0x0][0x178], !P4 ;  /* 0x00005e008a007a0c */ /* 0x000fe20006701270 */
[----:B------:R-:W-:Y:S01]  /*96fe0*/  @P5 STG.E [R20.64], R181 ;  /* 0x000000b514005986 */ /* 0x000fe2000c101906 */
[----:B------:R-:W-:Y:S01]  /*96ff0*/  ISETP.LT.AND P6, PT, R139, c[0x0][0x178], !P4 ;  /* 0x00005e008b007a0c */ /* 0x000fe200067c1270 */
[----:B------:R4:W-:Y:S01]  /*97000*/  @P1 STG.E [R8.64], R25 ;  /* 0x0000001908001986 */ /* 0x0009e2000c101906 */
[----:B------:R-:W-:Y:S02]  /*97010*/  ISETP.LT.AND P1, PT, R99, c[0x0][0x178], !P4 ;  /* 0x00005e0063007a0c */ /* 0x000fe40006721270 */
[----:B------:R-:W-:Y:S01]  /*97020*/  IADD3 R39, R37, c[0x0][0x198], RZ ;  /* 0x0000660025277a10 */ /* 0x000fe20007ffe0ff */
[----:B------:R-:W-:Y:S01]  /*97030*/  ISETP.LT.AND P4, PT, R174, c[0x0][0x178], !P4 ;  /* 0x00005e00ae007a0c */ /* 0x000fe20006781270 */
[----:B------:R-:W-:Y:S01]  /*97040*/  ISETP.LT.AND P5, PT, R138, c[0x0][0x178], !P2 ;  /* 0x00005e008a007a0c */ /* 0x000fe200057a1270 */
[----:B------:R-:W4:Y:S01]  /*97050*/  LDS.128 R32, [R249+0x800] ;  /* 0x00080000f9207984 */ /* 0x000f220000000c00 */
        /* <DEDUP_REMOVED lines=20> */
[----:B--2---:R-:W-:-:S04]  /*971a0*/  IMAD.WIDE R16, R37, 0x4, R6 ;  /* 0x0000000425107825 */ /* 0x004fc800078e0206 */
[----:B---3--:R-:W-:Y:S01]  /*971b0*/  IMAD.WIDE R2, R37, 0x4, R4 ;  /* 0x0000000425027825 */ /* 0x008fe200078e0204 */
[----:B------:R-:W-:Y:S01]  /*971c0*/  IADD3 R0, R252, 0x1ed, RZ ;  /* 0x000001edfc007810 */ /* 0x000fe20007ffe0ff */
[----:B------:R-:W1:Y:S02]  /*971d0*/  LDS.128 R36, [R248+0x800] ;  /* 0x00080000f8247984 */ /* 0x000e640000000c00 */
[----:B----4-:R-:W-:-:S04]  /*971e0*/  IMAD.WIDE R8, R25, 0x4, R162 ;  /* 0x0000000419087825 */ /* 0x010fc800078e02a2 */
[----:B------:R-:W-:Y:S01]  /*971f0*/  IMAD.WIDE R20, R25, 0x4, R160 ;  /* 0x0000000419147825 */ /* 0x000fe200078e02a0 */
[----:B------:R-:W-:Y:S01]  /*97200*/  ISETP.GE.AND P0, PT, R0, c[0x0][0x17c], PT ;  /* 0x00005f0000007a0c */ /* 0x000fe20003f06270 */
[----:B------:R2:W-:Y:S02]  /*97210*/  @P6 STG.E [R12.64], R149 ;  /* 0x000000950c006986 */ /* 0x0005e4000c101906 */
[----:B------:R-:W-:Y:S01]  /*97220*/  @P1 STG.E [R16.64], R189 ;  /* 0x000000bd10001986 */ /* 0x000fe2000c101906 */
        /* <DEDUP_REMOVED lines=8> */
[C---:B------:R-:W-:Y:S02]  /*972b0*/  IADD3 R41, R25.reuse, c[0x0][0x198], RZ ;  /* 0x0000660019297a10 */ /* 0x040fe40007ffe0ff */
[----:B------:R-:W-:Y:S01]  /*972c0*/  IADD3 R0, R252, 0x1ee, RZ ;  /* 0x000001eefc007810 */ /* 0x000fe20007ffe0ff */
[----:B--2---:R-:W-:-:S04]  /*972d0*/  IMAD.WIDE R12, R25, 0x4, R6 ;  /* 0x00000004190c7825 */ /* 0x004fc800078e0206 */
[----:B---3--:R-:W-:-:S04]  /*972e0*/  IMAD.WIDE R2, R25, 0x4, R4 ;  /* 0x0000000419027825 */ /* 0x008fc800078e0204 */
[----:B----4-:R-:W-:-:S04]  /*972f0*/  IMAD.WIDE R8, R41, 0x4, R162 ;  /* 0x0000000429087825 */ /* 0x010fc800078e02a2 */
[----:B------:R-:W-:-:S04]  /*97300*/  IMAD.WIDE R16, R41, 0x4, R160 ;  /* 0x0000000429107825 */ /* 0x000fc800078e02a0 */
[----:B------:R-:W-:Y:S01]  /*97310*/  IMAD.WIDE R20, R41, 0x4, R6 ;  /* 0x0000000429147825 */ /* 0x000fe200078e0206 */
[----:B------:R-:W-:Y:S01]  /*97320*/  ISETP.GE.AND P6, PT, R0, c[0x0][0x17c], PT ;  /* 0x00005f0000007a0c */ /* 0x000fe20003fc6270 */
[----:B------:R-:W-:Y:S01]  /*97330*/  @P1 STG.E [R12.64], R196 ;  /* 0x000000c40c001986 */ /* 0x000fe2000c101906 */
[----:B------:R-:W-:Y:S01]  /*97340*/  IADD3 R0, R252, 0x1ef, RZ ;  /* 0x000001effc007810 */ /* 0x000fe20007ffe0ff */
[----:B------:R2:W-:Y:S02]  /*97350*/  @P3 STG.E [R2.64], R32 ;  /* 0x0000002002003986 */ /* 0x0005e4000c101906 */
[----:B------:R3:W-:Y:S01]  /*97360*/  @P5 STG.E [R8.64], R101 ;  /* 0x0000006508005986 */ /* 0x0007e2000c101906 */
[----:B------:R4:W-:Y:S01]  /*97370*/  @P4 STG.E [R16.64], R133 ;  /* 0x0000008510004986 */ /* 0x0009e2000c101906 */
[----:B------:R-:W-:Y:S01]  /*97380*/  ISETP.LT.AND P0, PT, R174, c[0x0][0x178], !P0 ;  /* 0x00005e00ae007a0c */ /* 0x000fe20004701270 */
[----:B------:R1:W-:Y:S01]  /*97390*/  @P2 STG.E [R20.64], R197 ;  /* 0x000000c514002986 */ /* 0x0003e2000c101906 */
[----:B------:R-:W-:-:S02]  /*973a0*/  ISETP.GE.AND P1, PT, R0, c[0x0][0x17c], PT ;  /* 0x00005f0000007a0c */ /* 0x000fc40003f26270 */
[----:B------:R-:W-:Y:S02]  /*973b0*/  ISETP.LT.AND P2, PT, R138, c[0x0][0x178], !P6 ;  /* 0x00005e008a007a0c */ /* 0x000fe40007741270 */
[----:B------:R-:W-:Y:S01]  /*973c0*/  ISETP.LT.AND P4, PT, R139, c[0x0][0x178], !P6 ;  /* 0x00005e008b007a0c */ /* 0x000fe20007781270 */
[----:B------:R-:W-:Y:S01]  /*973d0*/  IMAD.WIDE R24, R41, 0x4, R4 ;  /* 0x0000000429187825 */ /* 0x000fe200078e0204 */
[----:B------:R-:W-:Y:S02]  /*973e0*/  ISETP.LT.AND P3, PT, R99, c[0x0][0x178], !P6 ;  /* 0x00005e0063007a0c */ /* 0x000fe40007761270 */
[----:B------:R-:W-:Y:S01]  /*973f0*/  IADD3 R41, R41, c[0x0][0x198], RZ ;  /* 0x0000660029297a10 */ /* 0x000fe20007ffe0ff */
[----:B------:R-:W-:Y:S01]  /*97400*/  ISETP.LT.AND P6, PT, R174, c[0x0][0x178], !P6 ;  /* 0x00005e00ae007a0c */ /* 0x000fe200077c1270 */
[----:B------:R-:W-:Y:S02]  /*97410*/  ISETP.LT.AND P5, PT, R138, c[0x0][0x178], !P1 ;  /* 0x00005e008a007a0c */ /* 0x000fe40004fa1270 */
[C---:B------:R-:W-:Y:S01]  /*97420*/  IADD3 R29, R41.reuse, c[0x0][0x198], RZ ;  /* 0x00006600291d7a10 */ /* 0x040fe20007ffe0ff */
[----:B--2---:R-:W-:-:S04]  /*97430*/  IMAD.WIDE R2, R41, 0x4, R162 ;  /* 0x0000000429027825 */ /* 0x004fc800078e02a2 */
[----:B---3--:R-:W-:-:S04]  /*97440*/  IMAD.WIDE R8, R41, 0x4, R160 ;  /* 0x0000000429087825 */ /* 0x008fc800078e02a0 */
[----:B------:R-:W-:Y:S01]  /*97450*/  IMAD.WIDE R12, R41, 0x4, R6 ;  /* 0x00000004290c7825 */ /* 0x000fe200078e0206 */
[----:B------:R-:W-:-:S03]  /*97460*/  IADD3 R0, R252, 0x1f0, RZ ;  /* 0x000001f0fc007810 */ /* 0x000fc60007ffe0ff */
[----:B----4-:R-:W-:Y:S01]  /*97470*/  IMAD.WIDE R16, R41, 0x4, R4 ;  /* 0x0000000429107825 */ /* 0x010fe200078e0204 */
[----:B------:R2:W-:Y:S03]  /*97480*/  @P0 STG.E [R24.64], R33 ;  /* 0x0000002118000986 */ /* 0x0005e6000c101906 */
[----:B-1----:R-:W-:-:S04]  /*97490*/  IMAD.WIDE R20, R29, 0x4, R162 ;  /* 0x000000041d147825 */ /* 0x002fc800078e02a2 */
[----:B------:R1:W-:Y:S02]  /*974a0*/  @P2 STG.E [R2.64], R96 ;  /* 0x0000006002002986 */ /* 0x0003e4000c101906 */
        /* <DEDUP_REMOVED lines=8> */
[----:B------:R-:W-:Y:S01]  /*97530*/  ISETP.LT.AND P6, PT, R138, c[0x0][0x178], !P0 ;  /* 0x00005e008a007a0c */ /* 0x000fe200047c1270 */
[----:B------:R-:W-:Y:S01]  /*97540*/  ISETP.LT.AND P1, PT, R139, c[0x0][0x178], !P0 ;  /* 0x00005e008b007a0c */ /* 0x000fe20004721270 */
[C---:B--2---:R-:W-:Y:S01]  /*97550*/  IADD3 R25, R29.reuse, c[0x0][0x198], RZ ;  /* 0x000066001d197a10 */ /* 0x044fe20007ffe0ff */
[----:B-1----:R-:W-:-:S04]  /*97560*/  IMAD.WIDE R2, R29, 0x4, R160 ;  /* 0x000000041d027825 */ /* 0x002fc800078e02a0 */
[----:B---3--:R-:W-:Y:S01]  /*97570*/  IMAD.WIDE R8, R29, 0x4, R6 ;  /* 0x000000041d087825 */ /* 0x008fe200078e0206 */
[----:B------:R-:W-:-:S03]  /*97580*/  IADD3 R0, R252, 0x1f1, RZ ;  /* 0x000001f1fc007810 */ /* 0x000fc60007ffe0ff */
[----:B----4-:R-:W-:-:S04]  /*97590*/  IMAD.WIDE R12, R29, 0x4, R4 ;  /* 0x000000041d0c7825 */ /* 0x010fc800078e0204 */
[----:B------:R-:W-:-:S04]  /*975a0*/  IMAD.WIDE R16, R25, 0x4, R162 ;  /* 0x0000000419107825 */ /* 0x000fc800078e02a2 */
[----:B------:R-:W-:Y:S01]  /*975b0*/  IMAD.WIDE R20, R25, 0x4, R160 ;  /* 0x0000000419147825 */ /* 0x000fe200078e02a0 */
[----:B------:R1:W-:Y:S01]  /*975c0*/  @P3 STG.E [R2.64], R137 ;  /* 0x0000008902003986 */ /* 0x0003e2000c101906 */
[----:B------:R-:W-:Y:S02]  /*975d0*/  ISETP.GE.AND P2, PT, R0, c[0x0][0x17c], PT ;  /* 0x00005f0000007a0c */ /* 0x000fe40003f46270 */
[----:B------:R2:W-:Y:S02]  /*975e0*/  @P4 STG.E [R8.64], R205 ;  /* 0x000000cd08004986 */ /* 0x0005e4000c101906 */
[----:B------:R3:W-:Y:S01]  /*975f0*/  @P5 STG.E [R12.64], R37 ;  /* 0x000000250c005986 */ /* 0x0007e2000c101906 */
[----:B------:R-:W-:Y:S01]  /*97600*/  ISETP.LT.AND P5, PT, R99, c[0x0][0x178], !P0 ;  /* 0x00005e0063007a0c */ /* 0x000fe200047a1270 */
[----:B------:R4:W-:Y:S01]  /*97610*/  @P6 STG.E [R16.64], R126 ;  /* 0x0000007e10006986 */ /* 0x0009e2000c101906 */
[----:B------:R-:W-:Y:S01]  /*97620*/  ISETP.LT.AND P0, PT, R174, c[0x0][0x178], !P0 ;  /* 0x00005e00ae007a0c */ /* 0x000fe20004701270 */
[----:B------:R3:W-:Y:S01]  /*97630*/  @P1 STG.E [R20.64], R158 ;  /* 0x0000009e14001986 */ /* 0x0007e2000c101906 */
[----:B------:R-:W-:-:S02]  /*97640*/  ISETP.LT.AND P1, PT, R138, c[0x0][0x178], !P2 ;  /* 0x00005e008a007a0c */ /* 0x000fc40005721270 */
[----:B------:R-:W-:Y:S02]  /*97650*/  ISETP.LT.AND P3, PT, R139, c[0x0][0x178], !P2 ;  /* 0x00005e008b007a0c */ /* 0x000fe40005761270 */
[----:B------:R-:W-:Y:S01]  /*97660*/  ISETP.LT.AND P6, PT, R99, c[0x0][0x178], !P2 ;  /* 0x00005e0063007a0c */ /* 0x000fe200057c1270 */
[----:B-1----:R-:W-:-:S04]  /*97670*/  IMAD.WIDE R2, R25, 0x4, R6 ;  /* 0x0000000419027825 */ /* 0x002fc800078e0206 */
[C---:B--2---:R-:W-:Y:S01]  /*97680*/  IMAD.WIDE R8, R25.reuse, 0x4, R4 ;  /* 0x0000000419087825 */ /* 0x044fe200078e0204 */
[----:B------:R-:W-:Y:S02]  /*97690*/  IADD3 R25, R25, c[0x0][0x198], RZ ;  /* 0x0000660019197a10 */ /* 0x000fe40007ffe0ff */
[----:B------:R-:W-:-:S03]  /*976a0*/  IADD3 R24, R252, 0x1f2, RZ ;  /* 0x000001f2fc187810 */ /* 0x000fc60007ffe0ff */
[----:B---3--:R-:W-:-:S04]  /*976b0*/  IMAD.WIDE R12, R25, 0x4, R162 ;  /* 0x00000004190c7825 */ /* 0x008fc800078e02a2 */
[----:B----4-:R-:W-:Y:S01]  /*976c0*/  IMAD.WIDE R16, R25, 0x4, R160 ;  /* 0x0000000419107825 */ /* 0x010fe200078e02a0 */
[----:B------:R-:W-:-:S03]  /*976d0*/  ISETP.GE.AND P4, PT, R24, c[0x0][0x17c], PT ;  /* 0x00005f0018007a0c */ /* 0x000fc60003f86270 */
[----:B------:R-:W-:Y:S01]  /*976e0*/  IMAD.WIDE R20, R25, 0x4, R6 ;  /* 0x0000000419147825 */ /* 0x000fe200078e0206 */
[----:B------:R1:W-:Y:S03]  /*976f0*/  @P5 STG.E [R2.64], R178 ;  /* 0x000000b202005986 */ /* 0x0003e6000c101906 */
[----:B------:R2:W-:Y:S01]  /*97700*/  @P0 STG.E [R8.64], R14 ;  /* 0x0000000e08000986 */ /* 0x0005e2000c101906 */
[----:B------:R-:W-:Y:S01]  /*97710*/  ISETP.LT.AND P2, PT, R174, c[0x0][0x178], !P2 ;  /* 0x00005e00ae007a0c */ /* 0x000fe20005741270 */
[----:B------:R3:W-:Y:S01]  /*97720*/  @P1 STG.E [R12.64], R127 ;  /* 0x0000007f0c001986 */ /* 0x0007e2000c101906 */
[----:B------:R-:W-:Y:S01]  /*97730*/  ISETP.LT.AND P0, PT, R138, c[0x0][0x178], !P4 ;  /* 0x00005e008a007a0c */ /* 0x000fe20006701270 */
[----:B------:R4:W-:Y:S01]  /*97740*/  @P3 STG.E [R16.64], R159 ;  /* 0x0000009f10003986 */ /* 0x0009e2000c101906 */
[----:B------:R4:W-:Y:S01]  /*97750*/  @P6 STG.E [R20.64], R179 ;  /* 0x000000b314006986 */ /* 0x0009e2000c101906 */
[----:B------:R-:W-:-:S02]  /*97760*/  ISETP.LT.AND P1, PT, R139, c[0x0][0x178], !P4 ;  /* 0x00005e008b007a0c */ /* 0x000fc40006721270 */
[----:B------:R-:W-:Y:S02]  /*97770*/  ISETP.LT.AND P6, PT, R99, c[0x0][0x178], !P4 ;  /* 0x00005e0063007a0c */ /* 0x000fe400067c1270 */
[C---:B------:R-:W-:Y:S02]  /*97780*/  IADD3 R29, R25.reuse, c[0x0][0x198], RZ ;  /* 0x00006600191d7a10 */ /* 0x040fe40007ffe0ff */
[----:B------:R-:W-:Y:S01]  /*97790*/  IADD3 R0, R252, 0x1f3, RZ ;  /* 0x000001f3fc007810 */ /* 0x000fe20007ffe0ff */
[----:B-1----:R-:W-:-:S04]  /*977a0*/  IMAD.WIDE R2, R25, 0x4, R4 ;  /* 0x0000000419027825 */ /* 0x002fc800078e0204 */
[----:B--2---:R-:W-:-:S04]  /*977b0*/  IMAD.WIDE R8, R29, 0x4, R162 ;  /* 0x000000041d087825 */ /* 0x004fc800078e02a2 */
[----:B---3--:R-:W-:Y:S01]  /*977c0*/  IMAD.WIDE R12, R29, 0x4, R160 ;  /* 0x000000041d0c7825 */ /* 0x008fe200078e02a0 */
[----:B------:R-:W-:-:S03]  /*977d0*/  ISETP.GE.AND P5, PT, R0, c[0x0][0x17c], PT ;  /* 0x00005f0000007a0c */ /* 0x000fc60003fa6270 */
[----:B----4-:R-:W-:Y:S01]  /*977e0*/  IMAD.WIDE R16, R29, 0x4, R6 ;  /* 0x000000041d107825 */ /* 0x010fe200078e0206 */
[----:B------:R1:W-:Y:S01]  /*977f0*/  @P2 STG.E [R2.64], R15 ;  /* 0x0000000f02002986 */ /* 0x0003e2000c101906 */
[----:B------:R-:W-:Y:S02]  /*97800*/  ISETP.LT.AND P4, PT, R174, c[0x0][0x178], !P4 ;  /* 0x00005e00ae007a0c */ /* 0x000fe40006781270 */
[----:B------:R2:W-:Y:S01]  /*97810*/  @P0 STG.E [R8.64], R122 ;  /* 0x0000007a08000986 */ /* 0x0005e2000c101906 */
[----:B------:R-:W-:Y:S01]  /*97820*/  ISETP.LT.AND P0, PT, R138, c[0x0][0x178], !P5 ;  /* 0x00005e008a007a0c */ /* 0x000fe20006f01270 */
[----:B------:R3:W-:Y:S01]  /*97830*/  @P1 STG.E [R12.64], R154 ;  /* 0x0000009a0c001986 */ /* 0x0007e2000c101906 */
[----:B------:R-:W-:Y:S01]  /*97840*/  @P6 STG.E [R16.64], R186 ;  /* 0x000000ba10006986 */ /* 0x000fe2000c101906 */
        /* <DEDUP_REMOVED lines=10> */
[----:B------:R-:W-:Y:S01]  /*978f0*/  IMAD.WIDE R14, R25, 0x4, R4 ;  /* 0x00000004190e7825 */ /* 0x000fe200078e0204 */
[----:B------:R-:W-:Y:S01]  /*97900*/  IADD3 R0, R252, 0x1f5, RZ ;  /* 0x000001f5fc007810 */ /* 0x000fe20007ffe0ff */
[----:B------:R1:W-:Y:S02]  /*97910*/  @P4 STG.E [R20.64], R10 ;  /* 0x0000000a14004986 */ /* 0x0003e4000c101906 */
[----:B------:R2:W-:Y:S02]  /*97920*/  @P0 STG.E [R2.64], R123 ;  /* 0x0000007b02000986 */ /* 0x0005e4000c101906 */
        /* <DEDUP_REMOVED lines=9> */
[----:B------:R-:W-:Y:S02]  /*979c0*/  ISETP.LT.AND P6, PT, R138, c[0x0][0x178], !P2 ;  /* 0x00005e008a007a0c */ /* 0x000fe400057c1270 */
[C---:B-1----:R-:W-:Y:S01]  /*979d0*/  IADD3 R21, R29.reuse, c[0x0][0x198], RZ ;  /* 0x000066001d157a10 */ /* 0x042fe20007ffe0ff */
[----:B------:R-:W-:-:S04]  /*979e0*/  IMAD.WIDE R16, R29, 0x4, R162 ;  /* 0x000000041d107825 */ /* 0x000fc800078e02a2 */
[----:B--2---:R-:W-:-:S04]  /*979f0*/  IMAD.WIDE R2, R29, 0x4, R160 ;  /* 0x000000041d027825 */ /* 0x004fc800078e02a0 */
[----:B---3--:R-:W-:Y:S01]  /*97a00*/  IMAD.WIDE R8, R29, 0x4, R6 ;  /* 0x000000041d087825 */ /* 0x008fe200078e0206 */
[----:B------:R-:W-:-:S03]  /*97a10*/  IADD3 R0, R252, 0x1f6, RZ ;  /* 0x000001f6fc007810 */ /* 0x000fc60007ffe0ff */
[----:B----4-:R-:W-:Y:S01]  /*97a20*/  IMAD.WIDE R12, R29, 0x4, R4 ;  /* 0x000000041d0c7825 */ /* 0x010fe200078e0204 */
[----:B------:R1:W-:Y:S03]  /*97a30*/  @P4 STG.E [R16.64], R114 ;  /* 0x0000007210004986 */ /* 0x0003e6000c101906 */
[----:B------:R-:W-:-:S04]  /*97a40*/  IMAD.WIDE R10, R21, 0x4, R162 ;  /* 0x00000004150a7825 */ /* 0x000fc800078e02a2 */
[----:B------:R2:W-:Y:S01]  /*97a50*/  @P1 STG.E [R2.64], R130 ;  /* 0x0000008202001986 */ /* 0x0005e2000c101906 */
[----:B------:R-:W-:Y:S02]  /*97a60*/  ISETP.GE.AND P0, PT, R0, c[0x0][0x17c], PT ;  /* 0x00005f0000007a0c */ /* 0x000fe40003f06270 */
[----:B------:R-:W-:Y:S01]  /*97a70*/  ISETP.LT.AND P4, PT, R139, c[0x0][0x178], !P2 ;  /* 0x00005e008b007a0c */ /* 0x000fe20005781270 */
[----:B------:R3:W-:Y:S01]  /*97a80*/  @P5 STG.E [R8.64], R194 ;  /* 0x000000c208005986 */ /* 0x0007e2000c101906 */
[----:B------:R4:W-:Y:S01]  /*97a90*/  @P3 STG.E [R12.64], R18 ;  /* 0x000000120c003986 */ /* 0x0009e2000c101906 */
[----:B------:R-:W-:Y:S01]  /*97aa0*/  ISETP.LT.AND P3, PT, R99, c[0x0][0x178], !P2 ;  /* 0x00005e0063007a0c */ /* 0x000fe20005761270 */
[----:B------:R4:W-:Y:S01]  /*97ab0*/  @P6 STG.E [R10.64], R115 ;  /* 0x000000730a006986 */ /* 0x0009e2000c101906 */
[----:B------:R-:W-:Y:S02]  /*97ac0*/  ISETP.LT.AND P2, PT, R174, c[0x0][0x178], !P2 ;  /* 0x00005e00ae007a0c */ /* 0x000fe40005741270 */
[----:B------:R-:W-:-:S02]  /*97ad0*/  ISETP.LT.AND P6, PT, R138, c[0x0][0x178], !P0 ;  /* 0x00005e008a007a0c */ /* 0x000fc400047c1270 */
[----:B------:R-:W-:Y:S02]  /*97ae0*/  ISETP.LT.AND P5, PT, R139, c[0x0][0x178], !P0 ;  /* 0x00005e008b007a0c */ /* 0x000fe400047a1270 */
[C---:B-1----:R-:W-:Y:S01]  /*97af0*/  IADD3 R17, R21.reuse, c[0x0][0x198], RZ ;  /* 0x0000660015117a10 */ /* 0x042fe20007ffe0ff */
[----:B------:R-:W-:Y:S01]  /*97b00*/  IMAD.WIDE R14, R21, 0x4, R160 ;  /* 0x00000004150e7825 */ /* 0x000fe200078e02a0 */
[----:B------:R-:W-:-:S03]  /*97b10*/  IADD3 R0, R252, 0x1f7, RZ ;  /* 0x000001f7fc007810 */ /* 0x000fc60007ffe0ff */
[----:B--2---:R-:W-:-:S04]  /*97b20*/  IMAD.WIDE R2, R21, 0x4, R6 ;  /* 0x0000000415027825 */ /* 0x004fc800078e0206 */
[----:B---3--:R-:W-:-:S04]  /*97b30*/  IMAD.WIDE R8, R21, 0x4, R4 ;  /* 0x0000000415087825 */ /* 0x008fc800078e0204 */
[C---:B----4-:R-:W-:Y:S01]  /*97b40*/  IMAD.WIDE R12, R17.reuse, 0x4, R162 ;  /* 0x00000004110c7825 */ /* 0x050fe200078e02a2 */
[----:B------:R1:W-:Y:S03]  /*97b50*/  @P4 STG.E [R14.64], R131 ;  /* 0x000000830e004986 */ /* 0x0003e6000c101906 */
[----:B------:R-:W-:Y:S01]  /*97b60*/  IMAD.WIDE R10, R17, 0x4, R160 ;  /* 0x00000004110a7825 */ /* 0x000fe200078e02a0 */
[----:B------:R-:W-:Y:S02]  /*97b70*/  ISETP.GE.AND P1, PT, R0, c[0x0][0x17c], PT ;  /* 0x00005f0000007a0c */ /* 0x000fe40003f26270 */
[----:B------:R-:W-:Y:S01]  /*97b80*/  ISETP.LT.AND P4, PT, R99, c[0x0][0x178], !P0 ;  /* 0x00005e0063007a0c */ /* 0x000fe20004781270 */
[----:B------:R2:W-:Y:S01]  /*97b90*/  @P3 STG.E [R2.64], R195 ;  /* 0x000000c302003986 */ /* 0x0005e2000c101906 */
[----:B------:R3:W-:Y:S02]  /*97ba0*/  @P2 STG.E [R8.64], R19 ;  /* 0x0000001308002986 */ /* 0x0007e4000c101906 */
        /* <DEDUP_REMOVED lines=11> */
[C---:B----4-:R-:W-:Y:S01]  /*97c60*/  IMAD.WIDE R12, R21.reuse, 0x4, R6 ;  /* 0x00000004150c7825 */ /* 0x050fe200078e0206 */
[----:B------:R1:W-:Y:S03]  /*97c70*/  @P4 STG.E [R14.64], R202 ;  /* 0x000000ca0e004986 */ /* 0x0003e6000c101906 */
[----:B------:R-:W-:Y:S01]  /*97c80*/  IMAD.WIDE R10, R21, 0x4, R160 ;  /* 0x00000004150a7825 */ /* 0x000fe200078e02a0 */
[----:B------:R-:W-:Y:S02]  /*97c90*/  ISETP.LT.AND P4, PT, R174, c[0x0][0x178], !P1 ;  /* 0x00005e00ae007a0c */ /* 0x000fe40004f81270 */
[----:B------:R-:W-:Y:S01]  /*97ca0*/  ISETP.GE.AND P3, PT, R0, c[0x0][0x17c], PT ;  /* 0x00005f0000007a0c */ /* 0x000fe20003f66270 */
[----:B------:R2:W-:Y:S01]  /*97cb0*/  @P0 STG.E [R2.64], R22 ;  /* 0x0000001602000986 */ /* 0x0005e2000c101906 */
[----:B------:R3:W-:Y:S02]  /*97cc0*/  @P6 STG.E [R8.64], R119 ;  /* 0x0000007708006986 */ /* 0x0007e4000c101906 */
[----:B------:R4:W-:Y:S02]  /*97cd0*/  @P5 STG.E [R10.64], R147 ;  /* 0x000000930a005986 */ /* 0x0009e4000c101906 */
[----:B------:R2:W-:Y:S01]  /*97ce0*/  @P2 STG.E [R12.64], R203 ;  /* 0x000000cb0c002986 */ /* 0x0005e2000c101906 */
[----:B------:R-:W-:-:S02]  /*97cf0*/  IADD3 R0, R252, 0x1f9, RZ ;  /* 0x000001f9fc007810 */ /* 0x000fc40007ffe0ff */
[----:B------:R-:W-:Y:S02]  /*97d00*/  ISETP.LT.AND P2, PT, R138, c[0x0][0x178], !P3 ;  /* 0x00005e008a007a0c */ /* 0x000fe40005f41270 */
[----:B------:R-:W-:Y:S01]  /*97d10*/  ISETP.LT.AND P0, PT, R139, c[0x0][0x178], !P3 ;  /* 0x00005e008b007a0c */ /* 0x000fe20005f01270 */
[C---:B-1----:R-:W-:Y:S01]  /*97d20*/  IMAD.WIDE R14, R21.reuse, 0x4, R4 ;  /* 0x00000004150e7825 */ /* 0x042fe200078e0204 */
[----:B------:R-:W-:Y:S02]  /*97d30*/  IADD3 R21, R21, c[0x0][0x198], RZ ;  /* 0x0000660015157a10 */ /* 0x000fe40007ffe0ff */
[----:B------:R-:W-:Y:S02]  /*97d40*/  ISETP.GE.AND P1, PT, R0, c[0x0][0x17c], PT ;  /* 0x00005f0000007a0c */ /* 0x000fe40003f26270 */
[----:B------:R-:W-:Y:S01]  /*97d50*/  ISETP.LT.AND P6, PT, R99, c[0x0][0x178], !P3 ;  /* 0x00005e0063007a0c */ /* 0x000fe20005fc1270 */
[----:B------:R-:W-:Y:S01]  /*97d60*/  ISETP.LT.AND P3, PT, R174, c[0x0][0x178], !P3 ;  /* 0x00005e00ae007a0c */ /* 0x000fe20005f61270 */
[----:B------:R-:W-:Y:S01]  /*97d70*/  @P4 STG.E [R14.64], R23 ;  /* 0x000000170e004986 */ /* 0x000fe2000c101906 */
[----:B------:R-:W-:Y:S01]  /*97d80*/  ISETP.LT.AND P4, PT, R138, c[0x0][0x178], !P1 ;  /* 0x00005e008a007a0c */ /* 0x000fe20004f81270 */
[----:B--2---:R-:W-:-:S04]  /*97d90*/  IMAD.WIDE R2, R21, 0x4, R162 ;  /* 0x0000000415027825 */ /* 0x004fc800078e02a2 */
[C---:B---3--:R-:W-:Y:S01]  /*97da0*/  IMAD.WIDE R8, R21.reuse, 0x4, R160 ;  /* 0x0000000415087825 */ /* 0x048fe200078e02a0 */
[----:B------:R-:W-:Y:S02]  /*97db0*/  IADD3 R0, R252, 0x1fa, RZ ;  /* 0x000001fafc007810 */ /* 0x000fe40007ffe0ff */
[C---:B------:R-:W-:Y:S01]  /*97dc0*/  IADD3 R19, R21.reuse, c[0x0][0x198], RZ ;  /* 0x0000660015137a10 */ /* 0x040fe20007ffe0ff */
[C---:B----4-:R-:W-:Y:S01]  /*97dd0*/  IMAD.WIDE R10, R21.reuse, 0x4, R6 ;  /* 0x00000004150a7825 */ /* 0x050fe200078e0206 */
[----:B------:R1:W-:Y:S03]  /*97de0*/  @P2 STG.E [R2.64], R110 ;  /* 0x0000006e02002986 */ /* 0x0003e6000c101906 */
[----:B------:R2:W-:Y:S01]  /*97df0*/  @P0 STG.E [R8.64], R142 ;  /* 0x0000008e08000986 */ /* 0x0005e2000c101906 */
        /* <DEDUP_REMOVED lines=9> */
[----:B------:R4:W-:Y:S01]  /*97e90*/  @P4 STG.E [R16.64], R111 ;  /* 0x0000006f10004986 */ /* 0x0009e2000c101906 */
[----:B------:R-:W-:Y:S02]  /*97ea0*/  ISETP.LT.AND P4, PT, R139, c[0x0][0x178], !P5 ;  /* 0x00005e008b007a0c */ /* 0x000fe40006f81270 */
[C---:B------:R-:W-:Y:S01]  /*97eb0*/  IADD3 R21, R19.reuse, c[0x0][0x198], RZ ;  /* 0x0000660013157a10 */ /* 0x040fe20007ffe0ff */
[----:B-1----:R-:W-:-:S04]  /*97ec0*/  IMAD.WIDE R2, R19, 0x4, R160 ;  /* 0x0000000413027825 */ /* 0x002fc800078e02a0 */
[----:B--2---:R-:W-:Y:S01]  /*97ed0*/  IMAD.WIDE R8, R19, 0x4, R6 ;  /* 0x0000000413087825 */ /* 0x004fe200078e0206 */
[----:B------:R-:W-:-:S03]  /*97ee0*/  IADD3 R0, R252, 0x1fb, RZ ;  /* 0x000001fbfc007810 */ /* 0x000fc60007ffe0ff */
[----:B---3--:R-:W-:-:S04]  /*97ef0*/  IMAD.WIDE R10, R19, 0x4, R4 ;  /* 0x00000004130a7825 */ /* 0x008fc800078e0204 */
[C---:B----4-:R-:W-:Y:S01]  /*97f00*/  IMAD.WIDE R12, R21.reuse, 0x4, R162 ;  /* 0x00000004150c7825 */ /* 0x050fe200078e02a2 */
[----:B------:R1:W-:Y:S01]  /*97f10*/  @P0 STG.E [R2.64], R143 ;  /* 0x0000008f02000986 */ /* 0x0003e2000c101906 */
[----:B------:R-:W-:Y:S02]  /*97f20*/  ISETP.GE.AND P3, PT, R0, c[0x0][0x17c], PT ;  /* 0x00005f0000007a0c */ /* 0x000fe40003f66270 */
[----:B------:R2:W-:Y:S02]  /*97f30*/  @P2 STG.E [R8.64], R183 ;  /* 0x000000b708002986 */ /* 0x0005e4000c101906 */
[----:B------:R-:W-:Y:S01]  /*97f40*/  IMAD.WIDE R14, R21, 0x4, R160 ;  /* 0x00000004150e7825 */ /* 0x000fe200078e02a0 */
[----:B------:R3:W-:Y:S01]  /*97f50*/  @P1 STG.E [R10.64], R27 ;  /* 0x0000001b0a001986 */ /* 0x0007e2000c101906 */
[----:B------:R-:W-:Y:S02]  /*97f60*/  ISETP.LT.AND P1, PT, R99, c[0x0][0x178], !P5 ;  /* 0x00005e0063007a0c */ /* 0x000fe40006f21270 */
[----:B------:R4:W-:Y:S01]  /*97f70*/  @P6 STG.E [R12.64], R106 ;  /* 0x0000006a0c006986 */ /* 0x0009e2000c101906 */
[----:B------:R-:W-:-:S02]  /*97f80*/  ISETP.LT.AND P5, PT, R174, c[0x0][0x178], !P5 ;  /* 0x00005e00ae007a0c */ /* 0x000fc40006fa1270 */
[----:B------:R-:W-:Y:S01]  /*97f90*/  ISETP.LT.AND P6, PT, R138, c[0x0][0x178], !P3 ;  /* 0x00005e008a007a0c */ /* 0x000fe20005fc1270 */
[----:B------:R4:W-:Y:S01]  /*97fa0*/  @P4 STG.E [R14.64], R150 ;  /* 0x000000960e004986 */ /* 0x0009e2000c101906 */
[----:B------:R-:W-:Y:S02]  /*97fb0*/  ISETP.LT.AND P0, PT, R139, c[0x0][0x178], !P3 ;  /* 0x00005e008b007a0c */ /* 0x000fe40005f01270 */
[----:B------:R-:W-:Y:S02]  /*97fc0*/  IADD3 R17, R21, c[0x0][0x198], RZ ;  /* 0x0000660015117a10 */ /* 0x000fe40007ffe0ff */
[----:B------:R-:W-:Y:S02]  /*97fd0*/  ISETP.LT.AND P4, PT, R99, c[0x0][0x178], !P3 ;  /* 0x00005e0063007a0c */ /* 0x000fe40005f81270 */
[----:B------:R-:W-:Y:S01]  /*97fe0*/  IADD3 R16, R252, 0x1fc, RZ ;  /* 0x000001fcfc107810 */ /* 0x000fe20007ffe0ff */
[----:B-1----:R-:W-:-:S04]  /*97ff0*/  IMAD.WIDE R2, R21, 0x4, R6 ;  /* 0x0000000415027825 */ /* 0x002fc800078e0206 */
[----:B--2---:R-:W-:-:S04]  /*98000*/  IMAD.WIDE R8, R21, 0x4, R4 ;  /* 0x0000000415087825 */ /* 0x004fc800078e0204 */
[----:B---3--:R-:W-:Y:S01]  /*98010*/  IMAD.WIDE R10, R17, 0x4, R162 ;  /* 0x00000004110a7825 */ /* 0x008fe200078e02a2 */
[----:B------:R-:W-:-:S03]  /*98020*/  ISETP.GE.AND P2, PT, R16, c[0x0][0x17c], PT ;  /* 0x00005f0010007a0c */ /* 0x000fc60003f46270 */
[C---:B----4-:R-:W-:Y:S01]  /*98030*/  IMAD.WIDE R12, R17.reuse, 0x4, R160 ;  /* 0x00000004110c7825 */ /* 0x050fe200078e02a0 */
[----:B------:R1:W-:Y:S03]  /*98040*/  @P1 STG.E [R2.64], R190 ;  /* 0x000000be02001986 */ /* 0x0003e6000c101906 */
[----:B------:R-:W-:-:S04]  /*98050*/  IMAD.WIDE R14, R17, 0x4, R6 ;  /* 0x00000004110e7825 */ /* 0x000fc800078e0206 */
[----:B------:R2:W-:Y:S02]  /*98060*/  @P5 STG.E [R8.64], R30 ;  /* 0x0000001e08005986 */ /* 0x0005e4000c101906 */
[----:B------:R3:W-:Y:S01]  /*98070*/  @P6 STG.E [R10.64], R107 ;  /* 0x0000006b0a006986 */ /* 0x0007e2000c101906 */
[----:B------:R-:W-:Y:S02]  /*98080*/  ISETP.LT.AND P3, PT, R174, c[0x0][0x178], !P3 ;  /* 0x00005e00ae007a0c */ /* 0x000fe40005f61270 */
[----:B------:R-:W-:Y:S02]  /*98090*/  ISETP.LT.AND P6, PT, R138, c[0x0][0x178], !P2 ;  /* 0x00005e008a007a0c */ /* 0x000fe400057c1270 */
[----:B------:R-:W-:Y:S01]  /*980a0*/  ISETP.LT.AND P5, PT, R139, c[0x0][0x178], !P2 ;  /* 0x00005e008b007a0c */ /* 0x000fe200057a1270 */
[----:B------:R4:W-:Y:S01]  /*980b0*/  @P0 STG.E [R12.64], R151 ;  /* 0x000000970c000986 */ /* 0x0009e2000c101906 */
[----:B------:R4:W-:Y:S01]  /*980c0*/  @P4 STG.E [R14.64], R191 ;  /* 0x000000bf0e004986 */ /* 0x0009e2000c101906 */
[----:B------:R-:W-:-:S02]  /*980d0*/  IADD3 R19, R17, c[0x0][0x198], RZ ;  /* 0x0000660011137a10 */ /* 0x000fc40007ffe0ff */
[----:B------:R-:W-:Y:S01]  /*980e0*/  ISETP.LT.AND P4, PT, R99, c[0x0][0x178], !P2 ;  /* 0x00005e0063007a0c */ /* 0x000fe20005781270 */
[----:B------:R-:W-:Y:S01]  /*980f0*/  ISETP.LT.AND P2, PT, R174, c[0x0][0x178], !P2 ;  /* 0x00005e00ae007a0c */ /* 0x000fe20005741270 */
[----:B------:R-:W-:Y:S01]  /*98100*/  IADD3 R0, R252, 0x1fd, RZ ;  /* 0x000001fdfc007810 */ /* 0x000fe20007ffe0ff */
[----:B-1----:R-:W-:-:S04]  /*98110*/  IMAD.WIDE R2, R17, 0x4, R4 ;  /* 0x0000000411027825 */ /* 0x002fc800078e0204 */
[----:B--2---:R-:W-:-:S04]  /*98120*/  IMAD.WIDE R8, R19, 0x4, R162 ;  /* 0x0000000413087825 */ /* 0x004fc800078e02a2 */
[----:B---3--:R-:W-:Y:S01]  /*98130*/  IMAD.WIDE R10, R19, 0x4, R160 ;  /* 0x00000004130a7825 */ /* 0x008fe200078e02a0 */
[----:B------:R-:W-:-:S03]  /*98140*/  ISETP.GE.AND P1, PT, R0, c[0x0][0x17c], PT ;  /* 0x00005f0000007a0c */ /* 0x000fc60003f26270 */
[----:B------:R-:W-:Y:S01]  /*98150*/  IADD3 R0, R252, 0x1fe, RZ ;  /* 0x000001fefc007810 */ /* 0x000fe20007ffe0ff */
[----:B------:R1:W-:Y:S01]  /*98160*/  @P3 STG.E [R2.64], R31 ;  /* 0x0000001f02003986 */ /* 0x0003e2000c101906 */
[----:B----4-:R-:W-:-:S04]  /*98170*/  IMAD.WIDE R12, R19, 0x4, R6 ;  /* 0x00000004130c7825 */ /* 0x010fc800078e0206 */
[----:B------:R2:W-:Y:S02]  /*98180*/  @P6 STG.E [R8.64], R102 ;  /* 0x0000006608006986 */ /* 0x0005e4000c101906 */
[----:B------:R-:W-:Y:S01]  /*98190*/  IMAD.WIDE R14, R19, 0x4, R4 ;  /* 0x00000004130e7825 */ /* 0x000fe200078e0204 */
[----:B------:R3:W-:Y:S01]  /*981a0*/  @P5 STG.E [R10.64], R134 ;  /* 0x000000860a005986 */ /* 0x0007e2000c101906 */
[----:B------:R-:W-:Y:S02]  /*981b0*/  ISETP.GE.AND P0, PT, R0, c[0x0][0x17c], PT ;  /* 0x00005f0000007a0c */ /* 0x000fe40003f06270 */
[----:B------:R-:W-:Y:S02]  /*981c0*/  ISETP.LT.AND P5, PT, R138, c[0x0][0x178], !P1 ;  /* 0x00005e008a007a0c */ /* 0x000fe40004fa1270 */
[----:B------:R-:W-:Y:S01]  /*981d0*/  ISETP.LT.AND P6, PT, R139, c[0x0][0x178], !P1 ;  /* 0x00005e008b007a0c */ /* 0x000fe20004fc1270 */
[----:B------:R4:W-:Y:S01]  /*981e0*/  @P4 STG.E [R12.64], R198 ;  /* 0x000000c60c004986 */ /* 0x0009e2000c101906 */
[----:B------:R-:W-:-:S02]  /*981f0*/  ISETP.LT.AND P4, PT, R99, c[0x0][0x178], !P1 ;  /* 0x00005e0063007a0c */ /* 0x000fc40004f81270 */
[----:B------:R-:W-:Y:S01]  /*98200*/  IADD3 R17, R19, c[0x0][0x198], RZ ;  /* 0x0000660013117a10 */ /* 0x000fe20007ffe0ff */
[----:B------:R4:W-:Y:S01]  /*98210*/  @P2 STG.E [R14.64], R34 ;  /* 0x000000220e002986 */ /* 0x0009e2000c101906 */
[----:B------:R-:W-:Y:S02]  /*98220*/  ISETP.LT.AND P1, PT, R174, c[0x0][0x178], !P1 ;  /* 0x00005e00ae007a0c */ /* 0x000fe40004f21270 */
[----:B------:R-:W-:Y:S02]  /*98230*/  ISETP.LT.AND P2, PT, R138, c[0x0][0x178], !P0 ;  /* 0x00005e008a007a0c */ /* 0x000fe40004741270 */
[----:B------:R-:W-:Y:S02]  /*98240*/  IADD3 R252, R252, 0x1ff, RZ ;  /* 0x000001fffcfc7810 */ /* 0x000fe40007ffe0ff */
[C---:B------:R-:W-:Y:S01]  /*98250*/  IADD3 R19, R17.reuse, c[0x0][0x198], RZ ;  /* 0x0000660011137a10 */ /* 0x040fe20007ffe0ff */
[----:B-1----:R-:W-:-:S04]  /*98260*/  IMAD.WIDE R2, R17, 0x4, R162 ;  /* 0x0000000411027825 */ /* 0x002fc800078e02a2 */
[----:B--2---:R-:W-:-:S04]  /*98270*/  IMAD.WIDE R8, R17, 0x4, R160 ;  /* 0x0000000411087825 */ /* 0x004fc800078e02a0 */
[----:B---3--:R-:W-:Y:S01]  /*98280*/  IMAD.WIDE R10, R17, 0x4, R6 ;  /* 0x00000004110a7825 */ /* 0x008fe200078e0206 */
[----:B------:R-:W-:-:S03]  /*98290*/  ISETP.GE.AND P3, PT, R252, c[0x0][0x17c], PT ;  /* 0x00005f00fc007a0c */ /* 0x000fc60003f66270 */
[----:B----4-:R-:W-:-:S04]  /*982a0*/  IMAD.WIDE R12, R17, 0x4, R4 ;  /* 0x00000004110c7825 */ /* 0x010fc800078e0204 */
[----:B------:R-:W-:Y:S01]  /*982b0*/  IMAD.WIDE R16, R19, 0x4, R162 ;  /* 0x0000000413107825 */ /* 0x000fe200078e02a2 */
[----:B------:R1:W-:Y:S03]  /*982c0*/  @P5 STG.E [R2.64], R103 ;  /* 0x0000006702005986 */ /* 0x0003e6000c101906 */
[----:B------:R2:W-:Y:S01]  /*982d0*/  @P6 STG.E [R8.64], R135 ;  /* 0x0000008708006986 */ /* 0x0005e2000c101906 */
[----:B------:R-:W-:Y:S01]  /*982e0*/  ISETP.LT.AND P5, PT, R138, c[0x0][0x178], !P3 ;  /* 0x00005e008a007a0c */ /* 0x000fe20005fa1270 */
[----:B------:R3:W-:Y:S01]  /*982f0*/  @P4 STG.E [R10.64], R199 ;  /* 0x000000c70a004986 */ /* 0x0007e2000c101906 */
[----:B------:R-:W4:Y:S04]  /*98300*/  LDL.LU R138, [R1+0x329c] ;  /* 0x00329c00018a7983 */ /* 0x000f280000300800 */
[----:B------:R2:W-:Y:S01]  /*98310*/  @P1 STG.E [R12.64], R35 ;  /* 0x000000230c001986 */ /* 0x0005e2000c101906 */
[----:B------:R-:W-:-:S02]  /*98320*/  ISETP.LT.AND P6, PT, R139, c[0x0][0x178], !P3 ;  /* 0x00005e008b007a0c */ /* 0x000fc40005fc1270 */
[----:B------:R-:W-:Y:S01]  /*98330*/  ISETP.LT.AND P4, PT, R139, c[0x0][0x178], !P0 ;  /* 0x00005e008b007a0c */ /* 0x000fe20004781270 */
[----:B------:R4:W-:Y:S01]  /*98340*/  @P2 STG.E [R16.64], R98 ;  /* 0x0000006210002986 */ /* 0x0009e2000c101906 */
[----:B------:R-:W4:Y:S01]  /*98350*/  LDL.LU R139, [R1+0x3298] ;  /* 0x00329800018b7983 */ /* 0x000f220000300800 */
[C---:B------:R-:W-:Y:S02]  /*98360*/  ISETP.LT.AND P1, PT, R99.reuse, c[0x0][0x178], !P0 ;  /* 0x00005e0063007a0c */ /* 0x040fe40004721270 */
[----:B------:R-:W-:Y:S02]  /*98370*/  ISETP.LT.AND P2, PT, R99, c[0x0][0x178], !P3 ;  /* 0x00005e0063007a0c */ /* 0x000fe40005f41270 */
[----:B------:R-:W4:Y:S01]  /*98380*/  LDL.LU R99, [R1+0x3294] ;  /* 0x0032940001637983 */ /* 0x000f220000300800 */
[----:B------:R-:W-:Y:S02]  /*98390*/  ISETP.LT.AND P0, PT, R174, c[0x0][0x178], !P0 ;  /* 0x00005e00ae007a0c */ /* 0x000fe40004701270 */
[C---:B------:R-:W-:Y:S01]  /*983a0*/  IADD3 R15, R19.reuse, c[0x0][0x198], RZ ;  /* 0x00006600130f7a10 */ /* 0x040fe20007ffe0ff */
[----:B-1----:R-:W-:-:S04]  /*983b0*/  IMAD.WIDE R2, R19, 0x4, R160 ;  /* 0x0000000413027825 */ /* 0x002fc800078e02a0 */
[----:B--2---:R-:W-:-:S04]  /*983c0*/  IMAD.WIDE R8, R19, 0x4, R6 ;  /* 0x0000000413087825 */ /* 0x004fc800078e0206 */
[----:B---3--:R-:W-:-:S04]  /*983d0*/  IMAD.WIDE R10, R19, 0x4, R4 ;  /* 0x00000004130a7825 */ /* 0x008fc800078e0204 */
[----:B------:R-:W-:-:S04]  /*983e0*/  IMAD.WIDE R162, R15, 0x4, R162 ;  /* 0x000000040fa27825 */ /* 0x000fc800078e02a2 */
[----:B------:R-:W-:-:S04]  /*983f0*/  IMAD.WIDE R160, R15, 0x4, R160 ;  /* 0x000000040fa07825 */ /* 0x000fc800078e02a0 */
[----:B------:R-:W-:Y:S01]  /*98400*/  IMAD.WIDE R6, R15, 0x4, R6 ;  /* 0x000000040f067825 */ /* 0x000fe200078e0206 */
[----:B------:R-:W-:-:S03]  /*98410*/  ISETP.LT.AND P3, PT, R174, c[0x0][0x178], !P3 ;  /* 0x00005e00ae007a0c */ /* 0x000fc60005f61270 */
[----:B------:R-:W-:Y:S01]  /*98420*/  IMAD.WIDE R4, R15, 0x4, R4 ;  /* 0x000000040f047825 */ /* 0x000fe200078e0204 */
[----:B----4-:R1:W-:Y:S03]  /*98430*/  @P4 STG.E [R2.64], R138 ;  /* 0x0000008a02004986 */ /* 0x0103e6000c101906 */
[----:B------:R1:W-:Y:S02]  /*98440*/  @P1 STG.E [R8.64], R206 ;  /* 0x000000ce08001986 */ /* 0x0003e4000c101906 */
[----:B------:R1:W-:Y:S01]  /*98450*/  @P0 STG.E [R10.64], R38 ;  /* 0x000000260a000986 */ /* 0x0003e2000c101906 */
[----:B------:R1:W-:Y:S01]  /*98460*/  @P5 STG.E [R162.64], R99 ;  /* 0x00000063a2005986 */ /* 0x0003e2000c101906 */
[----:B------:R1:W-:Y:S02]  /*98470*/  @P6 STG.E [R160.64], R139 ;  /* 0x0000008ba0006986 */ /* 0x0003e4000c101906 */
[----:B------:R1:W-:Y:S02]  /*98480*/  @P2 STG.E [R6.64], R207 ;  /* 0x000000cf06002986 */ /* 0x0003e4000c101906 */
[----:B------:R-:W-:Y:S05]  /*98490*/  @!P3 EXIT ;  /* 0x000000000000b94d */ /* 0x000fea0003800000 */
[----:B------:R-:W-:Y:S01]  /*984a0*/  STG.E [R4.64], R39 ;  /* 0x0000002704007986 */ /* 0x000fe2000c101906 */
[----:B------:R-:W-:Y:S05]  /*984b0*/  EXIT ;  /* 0x000000000000794d */ /* 0x000fea0003800000 */
.L_x_3:
[----:B------:R-:W-:-:S00]  /*984c0*/  BRA `(.L_x_3) ;  /* 0xfffffff000007947 */ /* 0x000fc0000383ffff */
[----:B------:R-:W-:-:S00]  /*984d0*/  NOP ;  /* 0x0000000000007918 */ /* 0x000fc00000000000 */
        /* <DEDUP_REMOVED lines=10> */
.L_x_4:


//--------------------- .nv.shared.matmul_kernel  --------------------------
	.section	.nv.shared.matmul_kernel,"aw",@nobits
	.sectionflags	@""
	.align	16
